//
// Generated by NVIDIA NVVM Compiler
//
// Compiler Build ID: CL-36424714
// Cuda compilation tools, release 13.0, V13.0.88
// Based on NVVM 20.0.0
//

.version 9.0
.target sm_100
.address_size 64

	// .globl	_Z19softmax_rows_kernelPdPKdii
.global .align 4 .b8 precalc_xorwow_matrix[102400];
.global .align 4 .b8 precalc_xorwow_offset_matrix[102400];
.global .align 4 .b8 mrg32k3aM1[2304];
.global .align 4 .b8 mrg32k3aM2[2304];
.global .align 4 .b8 mrg32k3aM1SubSeq[2016];
.global .align 4 .b8 mrg32k3aM2SubSeq[2016];
.global .align 4 .b8 mrg32k3aM1Seq[2304];
.global .align 4 .b8 mrg32k3aM2Seq[2304];
.const .align 8 .b8 __cr_lgamma_table[72];

.visible .entry _Z19softmax_rows_kernelPdPKdii(
	.param .u64 .ptr .align 1 _Z19softmax_rows_kernelPdPKdii_param_0,
	.param .u64 .ptr .align 1 _Z19softmax_rows_kernelPdPKdii_param_1,
	.param .u32 _Z19softmax_rows_kernelPdPKdii_param_2,
	.param .u32 _Z19softmax_rows_kernelPdPKdii_param_3
)
{
	.reg .pred 	%p<25>;
	.reg .b32 	%r<78>;
	.reg .b32 	%f<7>;
	.reg .b64 	%rd<44>;
	.reg .b64 	%fd<149>;

	ld.param.u64 	%rd19, [_Z19softmax_rows_kernelPdPKdii_param_0];
	ld.param.u64 	%rd20, [_Z19softmax_rows_kernelPdPKdii_param_1];
	ld.param.u32 	%r30, [_Z19softmax_rows_kernelPdPKdii_param_2];
	ld.param.u32 	%r29, [_Z19softmax_rows_kernelPdPKdii_param_3];
	cvta.to.global.u64 	%rd1, %rd20;
	mov.u32 	%r1, %ctaid.x;
	setp.ge.s32 	%p1, %r1, %r30;
	@%p1 bra 	$L__BB0_30;
	cvta.to.global.u64 	%rd2, %rd19;
	mul.lo.s32 	%r31, %r29, %r1;
	cvt.s64.s32 	%rd3, %r31;
	mul.wide.s32 	%rd21, %r31, 8;
	add.s64 	%rd4, %rd2, %rd21;
	setp.lt.s32 	%p2, %r29, 1;
	mov.f64 	%fd145, 0d0000000000000000;
	@%p2 bra 	$L__BB0_17;
	setp.eq.s32 	%p3, %r29, 1;
	mov.f64 	%fd145, 0d0000000000000000;
	mov.b64 	%rd39, 0;
	@%p3 bra 	$L__BB0_12;
	and.b32  	%r32, %r29, 2147483646;
	neg.s32 	%r72, %r32;
	shl.b64 	%rd23, %rd3, 3;
	add.s64 	%rd24, %rd23, 8;
	add.s64 	%rd41, %rd2, %rd24;
	add.s64 	%rd40, %rd1, %rd24;
	mov.f64 	%fd145, 0d0000000000000000;
$L__BB0_4:
	ld.global.f64 	%fd11, [%rd40+-8];
	fma.rn.f64 	%fd27, %fd11, 0d3FF71547652B82FE, 0d4338000000000000;
	{
	.reg .b32 %temp; 
	mov.b64 	{%r10, %temp}, %fd27;
	}
	mov.f64 	%fd28, 0dC338000000000000;
	add.rn.f64 	%fd29, %fd27, %fd28;
	fma.rn.f64 	%fd30, %fd29, 0dBFE62E42FEFA39EF, %fd11;
	fma.rn.f64 	%fd31, %fd29, 0dBC7ABC9E3B39803F, %fd30;
	fma.rn.f64 	%fd32, %fd31, 0d3E5ADE1569CE2BDF, 0d3E928AF3FCA213EA;
	fma.rn.f64 	%fd33, %fd32, %fd31, 0d3EC71DEE62401315;
	fma.rn.f64 	%fd34, %fd33, %fd31, 0d3EFA01997C89EB71;
	fma.rn.f64 	%fd35, %fd34, %fd31, 0d3F2A01A014761F65;
	fma.rn.f64 	%fd36, %fd35, %fd31, 0d3F56C16C1852B7AF;
	fma.rn.f64 	%fd37, %fd36, %fd31, 0d3F81111111122322;
	fma.rn.f64 	%fd38, %fd37, %fd31, 0d3FA55555555502A1;
	fma.rn.f64 	%fd39, %fd38, %fd31, 0d3FC5555555555511;
	fma.rn.f64 	%fd40, %fd39, %fd31, 0d3FE000000000000B;
	fma.rn.f64 	%fd41, %fd40, %fd31, 0d3FF0000000000000;
	fma.rn.f64 	%fd42, %fd41, %fd31, 0d3FF0000000000000;
	{
	.reg .b32 %temp; 
	mov.b64 	{%r11, %temp}, %fd42;
	}
	{
	.reg .b32 %temp; 
	mov.b64 	{%temp, %r12}, %fd42;
	}
	shl.b32 	%r33, %r10, 20;
	add.s32 	%r34, %r33, %r12;
	mov.b64 	%fd147, {%r11, %r34};
	{
	.reg .b32 %temp; 
	mov.b64 	{%temp, %r35}, %fd11;
	}
	mov.b32 	%f4, %r35;
	abs.f32 	%f2, %f4;
	setp.lt.f32 	%p4, %f2, 0f4086232B;
	@%p4 bra 	$L__BB0_7;
	setp.lt.f64 	%p5, %fd11, 0d0000000000000000;
	add.f64 	%fd43, %fd11, 0d7FF0000000000000;
	selp.f64 	%fd147, 0d0000000000000000, %fd43, %p5;
	setp.geu.f32 	%p6, %f2, 0f40874800;
	@%p6 bra 	$L__BB0_7;
	shr.u32 	%r36, %r10, 31;
	add.s32 	%r37, %r10, %r36;
	shr.s32 	%r38, %r37, 1;
	shl.b32 	%r39, %r38, 20;
	add.s32 	%r40, %r12, %r39;
	mov.b64 	%fd44, {%r11, %r40};
	sub.s32 	%r41, %r10, %r38;
	shl.b32 	%r42, %r41, 20;
	add.s32 	%r43, %r42, 1072693248;
	mov.b32 	%r44, 0;
	mov.b64 	%fd45, {%r44, %r43};
	mul.f64 	%fd147, %fd45, %fd44;
$L__BB0_7:
	st.global.f64 	[%rd41+-8], %fd147;
	add.f64 	%fd16, %fd145, %fd147;
	ld.global.f64 	%fd17, [%rd40];
	fma.rn.f64 	%fd46, %fd17, 0d3FF71547652B82FE, 0d4338000000000000;
	{
	.reg .b32 %temp; 
	mov.b64 	{%r13, %temp}, %fd46;
	}
	mov.f64 	%fd47, 0dC338000000000000;
	add.rn.f64 	%fd48, %fd46, %fd47;
	fma.rn.f64 	%fd49, %fd48, 0dBFE62E42FEFA39EF, %fd17;
	fma.rn.f64 	%fd50, %fd48, 0dBC7ABC9E3B39803F, %fd49;
	fma.rn.f64 	%fd51, %fd50, 0d3E5ADE1569CE2BDF, 0d3E928AF3FCA213EA;
	fma.rn.f64 	%fd52, %fd51, %fd50, 0d3EC71DEE62401315;
	fma.rn.f64 	%fd53, %fd52, %fd50, 0d3EFA01997C89EB71;
	fma.rn.f64 	%fd54, %fd53, %fd50, 0d3F2A01A014761F65;
	fma.rn.f64 	%fd55, %fd54, %fd50, 0d3F56C16C1852B7AF;
	fma.rn.f64 	%fd56, %fd55, %fd50, 0d3F81111111122322;
	fma.rn.f64 	%fd57, %fd56, %fd50, 0d3FA55555555502A1;
	fma.rn.f64 	%fd58, %fd57, %fd50, 0d3FC5555555555511;
	fma.rn.f64 	%fd59, %fd58, %fd50, 0d3FE000000000000B;
	fma.rn.f64 	%fd60, %fd59, %fd50, 0d3FF0000000000000;
	fma.rn.f64 	%fd61, %fd60, %fd50, 0d3FF0000000000000;
	{
	.reg .b32 %temp; 
	mov.b64 	{%r14, %temp}, %fd61;
	}
	{
	.reg .b32 %temp; 
	mov.b64 	{%temp, %r15}, %fd61;
	}
	shl.b32 	%r45, %r13, 20;
	add.s32 	%r46, %r45, %r15;
	mov.b64 	%fd148, {%r14, %r46};
	{
	.reg .b32 %temp; 
	mov.b64 	{%temp, %r47}, %fd17;
	}
	mov.b32 	%f5, %r47;
	abs.f32 	%f3, %f5;
	setp.lt.f32 	%p7, %f3, 0f4086232B;
	@%p7 bra 	$L__BB0_10;
	setp.lt.f64 	%p8, %fd17, 0d0000000000000000;
	add.f64 	%fd62, %fd17, 0d7FF0000000000000;
	selp.f64 	%fd148, 0d0000000000000000, %fd62, %p8;
	setp.geu.f32 	%p9, %f3, 0f40874800;
	@%p9 bra 	$L__BB0_10;
	shr.u32 	%r48, %r13, 31;
	add.s32 	%r49, %r13, %r48;
	shr.s32 	%r50, %r49, 1;
	shl.b32 	%r51, %r50, 20;
	add.s32 	%r52, %r15, %r51;
	mov.b64 	%fd63, {%r14, %r52};
	sub.s32 	%r53, %r13, %r50;
	shl.b32 	%r54, %r53, 20;
	add.s32 	%r55, %r54, 1072693248;
	mov.b32 	%r56, 0;
	mov.b64 	%fd64, {%r56, %r55};
	mul.f64 	%fd148, %fd64, %fd63;
$L__BB0_10:
	st.global.f64 	[%rd41], %fd148;
	add.f64 	%fd145, %fd16, %fd148;
	add.s32 	%r72, %r72, 2;
	add.s64 	%rd41, %rd41, 16;
	add.s64 	%rd40, %rd40, 16;
	setp.eq.s32 	%p10, %r72, 0;
	@%p10 bra 	$L__BB0_11;
	bra.uni 	$L__BB0_4;
$L__BB0_11:
	cvt.u64.u32 	%rd39, %r32;
$L__BB0_12:
	and.b32  	%r58, %r29, 1;
	setp.eq.b32 	%p11, %r58, 1;
	not.pred 	%p12, %p11;
	@%p12 bra 	$L__BB0_17;
	add.s64 	%rd25, %rd39, %rd3;
	shl.b64 	%rd26, %rd25, 3;
	add.s64 	%rd27, %rd1, %rd26;
	ld.global.f64 	%fd3, [%rd27];
	fma.rn.f64 	%fd65, %fd3, 0d3FF71547652B82FE, 0d4338000000000000;
	{
	.reg .b32 %temp; 
	mov.b64 	{%r3, %temp}, %fd65;
	}
	mov.f64 	%fd66, 0dC338000000000000;
	add.rn.f64 	%fd67, %fd65, %fd66;
	fma.rn.f64 	%fd68, %fd67, 0dBFE62E42FEFA39EF, %fd3;
	fma.rn.f64 	%fd69, %fd67, 0dBC7ABC9E3B39803F, %fd68;
	fma.rn.f64 	%fd70, %fd69, 0d3E5ADE1569CE2BDF, 0d3E928AF3FCA213EA;
	fma.rn.f64 	%fd71, %fd70, %fd69, 0d3EC71DEE62401315;
	fma.rn.f64 	%fd72, %fd71, %fd69, 0d3EFA01997C89EB71;
	fma.rn.f64 	%fd73, %fd72, %fd69, 0d3F2A01A014761F65;
	fma.rn.f64 	%fd74, %fd73, %fd69, 0d3F56C16C1852B7AF;
	fma.rn.f64 	%fd75, %fd74, %fd69, 0d3F81111111122322;
	fma.rn.f64 	%fd76, %fd75, %fd69, 0d3FA55555555502A1;
	fma.rn.f64 	%fd77, %fd76, %fd69, 0d3FC5555555555511;
	fma.rn.f64 	%fd78, %fd77, %fd69, 0d3FE000000000000B;
	fma.rn.f64 	%fd79, %fd78, %fd69, 0d3FF0000000000000;
	fma.rn.f64 	%fd80, %fd79, %fd69, 0d3FF0000000000000;
	{
	.reg .b32 %temp; 
	mov.b64 	{%r4, %temp}, %fd80;
	}
	{
	.reg .b32 %temp; 
	mov.b64 	{%temp, %r5}, %fd80;
	}
	shl.b32 	%r59, %r3, 20;
	add.s32 	%r60, %r59, %r5;
	mov.b64 	%fd144, {%r4, %r60};
	{
	.reg .b32 %temp; 
	mov.b64 	{%temp, %r61}, %fd3;
	}
	mov.b32 	%f6, %r61;
	abs.f32 	%f1, %f6;
	setp.lt.f32 	%p13, %f1, 0f4086232B;
	@%p13 bra 	$L__BB0_16;
	setp.lt.f64 	%p14, %fd3, 0d0000000000000000;
	add.f64 	%fd81, %fd3, 0d7FF0000000000000;
	selp.f64 	%fd144, 0d0000000000000000, %fd81, %p14;
	setp.geu.f32 	%p15, %f1, 0f40874800;
	@%p15 bra 	$L__BB0_16;
	shr.u32 	%r62, %r3, 31;
	add.s32 	%r63, %r3, %r62;
	shr.s32 	%r64, %r63, 1;
	shl.b32 	%r65, %r64, 20;
	add.s32 	%r66, %r5, %r65;
	mov.b64 	%fd82, {%r4, %r66};
	sub.s32 	%r67, %r3, %r64;
	shl.b32 	%r68, %r67, 20;
	add.s32 	%r69, %r68, 1072693248;
	mov.b32 	%r70, 0;
	mov.b64 	%fd83, {%r70, %r69};
	mul.f64 	%fd144, %fd83, %fd82;
$L__BB0_16:
	shl.b64 	%rd28, %rd39, 3;
	add.s64 	%rd29, %rd4, %rd28;
	st.global.f64 	[%rd29], %fd144;
	add.f64 	%fd145, %fd145, %fd144;
$L__BB0_17:
	setp.lt.s32 	%p16, %r29, 1;
	@%p16 bra 	$L__BB0_30;
	and.b32  	%r6, %r29, 15;
	setp.lt.u32 	%p17, %r29, 16;
	mov.b32 	%r74, 0;
	@%p17 bra 	$L__BB0_21;
	and.b32  	%r74, %r29, 2147483632;
	neg.s32 	%r73, %r74;
	shl.b64 	%rd30, %rd3, 3;
	add.s64 	%rd31, %rd30, %rd2;
	add.s64 	%rd42, %rd31, 64;
$L__BB0_20:
	.pragma "nounroll";
	ld.global.f64 	%fd84, [%rd42+-64];
	div.rn.f64 	%fd85, %fd84, %fd145;
	st.global.f64 	[%rd42+-64], %fd85;
	ld.global.f64 	%fd86, [%rd42+-56];
	div.rn.f64 	%fd87, %fd86, %fd145;
	st.global.f64 	[%rd42+-56], %fd87;
	ld.global.f64 	%fd88, [%rd42+-48];
	div.rn.f64 	%fd89, %fd88, %fd145;
	st.global.f64 	[%rd42+-48], %fd89;
	ld.global.f64 	%fd90, [%rd42+-40];
	div.rn.f64 	%fd91, %fd90, %fd145;
	st.global.f64 	[%rd42+-40], %fd91;
	ld.global.f64 	%fd92, [%rd42+-32];
	div.rn.f64 	%fd93, %fd92, %fd145;
	st.global.f64 	[%rd42+-32], %fd93;
	ld.global.f64 	%fd94, [%rd42+-24];
	div.rn.f64 	%fd95, %fd94, %fd145;
	st.global.f64 	[%rd42+-24], %fd95;
	ld.global.f64 	%fd96, [%rd42+-16];
	div.rn.f64 	%fd97, %fd96, %fd145;
	st.global.f64 	[%rd42+-16], %fd97;
	ld.global.f64 	%fd98, [%rd42+-8];
	div.rn.f64 	%fd99, %fd98, %fd145;
	st.global.f64 	[%rd42+-8], %fd99;
	ld.global.f64 	%fd100, [%rd42];
	div.rn.f64 	%fd101, %fd100, %fd145;
	st.global.f64 	[%rd42], %fd101;
	ld.global.f64 	%fd102, [%rd42+8];
	div.rn.f64 	%fd103, %fd102, %fd145;
	st.global.f64 	[%rd42+8], %fd103;
	ld.global.f64 	%fd104, [%rd42+16];
	div.rn.f64 	%fd105, %fd104, %fd145;
	st.global.f64 	[%rd42+16], %fd105;
	ld.global.f64 	%fd106, [%rd42+24];
	div.rn.f64 	%fd107, %fd106, %fd145;
	st.global.f64 	[%rd42+24], %fd107;
	ld.global.f64 	%fd108, [%rd42+32];
	div.rn.f64 	%fd109, %fd108, %fd145;
	st.global.f64 	[%rd42+32], %fd109;
	ld.global.f64 	%fd110, [%rd42+40];
	div.rn.f64 	%fd111, %fd110, %fd145;
	st.global.f64 	[%rd42+40], %fd111;
	ld.global.f64 	%fd112, [%rd42+48];
	div.rn.f64 	%fd113, %fd112, %fd145;
	st.global.f64 	[%rd42+48], %fd113;
	ld.global.f64 	%fd114, [%rd42+56];
	div.rn.f64 	%fd115, %fd114, %fd145;
	st.global.f64 	[%rd42+56], %fd115;
	add.s32 	%r73, %r73, 16;
	add.s64 	%rd42, %rd42, 128;
	setp.ne.s32 	%p18, %r73, 0;
	@%p18 bra 	$L__BB0_20;
$L__BB0_21:
	setp.eq.s32 	%p19, %r6, 0;
	@%p19 bra 	$L__BB0_30;
	and.b32  	%r20, %r29, 7;
	setp.lt.u32 	%p20, %r6, 8;
	@%p20 bra 	$L__BB0_24;
	mul.wide.u32 	%rd32, %r74, 8;
	add.s64 	%rd33, %rd4, %rd32;
	ld.global.f64 	%fd116, [%rd33];
	div.rn.f64 	%fd117, %fd116, %fd145;
	st.global.f64 	[%rd33], %fd117;
	ld.global.f64 	%fd118, [%rd33+8];
	div.rn.f64 	%fd119, %fd118, %fd145;
	st.global.f64 	[%rd33+8], %fd119;
	ld.global.f64 	%fd120, [%rd33+16];
	div.rn.f64 	%fd121, %fd120, %fd145;
	st.global.f64 	[%rd33+16], %fd121;
	ld.global.f64 	%fd122, [%rd33+24];
	div.rn.f64 	%fd123, %fd122, %fd145;
	st.global.f64 	[%rd33+24], %fd123;
	ld.global.f64 	%fd124, [%rd33+32];
	div.rn.f64 	%fd125, %fd124, %fd145;
	st.global.f64 	[%rd33+32], %fd125;
	ld.global.f64 	%fd126, [%rd33+40];
	div.rn.f64 	%fd127, %fd126, %fd145;
	st.global.f64 	[%rd33+40], %fd127;
	ld.global.f64 	%fd128, [%rd33+48];
	div.rn.f64 	%fd129, %fd128, %fd145;
	st.global.f64 	[%rd33+48], %fd129;
	ld.global.f64 	%fd130, [%rd33+56];
	div.rn.f64 	%fd131, %fd130, %fd145;
	st.global.f64 	[%rd33+56], %fd131;
	add.s32 	%r74, %r74, 8;
$L__BB0_24:
	setp.eq.s32 	%p21, %r20, 0;
	@%p21 bra 	$L__BB0_30;
	and.b32  	%r23, %r29, 3;
	setp.lt.u32 	%p22, %r20, 4;
	@%p22 bra 	$L__BB0_27;
	mul.wide.u32 	%rd34, %r74, 8;
	add.s64 	%rd35, %rd4, %rd34;
	ld.global.f64 	%fd132, [%rd35];
	div.rn.f64 	%fd133, %fd132, %fd145;
	st.global.f64 	[%rd35], %fd133;
	ld.global.f64 	%fd134, [%rd35+8];
	div.rn.f64 	%fd135, %fd134, %fd145;
	st.global.f64 	[%rd35+8], %fd135;
	ld.global.f64 	%fd136, [%rd35+16];
	div.rn.f64 	%fd137, %fd136, %fd145;
	st.global.f64 	[%rd35+16], %fd137;
	ld.global.f64 	%fd138, [%rd35+24];
	div.rn.f64 	%fd139, %fd138, %fd145;
	st.global.f64 	[%rd35+24], %fd139;
	add.s32 	%r74, %r74, 4;
$L__BB0_27:
	setp.eq.s32 	%p23, %r23, 0;
	@%p23 bra 	$L__BB0_30;
	shl.b64 	%rd36, %rd3, 3;
	mul.wide.u32 	%rd37, %r74, 8;
	add.s64 	%rd38, %rd36, %rd37;
	add.s64 	%rd43, %rd2, %rd38;
	neg.s32 	%r77, %r23;
$L__BB0_29:
	.pragma "nounroll";
	ld.global.f64 	%fd140, [%rd43];
	div.rn.f64 	%fd141, %fd140, %fd145;
	st.global.f64 	[%rd43], %fd141;
	add.s64 	%rd43, %rd43, 8;
	add.s32 	%r77, %r77, 1;
	setp.ne.s32 	%p24, %r77, 0;
	@%p24 bra 	$L__BB0_29;
$L__BB0_30:
	ret;

}
	// .globl	_Z20relu_backward_kernelPdPKdS1_i
.visible .entry _Z20relu_backward_kernelPdPKdS1_i(
	.param .u64 .ptr .align 1 _Z20relu_backward_kernelPdPKdS1_i_param_0,
	.param .u64 .ptr .align 1 _Z20relu_backward_kernelPdPKdS1_i_param_1,
	.param .u64 .ptr .align 1 _Z20relu_backward_kernelPdPKdS1_i_param_2,
	.param .u32 _Z20relu_backward_kernelPdPKdS1_i_param_3
)
{
	.reg .pred 	%p<3>;
	.reg .b32 	%r<6>;
	.reg .b64 	%rd<13>;
	.reg .b64 	%fd<6>;

	ld.param.u64 	%rd1, [_Z20relu_backward_kernelPdPKdS1_i_param_0];
	ld.param.u64 	%rd2, [_Z20relu_backward_kernelPdPKdS1_i_param_1];
	ld.param.u64 	%rd3, [_Z20relu_backward_kernelPdPKdS1_i_param_2];
	ld.param.u32 	%r2, [_Z20relu_backward_kernelPdPKdS1_i_param_3];
	mov.u32 	%r3, %ctaid.x;
	mov.u32 	%r4, %ntid.x;
	mov.u32 	%r5, %tid.x;
	mad.lo.s32 	%r1, %r3, %r4, %r5;
	setp.ge.s32 	%p1, %r1, %r2;
	@%p1 bra 	$L__BB1_4;
	cvta.to.global.u64 	%rd4, %rd2;
	mul.wide.s32 	%rd5, %r1, 8;
	add.s64 	%rd6, %rd4, %rd5;
	ld.global.f64 	%fd4, [%rd6];
	setp.leu.f64 	%p2, %fd4, 0d0000000000000000;
	mov.f64 	%fd5, 0d0000000000000000;
	@%p2 bra 	$L__BB1_3;
	cvta.to.global.u64 	%rd7, %rd3;
	add.s64 	%rd9, %rd7, %rd5;
	ld.global.f64 	%fd5, [%rd9];
$L__BB1_3:
	cvta.to.global.u64 	%rd10, %rd1;
	add.s64 	%rd12, %rd10, %rd5;
	st.global.f64 	[%rd12], %fd5;
$L__BB1_4:
	ret;

}
	// .globl	dropout_kernel
.visible .entry dropout_kernel(
	.param .u64 .ptr .align 1 dropout_kernel_param_0,
	.param .u64 .ptr .align 1 dropout_kernel_param_1,
	.param .u32 dropout_kernel_param_2,
	.param .u32 dropout_kernel_param_3,
	.param .f64 dropout_kernel_param_4,
	.param .u64 dropout_kernel_param_5
)
{
	.reg .pred 	%p<16>;
	.reg .b32 	%r<189>;
	.reg .b64 	%rd<50>;
	.reg .b64 	%fd<44>;

	ld.param.u64 	%rd11, [dropout_kernel_param_0];
	ld.param.u64 	%rd12, [dropout_kernel_param_1];
	ld.param.u32 	%r47, [dropout_kernel_param_2];
	ld.param.u32 	%r46, [dropout_kernel_param_3];
	ld.param.f64 	%fd15, [dropout_kernel_param_4];
	ld.param.u64 	%rd10, [dropout_kernel_param_5];
	cvta.to.global.u64 	%rd1, %rd11;
	cvta.to.global.u64 	%rd2, %rd12;
	mov.u32 	%r1, %ctaid.x;
	setp.ge.s32 	%p1, %r1, %r47;
	@%p1 bra 	$L__BB2_24;
	cvt.u64.u32 	%rd13, %r1;
	add.s64 	%rd14, %rd10, %rd13;
	cvt.u32.u64 	%r48, %rd14;
	xor.b32  	%r49, %r48, -1429050551;
	mul.lo.s32 	%r2, %r49, 1099087573;
	{ .reg .b32 tmp; mov.b64 {tmp, %r50}, %rd14; }
	xor.b32  	%r51, %r50, -136515619;
	mul.lo.s32 	%r3, %r51, -1703105765;
	add.s32 	%r52, %r2, %r3;
	add.s32 	%r178, %r52, 6615241;
	mul.lo.s32 	%r53, %r46, %r1;
	cvt.s64.s32 	%rd3, %r53;
	setp.lt.s32 	%p2, %r46, 1;
	@%p2 bra 	$L__BB2_24;
	add.s32 	%r183, %r2, 5783321;
	xor.b32  	%r182, %r3, 88675123;
	add.s32 	%r181, %r3, 521288629;
	xor.b32  	%r180, %r2, 362436069;
	add.s32 	%r179, %r2, 123456789;
	and.b32  	%r10, %r46, 3;
	setp.lt.u32 	%p3, %r46, 4;
	mov.b32 	%r184, 0;
	@%p3 bra 	$L__BB2_13;
	and.b32  	%r184, %r46, 2147483644;
	mov.b32 	%r170, 0;
$L__BB2_4:
	.pragma "nounroll";
	shr.u32 	%r56, %r179, 2;
	xor.b32  	%r57, %r56, %r179;
	shl.b32 	%r58, %r183, 4;
	shl.b32 	%r59, %r57, 1;
	xor.b32  	%r60, %r58, %r59;
	xor.b32  	%r61, %r60, %r183;
	xor.b32  	%r19, %r61, %r57;
	add.s32 	%r62, %r178, %r19;
	add.s32 	%r63, %r62, 362437;
	shr.u32 	%r64, %r180, 2;
	xor.b32  	%r65, %r64, %r180;
	shl.b32 	%r66, %r19, 4;
	shl.b32 	%r67, %r65, 1;
	xor.b32  	%r68, %r67, %r66;
	xor.b32  	%r69, %r68, %r65;
	xor.b32  	%r20, %r69, %r19;
	add.s32 	%r70, %r178, %r20;
	add.s32 	%r71, %r70, 724874;
	cvt.u64.u32 	%rd15, %r63;
	mul.wide.u32 	%rd16, %r71, 2097152;
	xor.b64  	%rd17, %rd16, %rd15;
	cvt.rn.f64.u64 	%fd17, %rd17;
	fma.rn.f64 	%fd18, %fd17, 0d3CA0000000000000, 0d3C90000000000000;
	setp.lt.f64 	%p4, %fd18, %fd15;
	cvt.u64.u32 	%rd18, %r170;
	add.s64 	%rd4, %rd18, %rd3;
	shl.b64 	%rd19, %rd4, 3;
	add.s64 	%rd5, %rd2, %rd19;
	mov.f64 	%fd37, 0d0000000000000000;
	@%p4 bra 	$L__BB2_6;
	ld.global.f64 	%fd37, [%rd5];
$L__BB2_6:
	add.s64 	%rd6, %rd1, %rd19;
	st.global.f64 	[%rd6], %fd37;
	shr.u32 	%r72, %r181, 2;
	xor.b32  	%r73, %r72, %r181;
	shl.b32 	%r74, %r20, 4;
	shl.b32 	%r75, %r73, 1;
	xor.b32  	%r76, %r74, %r75;
	xor.b32  	%r77, %r76, %r20;
	xor.b32  	%r21, %r77, %r73;
	add.s32 	%r78, %r178, %r21;
	add.s32 	%r79, %r78, 1087311;
	shr.u32 	%r80, %r182, 2;
	xor.b32  	%r81, %r80, %r182;
	shl.b32 	%r82, %r21, 4;
	shl.b32 	%r83, %r81, 1;
	xor.b32  	%r84, %r83, %r82;
	xor.b32  	%r85, %r84, %r81;
	xor.b32  	%r179, %r85, %r21;
	add.s32 	%r86, %r178, %r179;
	add.s32 	%r87, %r86, 1449748;
	cvt.u64.u32 	%rd21, %r79;
	mul.wide.u32 	%rd22, %r87, 2097152;
	xor.b64  	%rd23, %rd22, %rd21;
	cvt.rn.f64.u64 	%fd20, %rd23;
	fma.rn.f64 	%fd21, %fd20, 0d3CA0000000000000, 0d3C90000000000000;
	setp.lt.f64 	%p5, %fd21, %fd15;
	mov.f64 	%fd38, 0d0000000000000000;
	@%p5 bra 	$L__BB2_8;
	ld.global.f64 	%fd38, [%rd5+8];
$L__BB2_8:
	st.global.f64 	[%rd6+8], %fd38;
	shr.u32 	%r88, %r183, 2;
	xor.b32  	%r89, %r88, %r183;
	shl.b32 	%r90, %r179, 4;
	shl.b32 	%r91, %r89, 1;
	xor.b32  	%r92, %r90, %r91;
	xor.b32  	%r93, %r92, %r179;
	xor.b32  	%r180, %r93, %r89;
	add.s32 	%r94, %r178, %r180;
	add.s32 	%r95, %r94, 1812185;
	shr.u32 	%r96, %r19, 2;
	xor.b32  	%r97, %r96, %r19;
	shl.b32 	%r98, %r180, 4;
	shl.b32 	%r99, %r97, 1;
	xor.b32  	%r100, %r99, %r98;
	xor.b32  	%r101, %r100, %r97;
	xor.b32  	%r181, %r101, %r180;
	add.s32 	%r102, %r178, %r181;
	add.s32 	%r103, %r102, 2174622;
	cvt.u64.u32 	%rd24, %r95;
	mul.wide.u32 	%rd25, %r103, 2097152;
	xor.b64  	%rd26, %rd25, %rd24;
	cvt.rn.f64.u64 	%fd23, %rd26;
	fma.rn.f64 	%fd24, %fd23, 0d3CA0000000000000, 0d3C90000000000000;
	setp.lt.f64 	%p6, %fd24, %fd15;
	mov.f64 	%fd39, 0d0000000000000000;
	@%p6 bra 	$L__BB2_10;
	ld.global.f64 	%fd39, [%rd5+16];
$L__BB2_10:
	st.global.f64 	[%rd6+16], %fd39;
	shr.u32 	%r104, %r20, 2;
	xor.b32  	%r105, %r104, %r20;
	shl.b32 	%r106, %r181, 4;
	shl.b32 	%r107, %r105, 1;
	xor.b32  	%r108, %r106, %r107;
	xor.b32  	%r109, %r108, %r181;
	xor.b32  	%r182, %r109, %r105;
	add.s32 	%r110, %r178, %r182;
	add.s32 	%r111, %r110, 2537059;
	shr.u32 	%r112, %r21, 2;
	xor.b32  	%r113, %r112, %r21;
	shl.b32 	%r114, %r182, 4;
	shl.b32 	%r115, %r113, 1;
	xor.b32  	%r116, %r115, %r114;
	xor.b32  	%r117, %r116, %r113;
	xor.b32  	%r183, %r117, %r182;
	add.s32 	%r178, %r178, 2899496;
	add.s32 	%r118, %r183, %r178;
	cvt.u64.u32 	%rd27, %r111;
	mul.wide.u32 	%rd28, %r118, 2097152;
	xor.b64  	%rd29, %rd28, %rd27;
	cvt.rn.f64.u64 	%fd26, %rd29;
	fma.rn.f64 	%fd27, %fd26, 0d3CA0000000000000, 0d3C90000000000000;
	setp.lt.f64 	%p7, %fd27, %fd15;
	mov.f64 	%fd40, 0d0000000000000000;
	@%p7 bra 	$L__BB2_12;
	ld.global.f64 	%fd40, [%rd5+24];
$L__BB2_12:
	st.global.f64 	[%rd6+24], %fd40;
	add.s32 	%r170, %r170, 4;
	setp.ne.s32 	%p8, %r170, %r184;
	@%p8 bra 	$L__BB2_4;
$L__BB2_13:
	setp.eq.s32 	%p9, %r10, 0;
	@%p9 bra 	$L__BB2_24;
	setp.eq.s32 	%p10, %r10, 1;
	@%p10 bra 	$L__BB2_20;
	shr.u32 	%r119, %r179, 2;
	xor.b32  	%r120, %r119, %r179;
	shl.b32 	%r121, %r183, 4;
	shl.b32 	%r122, %r120, 1;
	xor.b32  	%r123, %r121, %r122;
	xor.b32  	%r124, %r123, %r183;
	xor.b32  	%r36, %r124, %r120;
	add.s32 	%r125, %r178, %r36;
	add.s32 	%r126, %r125, 362437;
	shr.u32 	%r127, %r180, 2;
	xor.b32  	%r128, %r127, %r180;
	shl.b32 	%r129, %r36, 4;
	shl.b32 	%r130, %r128, 1;
	xor.b32  	%r131, %r130, %r129;
	xor.b32  	%r132, %r131, %r128;
	xor.b32  	%r37, %r132, %r36;
	add.s32 	%r133, %r178, %r37;
	add.s32 	%r134, %r133, 724874;
	cvt.u64.u32 	%rd30, %r126;
	mul.wide.u32 	%rd31, %r134, 2097152;
	xor.b64  	%rd32, %rd31, %rd30;
	cvt.rn.f64.u64 	%fd29, %rd32;
	fma.rn.f64 	%fd30, %fd29, 0d3CA0000000000000, 0d3C90000000000000;
	setp.lt.f64 	%p11, %fd30, %fd15;
	cvt.u64.u32 	%rd33, %r184;
	add.s64 	%rd7, %rd33, %rd3;
	shl.b64 	%rd34, %rd7, 3;
	add.s64 	%rd8, %rd2, %rd34;
	mov.f64 	%fd41, 0d0000000000000000;
	@%p11 bra 	$L__BB2_17;
	ld.global.f64 	%fd41, [%rd8];
$L__BB2_17:
	add.s64 	%rd9, %rd1, %rd34;
	st.global.f64 	[%rd9], %fd41;
	shr.u32 	%r135, %r181, 2;
	xor.b32  	%r136, %r135, %r181;
	shl.b32 	%r137, %r37, 4;
	shl.b32 	%r138, %r136, 1;
	xor.b32  	%r139, %r137, %r138;
	xor.b32  	%r140, %r139, %r37;
	xor.b32  	%r141, %r140, %r136;
	add.s32 	%r142, %r178, %r141;
	add.s32 	%r143, %r142, 1087311;
	shr.u32 	%r144, %r182, 2;
	xor.b32  	%r145, %r144, %r182;
	shl.b32 	%r146, %r141, 4;
	shl.b32 	%r147, %r145, 1;
	xor.b32  	%r148, %r147, %r146;
	xor.b32  	%r149, %r148, %r145;
	xor.b32  	%r38, %r149, %r141;
	add.s32 	%r178, %r178, 1449748;
	add.s32 	%r150, %r38, %r178;
	cvt.u64.u32 	%rd36, %r143;
	mul.wide.u32 	%rd37, %r150, 2097152;
	xor.b64  	%rd38, %rd37, %rd36;
	cvt.rn.f64.u64 	%fd32, %rd38;
	fma.rn.f64 	%fd33, %fd32, 0d3CA0000000000000, 0d3C90000000000000;
	setp.lt.f64 	%p12, %fd33, %fd15;
	mov.f64 	%fd42, 0d0000000000000000;
	@%p12 bra 	$L__BB2_19;
	ld.global.f64 	%fd42, [%rd8+8];
$L__BB2_19:
	st.global.f64 	[%rd9+8], %fd42;
	add.s32 	%r184, %r184, 2;
	mov.u32 	%r179, %r183;
	mov.u32 	%r180, %r36;
	mov.u32 	%r183, %r38;
$L__BB2_20:
	and.b32  	%r151, %r46, 1;
	setp.eq.b32 	%p13, %r151, 1;
	not.pred 	%p14, %p13;
	@%p14 bra 	$L__BB2_24;
	shr.u32 	%r152, %r179, 2;
	xor.b32  	%r153, %r152, %r179;
	shl.b32 	%r154, %r183, 4;
	shl.b32 	%r155, %r153, 1;
	xor.b32  	%r156, %r154, %r155;
	xor.b32  	%r157, %r156, %r183;
	xor.b32  	%r158, %r157, %r153;
	add.s32 	%r159, %r178, %r158;
	add.s32 	%r160, %r159, 362437;
	shr.u32 	%r161, %r180, 2;
	xor.b32  	%r162, %r161, %r180;
	shl.b32 	%r163, %r158, 4;
	shl.b32 	%r164, %r162, 1;
	xor.b32  	%r165, %r164, %r163;
	xor.b32  	%r166, %r165, %r162;
	xor.b32  	%r167, %r166, %r158;
	add.s32 	%r168, %r178, %r167;
	add.s32 	%r169, %r168, 724874;
	cvt.u64.u32 	%rd39, %r160;
	mul.wide.u32 	%rd40, %r169, 2097152;
	xor.b64  	%rd41, %rd40, %rd39;
	cvt.rn.f64.u64 	%fd35, %rd41;
	fma.rn.f64 	%fd36, %fd35, 0d3CA0000000000000, 0d3C90000000000000;
	setp.lt.f64 	%p15, %fd36, %fd15;
	mov.f64 	%fd43, 0d0000000000000000;
	@%p15 bra 	$L__BB2_23;
	cvt.u64.u32 	%rd42, %r184;
	add.s64 	%rd43, %rd42, %rd3;
	shl.b64 	%rd44, %rd43, 3;
	add.s64 	%rd45, %rd2, %rd44;
	ld.global.f64 	%fd43, [%rd45];
$L__BB2_23:
	cvt.u64.u32 	%rd46, %r184;
	add.s64 	%rd47, %rd46, %rd3;
	shl.b64 	%rd48, %rd47, 3;
	add.s64 	%rd49, %rd1, %rd48;
	st.global.f64 	[%rd49], %fd43;
$L__BB2_24:
	ret;

}
	// .globl	gather_rows_kernel
.visible .entry gather_rows_kernel(
	.param .u64 .ptr .align 1 gather_rows_kernel_param_0,
	.param .u64 .ptr .align 1 gather_rows_kernel_param_1,
	.param .u64 .ptr .align 1 gather_rows_kernel_param_2,
	.param .u32 gather_rows_kernel_param_3,
	.param .u32 gather_rows_kernel_param_4
)
{
	.reg .pred 	%p<11>;
	.reg .b32 	%r<28>;
	.reg .b64 	%rd<50>;
	.reg .b64 	%fd<30>;

	ld.param.u64 	%rd18, [gather_rows_kernel_param_0];
	ld.param.u64 	%rd19, [gather_rows_kernel_param_1];
	ld.param.u64 	%rd17, [gather_rows_kernel_param_2];
	ld.param.u32 	%r18, [gather_rows_kernel_param_3];
	ld.param.u32 	%r17, [gather_rows_kernel_param_4];
	cvta.to.global.u64 	%rd1, %rd18;
	cvta.to.global.u64 	%rd2, %rd19;
	mov.u32 	%r1, %ctaid.x;
	setp.ge.s32 	%p1, %r1, %r18;
	@%p1 bra 	$L__BB3_14;
	cvta.to.global.u64 	%rd20, %rd17;
	mul.wide.u32 	%rd21, %r1, 4;
	add.s64 	%rd22, %rd20, %rd21;
	ld.global.u32 	%r19, [%rd22];
	mul.lo.s32 	%r20, %r19, %r17;
	cvt.s64.s32 	%rd3, %r20;
	mul.lo.s32 	%r21, %r17, %r1;
	cvt.s64.s32 	%rd4, %r21;
	setp.lt.s32 	%p2, %r17, 1;
	@%p2 bra 	$L__BB3_14;
	and.b32  	%r2, %r17, 15;
	setp.lt.u32 	%p3, %r17, 16;
	mov.b32 	%r25, 0;
	@%p3 bra 	$L__BB3_5;
	and.b32  	%r25, %r17, 2147483632;
	neg.s32 	%r23, %r25;
	shl.b64 	%rd23, %rd3, 3;
	add.s64 	%rd24, %rd23, %rd2;
	add.s64 	%rd47, %rd24, 64;
	shl.b64 	%rd25, %rd4, 3;
	add.s64 	%rd26, %rd25, %rd1;
	add.s64 	%rd46, %rd26, 64;
$L__BB3_4:
	.pragma "nounroll";
	ld.global.f64 	%fd1, [%rd47+-64];
	st.global.f64 	[%rd46+-64], %fd1;
	ld.global.f64 	%fd2, [%rd47+-56];
	st.global.f64 	[%rd46+-56], %fd2;
	ld.global.f64 	%fd3, [%rd47+-48];
	st.global.f64 	[%rd46+-48], %fd3;
	ld.global.f64 	%fd4, [%rd47+-40];
	st.global.f64 	[%rd46+-40], %fd4;
	ld.global.f64 	%fd5, [%rd47+-32];
	st.global.f64 	[%rd46+-32], %fd5;
	ld.global.f64 	%fd6, [%rd47+-24];
	st.global.f64 	[%rd46+-24], %fd6;
	ld.global.f64 	%fd7, [%rd47+-16];
	st.global.f64 	[%rd46+-16], %fd7;
	ld.global.f64 	%fd8, [%rd47+-8];
	st.global.f64 	[%rd46+-8], %fd8;
	ld.global.f64 	%fd9, [%rd47];
	st.global.f64 	[%rd46], %fd9;
	ld.global.f64 	%fd10, [%rd47+8];
	st.global.f64 	[%rd46+8], %fd10;
	ld.global.f64 	%fd11, [%rd47+16];
	st.global.f64 	[%rd46+16], %fd11;
	ld.global.f64 	%fd12, [%rd47+24];
	st.global.f64 	[%rd46+24], %fd12;
	ld.global.f64 	%fd13, [%rd47+32];
	st.global.f64 	[%rd46+32], %fd13;
	ld.global.f64 	%fd14, [%rd47+40];
	st.global.f64 	[%rd46+40], %fd14;
	ld.global.f64 	%fd15, [%rd47+48];
	st.global.f64 	[%rd46+48], %fd15;
	ld.global.f64 	%fd16, [%rd47+56];
	st.global.f64 	[%rd46+56], %fd16;
	add.s32 	%r23, %r23, 16;
	add.s64 	%rd47, %rd47, 128;
	add.s64 	%rd46, %rd46, 128;
	setp.ne.s32 	%p4, %r23, 0;
	@%p4 bra 	$L__BB3_4;
$L__BB3_5:
	setp.eq.s32 	%p5, %r2, 0;
	@%p5 bra 	$L__BB3_14;
	and.b32  	%r8, %r17, 7;
	setp.lt.u32 	%p6, %r2, 8;
	@%p6 bra 	$L__BB3_8;
	cvt.u64.u32 	%rd27, %r25;
	add.s64 	%rd28, %rd27, %rd3;
	shl.b64 	%rd29, %rd28, 3;
	add.s64 	%rd30, %rd2, %rd29;
	ld.global.f64 	%fd17, [%rd30];
	add.s64 	%rd31, %rd27, %rd4;
	shl.b64 	%rd32, %rd31, 3;
	add.s64 	%rd33, %rd1, %rd32;
	st.global.f64 	[%rd33], %fd17;
	ld.global.f64 	%fd18, [%rd30+8];
	st.global.f64 	[%rd33+8], %fd18;
	ld.global.f64 	%fd19, [%rd30+16];
	st.global.f64 	[%rd33+16], %fd19;
	ld.global.f64 	%fd20, [%rd30+24];
	st.global.f64 	[%rd33+24], %fd20;
	ld.global.f64 	%fd21, [%rd30+32];
	st.global.f64 	[%rd33+32], %fd21;
	ld.global.f64 	%fd22, [%rd30+40];
	st.global.f64 	[%rd33+40], %fd22;
	ld.global.f64 	%fd23, [%rd30+48];
	st.global.f64 	[%rd33+48], %fd23;
	ld.global.f64 	%fd24, [%rd30+56];
	st.global.f64 	[%rd33+56], %fd24;
	add.s32 	%r25, %r25, 8;
$L__BB3_8:
	setp.eq.s32 	%p7, %r8, 0;
	@%p7 bra 	$L__BB3_14;
	and.b32  	%r11, %r17, 3;
	setp.lt.u32 	%p8, %r8, 4;
	@%p8 bra 	$L__BB3_11;
	cvt.u64.u32 	%rd34, %r25;
	add.s64 	%rd35, %rd34, %rd3;
	shl.b64 	%rd36, %rd35, 3;
	add.s64 	%rd37, %rd2, %rd36;
	ld.global.f64 	%fd25, [%rd37];
	add.s64 	%rd38, %rd34, %rd4;
	shl.b64 	%rd39, %rd38, 3;
	add.s64 	%rd40, %rd1, %rd39;
	st.global.f64 	[%rd40], %fd25;
	ld.global.f64 	%fd26, [%rd37+8];
	st.global.f64 	[%rd40+8], %fd26;
	ld.global.f64 	%fd27, [%rd37+16];
	st.global.f64 	[%rd40+16], %fd27;
	ld.global.f64 	%fd28, [%rd37+24];
	st.global.f64 	[%rd40+24], %fd28;
	add.s32 	%r25, %r25, 4;
$L__BB3_11:
	setp.eq.s32 	%p9, %r11, 0;
	@%p9 bra 	$L__BB3_14;
	cvt.u64.u32 	%rd41, %r25;
	add.s64 	%rd42, %rd4, %rd41;
	shl.b64 	%rd43, %rd42, 3;
	add.s64 	%rd49, %rd1, %rd43;
	add.s64 	%rd44, %rd3, %rd41;
	shl.b64 	%rd45, %rd44, 3;
	add.s64 	%rd48, %rd2, %rd45;
	neg.s32 	%r27, %r11;
$L__BB3_13:
	.pragma "nounroll";
	ld.global.f64 	%fd29, [%rd48];
	st.global.f64 	[%rd49], %fd29;
	add.s64 	%rd49, %rd49, 8;
	add.s64 	%rd48, %rd48, 8;
	add.s32 	%r27, %r27, 1;
	setp.ne.s32 	%p10, %r27, 0;
	@%p10 bra 	$L__BB3_13;
$L__BB3_14:
	ret;

}
	// .globl	row_mean_var_kernel
.visible .entry row_mean_var_kernel(
	.param .u64 .ptr .align 1 row_mean_var_kernel_param_0,
	.param .u64 .ptr .align 1 row_mean_var_kernel_param_1,
	.param .u64 .ptr .align 1 row_mean_var_kernel_param_2,
	.param .u32 row_mean_var_kernel_param_3,
	.param .u32 row_mean_var_kernel_param_4
)
{
	.reg .pred 	%p<11>;
	.reg .b32 	%r<26>;
	.reg .b64 	%rd<32>;
	.reg .b64 	%fd<135>;

	ld.param.u64 	%rd11, [row_mean_var_kernel_param_0];
	ld.param.u64 	%rd9, [row_mean_var_kernel_param_1];
	ld.param.u64 	%rd10, [row_mean_var_kernel_param_2];
	ld.param.u32 	%r18, [row_mean_var_kernel_param_3];
	ld.param.u32 	%r17, [row_mean_var_kernel_param_4];
	cvta.to.global.u64 	%rd1, %rd11;
	mov.u32 	%r1, %ctaid.x;
	setp.ge.s32 	%p1, %r1, %r18;
	@%p1 bra 	$L__BB4_15;
	mul.lo.s32 	%r19, %r17, %r1;
	cvt.s64.s32 	%rd2, %r19;
	setp.lt.s32 	%p2, %r17, 1;
	mov.f64 	%fd133, 0d0000000000000000;
	mov.f64 	%fd134, %fd133;
	@%p2 bra 	$L__BB4_14;
	and.b32  	%r2, %r17, 15;
	setp.lt.u32 	%p3, %r17, 16;
	mov.f64 	%fd134, 0d0000000000000000;
	mov.b32 	%r23, 0;
	mov.f64 	%fd133, %fd134;
	@%p3 bra 	$L__BB4_5;
	and.b32  	%r23, %r17, 2147483632;
	neg.s32 	%r21, %r23;
	shl.b64 	%rd12, %rd2, 3;
	add.s64 	%rd13, %rd12, %rd1;
	add.s64 	%rd30, %rd13, 64;
	mov.f64 	%fd134, 0d0000000000000000;
$L__BB4_4:
	.pragma "nounroll";
	ld.global.f64 	%fd31, [%rd30+-64];
	add.f64 	%fd32, %fd133, %fd31;
	fma.rn.f64 	%fd33, %fd31, %fd31, %fd134;
	ld.global.f64 	%fd34, [%rd30+-56];
	add.f64 	%fd35, %fd32, %fd34;
	fma.rn.f64 	%fd36, %fd34, %fd34, %fd33;
	ld.global.f64 	%fd37, [%rd30+-48];
	add.f64 	%fd38, %fd35, %fd37;
	fma.rn.f64 	%fd39, %fd37, %fd37, %fd36;
	ld.global.f64 	%fd40, [%rd30+-40];
	add.f64 	%fd41, %fd38, %fd40;
	fma.rn.f64 	%fd42, %fd40, %fd40, %fd39;
	ld.global.f64 	%fd43, [%rd30+-32];
	add.f64 	%fd44, %fd41, %fd43;
	fma.rn.f64 	%fd45, %fd43, %fd43, %fd42;
	ld.global.f64 	%fd46, [%rd30+-24];
	add.f64 	%fd47, %fd44, %fd46;
	fma.rn.f64 	%fd48, %fd46, %fd46, %fd45;
	ld.global.f64 	%fd49, [%rd30+-16];
	add.f64 	%fd50, %fd47, %fd49;
	fma.rn.f64 	%fd51, %fd49, %fd49, %fd48;
	ld.global.f64 	%fd52, [%rd30+-8];
	add.f64 	%fd53, %fd50, %fd52;
	fma.rn.f64 	%fd54, %fd52, %fd52, %fd51;
	ld.global.f64 	%fd55, [%rd30];
	add.f64 	%fd56, %fd53, %fd55;
	fma.rn.f64 	%fd57, %fd55, %fd55, %fd54;
	ld.global.f64 	%fd58, [%rd30+8];
	add.f64 	%fd59, %fd56, %fd58;
	fma.rn.f64 	%fd60, %fd58, %fd58, %fd57;
	ld.global.f64 	%fd61, [%rd30+16];
	add.f64 	%fd62, %fd59, %fd61;
	fma.rn.f64 	%fd63, %fd61, %fd61, %fd60;
	ld.global.f64 	%fd64, [%rd30+24];
	add.f64 	%fd65, %fd62, %fd64;
	fma.rn.f64 	%fd66, %fd64, %fd64, %fd63;
	ld.global.f64 	%fd67, [%rd30+32];
	add.f64 	%fd68, %fd65, %fd67;
	fma.rn.f64 	%fd69, %fd67, %fd67, %fd66;
	ld.global.f64 	%fd70, [%rd30+40];
	add.f64 	%fd71, %fd68, %fd70;
	fma.rn.f64 	%fd72, %fd70, %fd70, %fd69;
	ld.global.f64 	%fd73, [%rd30+48];
	add.f64 	%fd74, %fd71, %fd73;
	fma.rn.f64 	%fd75, %fd73, %fd73, %fd72;
	ld.global.f64 	%fd76, [%rd30+56];
	add.f64 	%fd133, %fd74, %fd76;
	fma.rn.f64 	%fd134, %fd76, %fd76, %fd75;
	add.s32 	%r21, %r21, 16;
	add.s64 	%rd30, %rd30, 128;
	setp.ne.s32 	%p4, %r21, 0;
	@%p4 bra 	$L__BB4_4;
$L__BB4_5:
	setp.eq.s32 	%p5, %r2, 0;
	@%p5 bra 	$L__BB4_14;
	and.b32  	%r8, %r17, 7;
	setp.lt.u32 	%p6, %r2, 8;
	@%p6 bra 	$L__BB4_8;
	cvt.u64.u32 	%rd14, %r23;
	add.s64 	%rd15, %rd14, %rd2;
	shl.b64 	%rd16, %rd15, 3;
	add.s64 	%rd17, %rd1, %rd16;
	ld.global.f64 	%fd78, [%rd17];
	add.f64 	%fd79, %fd133, %fd78;
	fma.rn.f64 	%fd80, %fd78, %fd78, %fd134;
	ld.global.f64 	%fd81, [%rd17+8];
	add.f64 	%fd82, %fd79, %fd81;
	fma.rn.f64 	%fd83, %fd81, %fd81, %fd80;
	ld.global.f64 	%fd84, [%rd17+16];
	add.f64 	%fd85, %fd82, %fd84;
	fma.rn.f64 	%fd86, %fd84, %fd84, %fd83;
	ld.global.f64 	%fd87, [%rd17+24];
	add.f64 	%fd88, %fd85, %fd87;
	fma.rn.f64 	%fd89, %fd87, %fd87, %fd86;
	ld.global.f64 	%fd90, [%rd17+32];
	add.f64 	%fd91, %fd88, %fd90;
	fma.rn.f64 	%fd92, %fd90, %fd90, %fd89;
	ld.global.f64 	%fd93, [%rd17+40];
	add.f64 	%fd94, %fd91, %fd93;
	fma.rn.f64 	%fd95, %fd93, %fd93, %fd92;
	ld.global.f64 	%fd96, [%rd17+48];
	add.f64 	%fd97, %fd94, %fd96;
	fma.rn.f64 	%fd98, %fd96, %fd96, %fd95;
	ld.global.f64 	%fd99, [%rd17+56];
	add.f64 	%fd133, %fd97, %fd99;
	fma.rn.f64 	%fd134, %fd99, %fd99, %fd98;
	add.s32 	%r23, %r23, 8;
$L__BB4_8:
	setp.eq.s32 	%p7, %r8, 0;
	@%p7 bra 	$L__BB4_14;
	and.b32  	%r11, %r17, 3;
	setp.lt.u32 	%p8, %r8, 4;
	@%p8 bra 	$L__BB4_11;
	cvt.u64.u32 	%rd18, %r23;
	add.s64 	%rd19, %rd18, %rd2;
	shl.b64 	%rd20, %rd19, 3;
	add.s64 	%rd21, %rd1, %rd20;
	ld.global.f64 	%fd101, [%rd21];
	add.f64 	%fd102, %fd133, %fd101;
	fma.rn.f64 	%fd103, %fd101, %fd101, %fd134;
	ld.global.f64 	%fd104, [%rd21+8];
	add.f64 	%fd105, %fd102, %fd104;
	fma.rn.f64 	%fd106, %fd104, %fd104, %fd103;
	ld.global.f64 	%fd107, [%rd21+16];
	add.f64 	%fd108, %fd105, %fd107;
	fma.rn.f64 	%fd109, %fd107, %fd107, %fd106;
	ld.global.f64 	%fd110, [%rd21+24];
	add.f64 	%fd133, %fd108, %fd110;
	fma.rn.f64 	%fd134, %fd110, %fd110, %fd109;
	add.s32 	%r23, %r23, 4;
$L__BB4_11:
	setp.eq.s32 	%p9, %r11, 0;
	@%p9 bra 	$L__BB4_14;
	cvt.u64.u32 	%rd22, %r23;
	add.s64 	%rd23, %rd2, %rd22;
	shl.b64 	%rd24, %rd23, 3;
	add.s64 	%rd31, %rd1, %rd24;
	neg.s32 	%r25, %r11;
$L__BB4_13:
	.pragma "nounroll";
	ld.global.f64 	%fd111, [%rd31];
	add.f64 	%fd133, %fd133, %fd111;
	fma.rn.f64 	%fd134, %fd111, %fd111, %fd134;
	add.s64 	%rd31, %rd31, 8;
	add.s32 	%r25, %r25, 1;
	setp.ne.s32 	%p10, %r25, 0;
	@%p10 bra 	$L__BB4_13;
$L__BB4_14:
	cvt.rn.f64.s32 	%fd112, %r17;
	div.rn.f64 	%fd113, %fd133, %fd112;
	cvta.to.global.u64 	%rd25, %rd9;
	mul.wide.u32 	%rd26, %r1, 8;
	add.s64 	%rd27, %rd25, %rd26;
	st.global.f64 	[%rd27], %fd113;
	div.rn.f64 	%fd114, %fd134, %fd112;
	mul.f64 	%fd115, %fd113, %fd113;
	sub.f64 	%fd116, %fd114, %fd115;
	cvta.to.global.u64 	%rd28, %rd10;
	add.s64 	%rd29, %rd28, %rd26;
	st.global.f64 	[%rd29], %fd116;
$L__BB4_15:
	ret;

}
	// .globl	apply_layer_norm_kernel
.visible .entry apply_layer_norm_kernel(
	.param .u64 .ptr .align 1 apply_layer_norm_kernel_param_0,
	.param .u64 .ptr .align 1 apply_layer_norm_kernel_param_1,
	.param .u64 .ptr .align 1 apply_layer_norm_kernel_param_2,
	.param .u64 .ptr .align 1 apply_layer_norm_kernel_param_3,
	.param .u32 apply_layer_norm_kernel_param_4,
	.param .u32 apply_layer_norm_kernel_param_5,
	.param .f64 apply_layer_norm_kernel_param_6
)
{
	.reg .pred 	%p<11>;
	.reg .b32 	%r<22>;
	.reg .b64 	%rd<38>;
	.reg .b64 	%fd<51>;

	ld.param.u64 	%rd12, [apply_layer_norm_kernel_param_0];
	ld.param.u64 	%rd13, [apply_layer_norm_kernel_param_1];
	ld.param.u64 	%rd10, [apply_layer_norm_kernel_param_2];
	ld.param.u64 	%rd11, [apply_layer_norm_kernel_param_3];
	ld.param.u32 	%r14, [apply_layer_norm_kernel_param_4];
	ld.param.u32 	%r13, [apply_layer_norm_kernel_param_5];
	ld.param.f64 	%fd3, [apply_layer_norm_kernel_param_6];
	cvta.to.global.u64 	%rd1, %rd12;
	cvta.to.global.u64 	%rd2, %rd13;
	mov.u32 	%r1, %ctaid.x;
	setp.ge.s32 	%p1, %r1, %r14;
	@%p1 bra 	$L__BB5_13;
	cvta.to.global.u64 	%rd14, %rd10;
	cvta.to.global.u64 	%rd15, %rd11;
	mul.lo.s32 	%r15, %r13, %r1;
	cvt.s64.s32 	%rd3, %r15;
	mul.wide.u32 	%rd16, %r1, 8;
	add.s64 	%rd17, %rd14, %rd16;
	ld.global.f64 	%fd1, [%rd17];
	add.s64 	%rd18, %rd15, %rd16;
	ld.global.f64 	%fd4, [%rd18];
	add.f64 	%fd5, %fd3, %fd4;
	sqrt.rn.f64 	%fd2, %fd5;
	setp.lt.s32 	%p2, %r13, 1;
	@%p2 bra 	$L__BB5_13;
	and.b32  	%r2, %r13, 7;
	setp.lt.u32 	%p3, %r13, 8;
	mov.b32 	%r20, 0;
	@%p3 bra 	$L__BB5_5;
	and.b32  	%r20, %r13, 2147483640;
	neg.s32 	%r18, %r20;
	shl.b64 	%rd19, %rd3, 3;
	add.s64 	%rd20, %rd19, 32;
	add.s64 	%rd37, %rd2, %rd20;
	add.s64 	%rd36, %rd1, %rd20;
$L__BB5_4:
	.pragma "nounroll";
	ld.global.f64 	%fd6, [%rd37+-32];
	sub.f64 	%fd7, %fd6, %fd1;
	div.rn.f64 	%fd8, %fd7, %fd2;
	st.global.f64 	[%rd36+-32], %fd8;
	ld.global.f64 	%fd9, [%rd37+-24];
	sub.f64 	%fd10, %fd9, %fd1;
	div.rn.f64 	%fd11, %fd10, %fd2;
	st.global.f64 	[%rd36+-24], %fd11;
	ld.global.f64 	%fd12, [%rd37+-16];
	sub.f64 	%fd13, %fd12, %fd1;
	div.rn.f64 	%fd14, %fd13, %fd2;
	st.global.f64 	[%rd36+-16], %fd14;
	ld.global.f64 	%fd15, [%rd37+-8];
	sub.f64 	%fd16, %fd15, %fd1;
	div.rn.f64 	%fd17, %fd16, %fd2;
	st.global.f64 	[%rd36+-8], %fd17;
	ld.global.f64 	%fd18, [%rd37];
	sub.f64 	%fd19, %fd18, %fd1;
	div.rn.f64 	%fd20, %fd19, %fd2;
	st.global.f64 	[%rd36], %fd20;
	ld.global.f64 	%fd21, [%rd37+8];
	sub.f64 	%fd22, %fd21, %fd1;
	div.rn.f64 	%fd23, %fd22, %fd2;
	st.global.f64 	[%rd36+8], %fd23;
	ld.global.f64 	%fd24, [%rd37+16];
	sub.f64 	%fd25, %fd24, %fd1;
	div.rn.f64 	%fd26, %fd25, %fd2;
	st.global.f64 	[%rd36+16], %fd26;
	ld.global.f64 	%fd27, [%rd37+24];
	sub.f64 	%fd28, %fd27, %fd1;
	div.rn.f64 	%fd29, %fd28, %fd2;
	st.global.f64 	[%rd36+24], %fd29;
	add.s32 	%r18, %r18, 8;
	add.s64 	%rd37, %rd37, 64;
	add.s64 	%rd36, %rd36, 64;
	setp.ne.s32 	%p4, %r18, 0;
	@%p4 bra 	$L__BB5_4;
$L__BB5_5:
	setp.eq.s32 	%p5, %r2, 0;
	@%p5 bra 	$L__BB5_13;
	and.b32  	%r8, %r13, 3;
	setp.lt.u32 	%p6, %r2, 4;
	@%p6 bra 	$L__BB5_8;
	cvt.u64.u32 	%rd21, %r20;
	add.s64 	%rd22, %rd21, %rd3;
	shl.b64 	%rd23, %rd22, 3;
	add.s64 	%rd24, %rd2, %rd23;
	ld.global.f64 	%fd30, [%rd24];
	sub.f64 	%fd31, %fd30, %fd1;
	div.rn.f64 	%fd32, %fd31, %fd2;
	add.s64 	%rd25, %rd1, %rd23;
	st.global.f64 	[%rd25], %fd32;
	ld.global.f64 	%fd33, [%rd24+8];
	sub.f64 	%fd34, %fd33, %fd1;
	div.rn.f64 	%fd35, %fd34, %fd2;
	st.global.f64 	[%rd25+8], %fd35;
	ld.global.f64 	%fd36, [%rd24+16];
	sub.f64 	%fd37, %fd36, %fd1;
	div.rn.f64 	%fd38, %fd37, %fd2;
	st.global.f64 	[%rd25+16], %fd38;
	ld.global.f64 	%fd39, [%rd24+24];
	sub.f64 	%fd40, %fd39, %fd1;
	div.rn.f64 	%fd41, %fd40, %fd2;
	st.global.f64 	[%rd25+24], %fd41;
	add.s32 	%r20, %r20, 4;
$L__BB5_8:
	setp.eq.s32 	%p7, %r8, 0;
	@%p7 bra 	$L__BB5_13;
	setp.eq.s32 	%p8, %r8, 1;
	@%p8 bra 	$L__BB5_11;
	cvt.u64.u32 	%rd26, %r20;
	add.s64 	%rd27, %rd26, %rd3;
	shl.b64 	%rd28, %rd27, 3;
	add.s64 	%rd29, %rd2, %rd28;
	ld.global.f64 	%fd42, [%rd29];
	sub.f64 	%fd43, %fd42, %fd1;
	div.rn.f64 	%fd44, %fd43, %fd2;
	add.s64 	%rd30, %rd1, %rd28;
	st.global.f64 	[%rd30], %fd44;
	ld.global.f64 	%fd45, [%rd29+8];
	sub.f64 	%fd46, %fd45, %fd1;
	div.rn.f64 	%fd47, %fd46, %fd2;
	st.global.f64 	[%rd30+8], %fd47;
	add.s32 	%r20, %r20, 2;
$L__BB5_11:
	and.b32  	%r17, %r13, 1;
	setp.eq.b32 	%p9, %r17, 1;
	not.pred 	%p10, %p9;
	@%p10 bra 	$L__BB5_13;
	cvt.u64.u32 	%rd31, %r20;
	add.s64 	%rd32, %rd31, %rd3;
	shl.b64 	%rd33, %rd32, 3;
	add.s64 	%rd34, %rd2, %rd33;
	ld.global.f64 	%fd48, [%rd34];
	sub.f64 	%fd49, %fd48, %fd1;
	div.rn.f64 	%fd50, %fd49, %fd2;
	add.s64 	%rd35, %rd1, %rd33;
	st.global.f64 	[%rd35], %fd50;
$L__BB5_13:
	ret;

}
	// .globl	slice_cols_kernel
.visible .entry slice_cols_kernel(
	.param .u64 .ptr .align 1 slice_cols_kernel_param_0,
	.param .u64 .ptr .align 1 slice_cols_kernel_param_1,
	.param .u32 slice_cols_kernel_param_2,
	.param .u32 slice_cols_kernel_param_3,
	.param .u32 slice_cols_kernel_param_4,
	.param .u32 slice_cols_kernel_param_5
)
{
	.reg .pred 	%p<4>;
	.reg .b32 	%r<10>;
	.reg .b64 	%rd<9>;
	.reg .b64 	%fd<2>;

	ld.param.u64 	%rd1, [slice_cols_kernel_param_0];
	ld.param.u64 	%rd2, [slice_cols_kernel_param_1];
	ld.param.u32 	%r6, [slice_cols_kernel_param_2];
	ld.param.u32 	%r3, [slice_cols_kernel_param_3];
	ld.param.u32 	%r4, [slice_cols_kernel_param_4];
	ld.param.u32 	%r5, [slice_cols_kernel_param_5];
	mov.u32 	%r1, %ctaid.x;
	mov.u32 	%r2, %tid.x;
	setp.ge.s32 	%p1, %r1, %r6;
	setp.ge.s32 	%p2, %r2, %r5;
	or.pred  	%p3, %p1, %p2;
	@%p3 bra 	$L__BB6_2;
	cvta.to.global.u64 	%rd3, %rd2;
	cvta.to.global.u64 	%rd4, %rd1;
	add.s32 	%r7, %r4, %r2;
	mad.lo.s32 	%r8, %r3, %r1, %r7;
	mul.wide.s32 	%rd5, %r8, 8;
	add.s64 	%rd6, %rd3, %rd5;
	ld.global.f64 	%fd1, [%rd6];
	mad.lo.s32 	%r9, %r5, %r1, %r2;
	mul.wide.u32 	%rd7, %r9, 8;
	add.s64 	%rd8, %rd4, %rd7;
	st.global.f64 	[%rd8], %fd1;
$L__BB6_2:
	ret;

}
	// .globl	set_cols_kernel
.visible .entry set_cols_kernel(
	.param .u64 .ptr .align 1 set_cols_kernel_param_0,
	.param .u64 .ptr .align 1 set_cols_kernel_param_1,
	.param .u32 set_cols_kernel_param_2,
	.param .u32 set_cols_kernel_param_3,
	.param .u32 set_cols_kernel_param_4,
	.param .u32 set_cols_kernel_param_5
)
{
	.reg .pred 	%p<4>;
	.reg .b32 	%r<10>;
	.reg .b64 	%rd<9>;
	.reg .b64 	%fd<2>;

	ld.param.u64 	%rd1, [set_cols_kernel_param_0];
	ld.param.u64 	%rd2, [set_cols_kernel_param_1];
	ld.param.u32 	%r6, [set_cols_kernel_param_2];
	ld.param.u32 	%r3, [set_cols_kernel_param_3];
	ld.param.u32 	%r4, [set_cols_kernel_param_4];
	ld.param.u32 	%r5, [set_cols_kernel_param_5];
	mov.u32 	%r1, %ctaid.x;
	mov.u32 	%r2, %tid.x;
	setp.ge.s32 	%p1, %r1, %r6;
	setp.ge.s32 	%p2, %r2, %r5;
	or.pred  	%p3, %p1, %p2;
	@%p3 bra 	$L__BB7_2;
	cvta.to.global.u64 	%rd3, %rd2;
	cvta.to.global.u64 	%rd4, %rd1;
	mad.lo.s32 	%r7, %r5, %r1, %r2;
	mul.wide.u32 	%rd5, %r7, 8;
	add.s64 	%rd6, %rd3, %rd5;
	ld.global.f64 	%fd1, [%rd6];
	add.s32 	%r8, %r4, %r2;
	mad.lo.s32 	%r9, %r3, %r1, %r8;
	mul.wide.s32 	%rd7, %r9, 8;
	add.s64 	%rd8, %rd4, %rd7;
	st.global.f64 	[%rd8], %fd1;
$L__BB7_2:
	ret;

}
	// .globl	count_token_pairs_kernel
.visible .entry count_token_pairs_kernel(
	.param .u64 .ptr .align 1 count_token_pairs_kernel_param_0,
	.param .u64 .ptr .align 1 count_token_pairs_kernel_param_1,
	.param .u64 .ptr .align 1 count_token_pairs_kernel_param_2,
	.param .u32 count_token_pairs_kernel_param_3,
	.param .u32 count_token_pairs_kernel_param_4,
	.param .u64 .ptr .align 1 count_token_pairs_kernel_param_5
)
{
	.reg .pred 	%p<2>;
	.reg .b32 	%r<12>;
	.reg .b64 	%rd<15>;

	ld.param.u64 	%rd1, [count_token_pairs_kernel_param_0];
	ld.param.u64 	%rd2, [count_token_pairs_kernel_param_1];
	ld.param.u64 	%rd3, [count_token_pairs_kernel_param_2];
	ld.param.u32 	%r3, [count_token_pairs_kernel_param_3];
	ld.param.u32 	%r2, [count_token_pairs_kernel_param_4];
	ld.param.u64 	%rd4, [count_token_pairs_kernel_param_5];
	mov.u32 	%r4, %ctaid.x;
	mov.u32 	%r5, %ntid.x;
	mov.u32 	%r6, %tid.x;
	mad.lo.s32 	%r1, %r4, %r5, %r6;
	setp.ge.s32 	%p1, %r1, %r3;
	@%p1 bra 	$L__BB8_2;
	cvta.to.global.u64 	%rd5, %rd1;
	cvta.to.global.u64 	%rd6, %rd2;
	cvta.to.global.u64 	%rd7, %rd3;
	cvta.to.global.u64 	%rd8, %rd4;
	mul.wide.s32 	%rd9, %r1, 4;
	add.s64 	%rd10, %rd5, %rd9;
	ld.global.u32 	%r7, [%rd10];
	add.s64 	%rd11, %rd6, %rd9;
	ld.global.u32 	%r8, [%rd11];
	mad.lo.s32 	%r9, %r7, %r2, %r8;
	mul.wide.s32 	%rd12, %r9, 4;
	add.s64 	%rd13, %rd8, %rd12;
	add.s64 	%rd14, %rd7, %rd9;
	ld.global.u32 	%r10, [%rd14];
	atom.global.add.u32 	%r11, [%rd13], %r10;
$L__BB8_2:
	ret;

}
	// .globl	layer_norm_backward_kernel
.visible .entry layer_norm_backward_kernel(
	.param .u64 .ptr .align 1 layer_norm_backward_kernel_param_0,
	.param .u64 .ptr .align 1 layer_norm_backward_kernel_param_1,
	.param .u64 .ptr .align 1 layer_norm_backward_kernel_param_2,
	.param .u64 .ptr .align 1 layer_norm_backward_kernel_param_3,
	.param .u64 .ptr .align 1 layer_norm_backward_kernel_param_4,
	.param .u64 .ptr .align 1 layer_norm_backward_kernel_param_5,
	.param .u64 .ptr .align 1 layer_norm_backward_kernel_param_6,
	.param .u64 .ptr .align 1 layer_norm_backward_kernel_param_7,
	.param .u64 .ptr .align 1 layer_norm_backward_kernel_param_8,
	.param .u32 layer_norm_backward_kernel_param_9,
	.param .u32 layer_norm_backward_kernel_param_10,
	.param .f64 layer_norm_backward_kernel_param_11
)
{
	.reg .pred 	%p<20>;
	.reg .b32 	%r<40>;
	.reg .b64 	%rd<126>;
	.reg .b64 	%fd<407>;

	ld.param.u64 	%rd47, [layer_norm_backward_kernel_param_0];
	ld.param.u64 	%rd42, [layer_norm_backward_kernel_param_1];
	ld.param.u64 	%rd48, [layer_norm_backward_kernel_param_2];
	ld.param.u64 	%rd43, [layer_norm_backward_kernel_param_3];
	ld.param.u64 	%rd44, [layer_norm_backward_kernel_param_4];
	ld.param.u64 	%rd49, [layer_norm_backward_kernel_param_5];
	ld.param.u64 	%rd45, [layer_norm_backward_kernel_param_6];
	ld.param.u64 	%rd46, [layer_norm_backward_kernel_param_7];
	ld.param.u64 	%rd50, [layer_norm_backward_kernel_param_8];
	ld.param.u32 	%r25, [layer_norm_backward_kernel_param_9];
	ld.param.u32 	%r24, [layer_norm_backward_kernel_param_10];
	ld.param.f64 	%fd29, [layer_norm_backward_kernel_param_11];
	cvta.to.global.u64 	%rd1, %rd48;
	cvta.to.global.u64 	%rd2, %rd42;
	cvta.to.global.u64 	%rd3, %rd50;
	cvta.to.global.u64 	%rd4, %rd47;
	cvta.to.global.u64 	%rd5, %rd49;
	mov.u32 	%r1, %ctaid.x;
	setp.ge.s32 	%p1, %r1, %r25;
	@%p1 bra 	$L__BB9_25;
	cvta.to.global.u64 	%rd51, %rd45;
	cvta.to.global.u64 	%rd52, %rd46;
	cvta.to.global.u64 	%rd6, %rd44;
	cvta.to.global.u64 	%rd7, %rd43;
	mul.lo.s32 	%r26, %r24, %r1;
	cvt.s64.s32 	%rd8, %r26;
	mul.wide.s32 	%rd53, %r26, 8;
	add.s64 	%rd9, %rd6, %rd53;
	add.s64 	%rd10, %rd7, %rd53;
	mul.wide.u32 	%rd54, %r1, 8;
	add.s64 	%rd55, %rd51, %rd54;
	ld.global.f64 	%fd1, [%rd55];
	add.s64 	%rd56, %rd52, %rd54;
	ld.global.f64 	%fd31, [%rd56];
	add.f64 	%fd32, %fd29, %fd31;
	sqrt.rn.f64 	%fd33, %fd32;
	rcp.rn.f64 	%fd2, %fd33;
	cvt.rn.f64.s32 	%fd3, %r24;
	setp.lt.s32 	%p2, %r24, 1;
	mov.f64 	%fd403, 0d0000000000000000;
	mov.f64 	%fd404, %fd403;
	@%p2 bra 	$L__BB9_13;
	setp.lt.u32 	%p3, %r24, 8;
	mov.f64 	%fd404, 0d0000000000000000;
	mov.b32 	%r32, 0;
	mov.f64 	%fd403, %fd404;
	@%p3 bra 	$L__BB9_5;
	and.b32  	%r32, %r24, 2147483640;
	neg.s32 	%r35, %r32;
	shl.b64 	%rd57, %rd8, 3;
	add.s64 	%rd58, %rd57, 32;
	add.s64 	%rd121, %rd7, %rd58;
	add.s64 	%rd120, %rd5, 32;
	add.s64 	%rd119, %rd6, %rd58;
	add.s64 	%rd118, %rd3, %rd58;
	add.s64 	%rd117, %rd2, 32;
	add.s64 	%rd116, %rd1, 32;
	mov.f64 	%fd404, 0d0000000000000000;
$L__BB9_4:
	.pragma "nounroll";
	ld.global.f64 	%fd37, [%rd121+-32];
	ld.global.f64 	%fd38, [%rd120+-32];
	mul.f64 	%fd39, %fd37, %fd38;
	add.f64 	%fd40, %fd403, %fd39;
	ld.global.f64 	%fd41, [%rd119+-32];
	sub.f64 	%fd42, %fd41, %fd1;
	fma.rn.f64 	%fd43, %fd39, %fd42, %fd404;
	ld.global.f64 	%fd44, [%rd118+-32];
	mul.f64 	%fd45, %fd37, %fd44;
	atom.global.add.f64 	%fd46, [%rd117+-32], %fd45;
	ld.global.f64 	%fd47, [%rd121+-32];
	atom.global.add.f64 	%fd48, [%rd116+-32], %fd47;
	ld.global.f64 	%fd49, [%rd121+-24];
	ld.global.f64 	%fd50, [%rd120+-24];
	mul.f64 	%fd51, %fd49, %fd50;
	add.f64 	%fd52, %fd40, %fd51;
	ld.global.f64 	%fd53, [%rd119+-24];
	sub.f64 	%fd54, %fd53, %fd1;
	fma.rn.f64 	%fd55, %fd51, %fd54, %fd43;
	ld.global.f64 	%fd56, [%rd118+-24];
	mul.f64 	%fd57, %fd49, %fd56;
	atom.global.add.f64 	%fd58, [%rd117+-24], %fd57;
	ld.global.f64 	%fd59, [%rd121+-24];
	atom.global.add.f64 	%fd60, [%rd116+-24], %fd59;
	ld.global.f64 	%fd61, [%rd121+-16];
	ld.global.f64 	%fd62, [%rd120+-16];
	mul.f64 	%fd63, %fd61, %fd62;
	add.f64 	%fd64, %fd52, %fd63;
	ld.global.f64 	%fd65, [%rd119+-16];
	sub.f64 	%fd66, %fd65, %fd1;
	fma.rn.f64 	%fd67, %fd63, %fd66, %fd55;
	ld.global.f64 	%fd68, [%rd118+-16];
	mul.f64 	%fd69, %fd61, %fd68;
	atom.global.add.f64 	%fd70, [%rd117+-16], %fd69;
	ld.global.f64 	%fd71, [%rd121+-16];
	atom.global.add.f64 	%fd72, [%rd116+-16], %fd71;
	ld.global.f64 	%fd73, [%rd121+-8];
	ld.global.f64 	%fd74, [%rd120+-8];
	mul.f64 	%fd75, %fd73, %fd74;
	add.f64 	%fd76, %fd64, %fd75;
	ld.global.f64 	%fd77, [%rd119+-8];
	sub.f64 	%fd78, %fd77, %fd1;
	fma.rn.f64 	%fd79, %fd75, %fd78, %fd67;
	ld.global.f64 	%fd80, [%rd118+-8];
	mul.f64 	%fd81, %fd73, %fd80;
	atom.global.add.f64 	%fd82, [%rd117+-8], %fd81;
	ld.global.f64 	%fd83, [%rd121+-8];
	atom.global.add.f64 	%fd84, [%rd116+-8], %fd83;
	ld.global.f64 	%fd85, [%rd121];
	ld.global.f64 	%fd86, [%rd120];
	mul.f64 	%fd87, %fd85, %fd86;
	add.f64 	%fd88, %fd76, %fd87;
	ld.global.f64 	%fd89, [%rd119];
	sub.f64 	%fd90, %fd89, %fd1;
	fma.rn.f64 	%fd91, %fd87, %fd90, %fd79;
	ld.global.f64 	%fd92, [%rd118];
	mul.f64 	%fd93, %fd85, %fd92;
	atom.global.add.f64 	%fd94, [%rd117], %fd93;
	ld.global.f64 	%fd95, [%rd121];
	atom.global.add.f64 	%fd96, [%rd116], %fd95;
	ld.global.f64 	%fd97, [%rd121+8];
	ld.global.f64 	%fd98, [%rd120+8];
	mul.f64 	%fd99, %fd97, %fd98;
	add.f64 	%fd100, %fd88, %fd99;
	ld.global.f64 	%fd101, [%rd119+8];
	sub.f64 	%fd102, %fd101, %fd1;
	fma.rn.f64 	%fd103, %fd99, %fd102, %fd91;
	ld.global.f64 	%fd104, [%rd118+8];
	mul.f64 	%fd105, %fd97, %fd104;
	atom.global.add.f64 	%fd106, [%rd117+8], %fd105;
	ld.global.f64 	%fd107, [%rd121+8];
	atom.global.add.f64 	%fd108, [%rd116+8], %fd107;
	ld.global.f64 	%fd109, [%rd121+16];
	ld.global.f64 	%fd110, [%rd120+16];
	mul.f64 	%fd111, %fd109, %fd110;
	add.f64 	%fd112, %fd100, %fd111;
	ld.global.f64 	%fd113, [%rd119+16];
	sub.f64 	%fd114, %fd113, %fd1;
	fma.rn.f64 	%fd115, %fd111, %fd114, %fd103;
	ld.global.f64 	%fd116, [%rd118+16];
	mul.f64 	%fd117, %fd109, %fd116;
	atom.global.add.f64 	%fd118, [%rd117+16], %fd117;
	ld.global.f64 	%fd119, [%rd121+16];
	atom.global.add.f64 	%fd120, [%rd116+16], %fd119;
	ld.global.f64 	%fd121, [%rd121+24];
	ld.global.f64 	%fd122, [%rd120+24];
	mul.f64 	%fd123, %fd121, %fd122;
	add.f64 	%fd403, %fd112, %fd123;
	ld.global.f64 	%fd124, [%rd119+24];
	sub.f64 	%fd125, %fd124, %fd1;
	fma.rn.f64 	%fd404, %fd123, %fd125, %fd115;
	ld.global.f64 	%fd126, [%rd118+24];
	mul.f64 	%fd127, %fd121, %fd126;
	atom.global.add.f64 	%fd128, [%rd117+24], %fd127;
	ld.global.f64 	%fd129, [%rd121+24];
	atom.global.add.f64 	%fd130, [%rd116+24], %fd129;
	add.s32 	%r35, %r35, 8;
	add.s64 	%rd121, %rd121, 64;
	add.s64 	%rd120, %rd120, 64;
	add.s64 	%rd119, %rd119, 64;
	add.s64 	%rd118, %rd118, 64;
	add.s64 	%rd117, %rd117, 64;
	add.s64 	%rd116, %rd116, 64;
	setp.eq.s32 	%p4, %r35, 0;
	@%p4 bra 	$L__BB9_5;
	bra.uni 	$L__BB9_4;
$L__BB9_5:
	and.b32  	%r4, %r24, 7;
	setp.eq.s32 	%p5, %r4, 0;
	@%p5 bra 	$L__BB9_13;
	ld.param.u64 	%rd115, [layer_norm_backward_kernel_param_1];
	cvta.to.global.u64 	%rd17, %rd115;
	and.b32  	%r5, %r24, 3;
	setp.lt.u32 	%p6, %r4, 4;
	@%p6 bra 	$L__BB9_8;
	cvt.u64.u32 	%rd59, %r32;
	mul.wide.u32 	%rd60, %r32, 8;
	add.s64 	%rd61, %rd10, %rd60;
	ld.global.f64 	%fd132, [%rd61];
	add.s64 	%rd62, %rd5, %rd60;
	ld.global.f64 	%fd133, [%rd62];
	mul.f64 	%fd134, %fd132, %fd133;
	add.f64 	%fd135, %fd403, %fd134;
	add.s64 	%rd63, %rd9, %rd60;
	ld.global.f64 	%fd136, [%rd63];
	sub.f64 	%fd137, %fd136, %fd1;
	fma.rn.f64 	%fd138, %fd134, %fd137, %fd404;
	add.s64 	%rd64, %rd17, %rd60;
	add.s64 	%rd65, %rd59, %rd8;
	shl.b64 	%rd66, %rd65, 3;
	add.s64 	%rd67, %rd3, %rd66;
	ld.global.f64 	%fd139, [%rd67];
	mul.f64 	%fd140, %fd132, %fd139;
	atom.global.add.f64 	%fd141, [%rd64], %fd140;
	add.s64 	%rd68, %rd1, %rd60;
	ld.global.f64 	%fd142, [%rd61];
	atom.global.add.f64 	%fd143, [%rd68], %fd142;
	ld.global.f64 	%fd144, [%rd61+8];
	ld.global.f64 	%fd145, [%rd62+8];
	mul.f64 	%fd146, %fd144, %fd145;
	add.f64 	%fd147, %fd135, %fd146;
	ld.global.f64 	%fd148, [%rd63+8];
	sub.f64 	%fd149, %fd148, %fd1;
	fma.rn.f64 	%fd150, %fd146, %fd149, %fd138;
	ld.global.f64 	%fd151, [%rd67+8];
	mul.f64 	%fd152, %fd144, %fd151;
	atom.global.add.f64 	%fd153, [%rd64+8], %fd152;
	ld.global.f64 	%fd154, [%rd61+8];
	atom.global.add.f64 	%fd155, [%rd68+8], %fd154;
	ld.global.f64 	%fd156, [%rd61+16];
	ld.global.f64 	%fd157, [%rd62+16];
	mul.f64 	%fd158, %fd156, %fd157;
	add.f64 	%fd159, %fd147, %fd158;
	ld.global.f64 	%fd160, [%rd63+16];
	sub.f64 	%fd161, %fd160, %fd1;
	fma.rn.f64 	%fd162, %fd158, %fd161, %fd150;
	ld.global.f64 	%fd163, [%rd67+16];
	mul.f64 	%fd164, %fd156, %fd163;
	atom.global.add.f64 	%fd165, [%rd64+16], %fd164;
	ld.global.f64 	%fd166, [%rd61+16];
	atom.global.add.f64 	%fd167, [%rd68+16], %fd166;
	ld.global.f64 	%fd168, [%rd61+24];
	ld.global.f64 	%fd169, [%rd62+24];
	mul.f64 	%fd170, %fd168, %fd169;
	add.f64 	%fd403, %fd159, %fd170;
	ld.global.f64 	%fd171, [%rd63+24];
	sub.f64 	%fd172, %fd171, %fd1;
	fma.rn.f64 	%fd404, %fd170, %fd172, %fd162;
	ld.global.f64 	%fd173, [%rd67+24];
	mul.f64 	%fd174, %fd168, %fd173;
	atom.global.add.f64 	%fd175, [%rd64+24], %fd174;
	ld.global.f64 	%fd176, [%rd61+24];
	atom.global.add.f64 	%fd177, [%rd68+24], %fd176;
	add.s32 	%r32, %r32, 4;
$L__BB9_8:
	setp.eq.s32 	%p7, %r5, 0;
	@%p7 bra 	$L__BB9_13;
	setp.eq.s32 	%p8, %r5, 1;
	@%p8 bra 	$L__BB9_11;
	cvt.u64.u32 	%rd69, %r32;
	mul.wide.u32 	%rd70, %r32, 8;
	add.s64 	%rd71, %rd10, %rd70;
	ld.global.f64 	%fd179, [%rd71];
	add.s64 	%rd72, %rd5, %rd70;
	ld.global.f64 	%fd180, [%rd72];
	mul.f64 	%fd181, %fd179, %fd180;
	add.f64 	%fd182, %fd403, %fd181;
	add.s64 	%rd73, %rd9, %rd70;
	ld.global.f64 	%fd183, [%rd73];
	sub.f64 	%fd184, %fd183, %fd1;
	fma.rn.f64 	%fd185, %fd181, %fd184, %fd404;
	add.s64 	%rd74, %rd17, %rd70;
	add.s64 	%rd75, %rd69, %rd8;
	shl.b64 	%rd76, %rd75, 3;
	add.s64 	%rd77, %rd3, %rd76;
	ld.global.f64 	%fd186, [%rd77];
	mul.f64 	%fd187, %fd179, %fd186;
	atom.global.add.f64 	%fd188, [%rd74], %fd187;
	add.s64 	%rd78, %rd1, %rd70;
	ld.global.f64 	%fd189, [%rd71];
	atom.global.add.f64 	%fd190, [%rd78], %fd189;
	ld.global.f64 	%fd191, [%rd71+8];
	ld.global.f64 	%fd192, [%rd72+8];
	mul.f64 	%fd193, %fd191, %fd192;
	add.f64 	%fd403, %fd182, %fd193;
	ld.global.f64 	%fd194, [%rd73+8];
	sub.f64 	%fd195, %fd194, %fd1;
	fma.rn.f64 	%fd404, %fd193, %fd195, %fd185;
	ld.global.f64 	%fd196, [%rd77+8];
	mul.f64 	%fd197, %fd191, %fd196;
	atom.global.add.f64 	%fd198, [%rd74+8], %fd197;
	ld.global.f64 	%fd199, [%rd71+8];
	atom.global.add.f64 	%fd200, [%rd78+8], %fd199;
	add.s32 	%r32, %r32, 2;
$L__BB9_11:
	and.b32  	%r29, %r24, 1;
	setp.eq.b32 	%p9, %r29, 1;
	not.pred 	%p10, %p9;
	@%p10 bra 	$L__BB9_13;
	cvt.u64.u32 	%rd79, %r32;
	mul.wide.u32 	%rd80, %r32, 8;
	add.s64 	%rd81, %rd10, %rd80;
	ld.global.f64 	%fd201, [%rd81];
	add.s64 	%rd82, %rd5, %rd80;
	ld.global.f64 	%fd202, [%rd82];
	mul.f64 	%fd203, %fd201, %fd202;
	add.f64 	%fd403, %fd403, %fd203;
	add.s64 	%rd83, %rd9, %rd80;
	ld.global.f64 	%fd204, [%rd83];
	sub.f64 	%fd205, %fd204, %fd1;
	fma.rn.f64 	%fd404, %fd203, %fd205, %fd404;
	add.s64 	%rd84, %rd17, %rd80;
	add.s64 	%rd85, %rd79, %rd8;
	shl.b64 	%rd86, %rd85, 3;
	add.s64 	%rd87, %rd3, %rd86;
	ld.global.f64 	%fd206, [%rd87];
	mul.f64 	%fd207, %fd201, %fd206;
	atom.global.add.f64 	%fd208, [%rd84], %fd207;
	add.s64 	%rd88, %rd1, %rd80;
	ld.global.f64 	%fd209, [%rd81];
	atom.global.add.f64 	%fd210, [%rd88], %fd209;
$L__BB9_13:
	setp.lt.s32 	%p11, %r24, 1;
	@%p11 bra 	$L__BB9_25;
	div.rn.f64 	%fd24, %fd403, %fd3;
	and.b32  	%r10, %r24, 7;
	setp.lt.u32 	%p12, %r24, 8;
	mov.b32 	%r37, 0;
	@%p12 bra 	$L__BB9_17;
	and.b32  	%r37, %r24, 2147483640;
	neg.s32 	%r36, %r37;
	shl.b64 	%rd89, %rd8, 3;
	add.s64 	%rd90, %rd89, 32;
	add.s64 	%rd125, %rd6, %rd90;
	add.s64 	%rd124, %rd7, %rd90;
	add.s64 	%rd123, %rd5, 32;
	add.s64 	%rd122, %rd4, %rd90;
$L__BB9_16:
	.pragma "nounroll";
	ld.global.f64 	%fd211, [%rd125+-32];
	sub.f64 	%fd212, %fd211, %fd1;
	ld.global.f64 	%fd213, [%rd124+-32];
	ld.global.f64 	%fd214, [%rd123+-32];
	mul.f64 	%fd215, %fd213, %fd214;
	sub.f64 	%fd216, %fd215, %fd24;
	mul.f64 	%fd217, %fd2, %fd212;
	mul.f64 	%fd218, %fd2, %fd217;
	div.rn.f64 	%fd219, %fd218, %fd3;
	mul.f64 	%fd220, %fd404, %fd219;
	sub.f64 	%fd221, %fd216, %fd220;
	mul.f64 	%fd222, %fd2, %fd221;
	st.global.f64 	[%rd122+-32], %fd222;
	ld.global.f64 	%fd223, [%rd125+-24];
	sub.f64 	%fd224, %fd223, %fd1;
	ld.global.f64 	%fd225, [%rd124+-24];
	ld.global.f64 	%fd226, [%rd123+-24];
	mul.f64 	%fd227, %fd225, %fd226;
	sub.f64 	%fd228, %fd227, %fd24;
	mul.f64 	%fd229, %fd2, %fd224;
	mul.f64 	%fd230, %fd2, %fd229;
	div.rn.f64 	%fd231, %fd230, %fd3;
	mul.f64 	%fd232, %fd404, %fd231;
	sub.f64 	%fd233, %fd228, %fd232;
	mul.f64 	%fd234, %fd2, %fd233;
	st.global.f64 	[%rd122+-24], %fd234;
	ld.global.f64 	%fd235, [%rd125+-16];
	sub.f64 	%fd236, %fd235, %fd1;
	ld.global.f64 	%fd237, [%rd124+-16];
	ld.global.f64 	%fd238, [%rd123+-16];
	mul.f64 	%fd239, %fd237, %fd238;
	sub.f64 	%fd240, %fd239, %fd24;
	mul.f64 	%fd241, %fd2, %fd236;
	mul.f64 	%fd242, %fd2, %fd241;
	div.rn.f64 	%fd243, %fd242, %fd3;
	mul.f64 	%fd244, %fd404, %fd243;
	sub.f64 	%fd245, %fd240, %fd244;
	mul.f64 	%fd246, %fd2, %fd245;
	st.global.f64 	[%rd122+-16], %fd246;
	ld.global.f64 	%fd247, [%rd125+-8];
	sub.f64 	%fd248, %fd247, %fd1;
	ld.global.f64 	%fd249, [%rd124+-8];
	ld.global.f64 	%fd250, [%rd123+-8];
	mul.f64 	%fd251, %fd249, %fd250;
	sub.f64 	%fd252, %fd251, %fd24;
	mul.f64 	%fd253, %fd2, %fd248;
	mul.f64 	%fd254, %fd2, %fd253;
	div.rn.f64 	%fd255, %fd254, %fd3;
	mul.f64 	%fd256, %fd404, %fd255;
	sub.f64 	%fd257, %fd252, %fd256;
	mul.f64 	%fd258, %fd2, %fd257;
	st.global.f64 	[%rd122+-8], %fd258;
	ld.global.f64 	%fd259, [%rd125];
	sub.f64 	%fd260, %fd259, %fd1;
	ld.global.f64 	%fd261, [%rd124];
	ld.global.f64 	%fd262, [%rd123];
	mul.f64 	%fd263, %fd261, %fd262;
	sub.f64 	%fd264, %fd263, %fd24;
	mul.f64 	%fd265, %fd2, %fd260;
	mul.f64 	%fd266, %fd2, %fd265;
	div.rn.f64 	%fd267, %fd266, %fd3;
	mul.f64 	%fd268, %fd404, %fd267;
	sub.f64 	%fd269, %fd264, %fd268;
	mul.f64 	%fd270, %fd2, %fd269;
	st.global.f64 	[%rd122], %fd270;
	ld.global.f64 	%fd271, [%rd125+8];
	sub.f64 	%fd272, %fd271, %fd1;
	ld.global.f64 	%fd273, [%rd124+8];
	ld.global.f64 	%fd274, [%rd123+8];
	mul.f64 	%fd275, %fd273, %fd274;
	sub.f64 	%fd276, %fd275, %fd24;
	mul.f64 	%fd277, %fd2, %fd272;
	mul.f64 	%fd278, %fd2, %fd277;
	div.rn.f64 	%fd279, %fd278, %fd3;
	mul.f64 	%fd280, %fd404, %fd279;
	sub.f64 	%fd281, %fd276, %fd280;
	mul.f64 	%fd282, %fd2, %fd281;
	st.global.f64 	[%rd122+8], %fd282;
	ld.global.f64 	%fd283, [%rd125+16];
	sub.f64 	%fd284, %fd283, %fd1;
	ld.global.f64 	%fd285, [%rd124+16];
	ld.global.f64 	%fd286, [%rd123+16];
	mul.f64 	%fd287, %fd285, %fd286;
	sub.f64 	%fd288, %fd287, %fd24;
	mul.f64 	%fd289, %fd2, %fd284;
	mul.f64 	%fd290, %fd2, %fd289;
	div.rn.f64 	%fd291, %fd290, %fd3;
	mul.f64 	%fd292, %fd404, %fd291;
	sub.f64 	%fd293, %fd288, %fd292;
	mul.f64 	%fd294, %fd2, %fd293;
	st.global.f64 	[%rd122+16], %fd294;
	ld.global.f64 	%fd295, [%rd125+24];
	sub.f64 	%fd296, %fd295, %fd1;
	ld.global.f64 	%fd297, [%rd124+24];
	ld.global.f64 	%fd298, [%rd123+24];
	mul.f64 	%fd299, %fd297, %fd298;
	sub.f64 	%fd300, %fd299, %fd24;
	mul.f64 	%fd301, %fd2, %fd296;
	mul.f64 	%fd302, %fd2, %fd301;
	div.rn.f64 	%fd303, %fd302, %fd3;
	mul.f64 	%fd304, %fd404, %fd303;
	sub.f64 	%fd305, %fd300, %fd304;
	mul.f64 	%fd306, %fd2, %fd305;
	st.global.f64 	[%rd122+24], %fd306;
	add.s32 	%r36, %r36, 8;
	add.s64 	%rd125, %rd125, 64;
	add.s64 	%rd124, %rd124, 64;
	add.s64 	%rd123, %rd123, 64;
	add.s64 	%rd122, %rd122, 64;
	setp.ne.s32 	%p13, %r36, 0;
	@%p13 bra 	$L__BB9_16;
$L__BB9_17:
	setp.eq.s32 	%p14, %r10, 0;
	@%p14 bra 	$L__BB9_25;
	and.b32  	%r19, %r24, 3;
	setp.lt.u32 	%p15, %r10, 4;
	@%p15 bra 	$L__BB9_20;
	cvt.u64.u32 	%rd91, %r37;
	mul.wide.u32 	%rd92, %r37, 8;
	add.s64 	%rd93, %rd9, %rd92;
	ld.global.f64 	%fd307, [%rd93];
	sub.f64 	%fd308, %fd307, %fd1;
	add.s64 	%rd94, %rd10, %rd92;
	ld.global.f64 	%fd309, [%rd94];
	add.s64 	%rd95, %rd5, %rd92;
	ld.global.f64 	%fd310, [%rd95];
	mul.f64 	%fd311, %fd309, %fd310;
	sub.f64 	%fd312, %fd311, %fd24;
	mul.f64 	%fd313, %fd2, %fd308;
	mul.f64 	%fd314, %fd2, %fd313;
	div.rn.f64 	%fd315, %fd314, %fd3;
	mul.f64 	%fd316, %fd404, %fd315;
	sub.f64 	%fd317, %fd312, %fd316;
	mul.f64 	%fd318, %fd2, %fd317;
	add.s64 	%rd96, %rd91, %rd8;
	shl.b64 	%rd97, %rd96, 3;
	add.s64 	%rd98, %rd4, %rd97;
	st.global.f64 	[%rd98], %fd318;
	ld.global.f64 	%fd319, [%rd93+8];
	sub.f64 	%fd320, %fd319, %fd1;
	ld.global.f64 	%fd321, [%rd94+8];
	ld.global.f64 	%fd322, [%rd95+8];
	mul.f64 	%fd323, %fd321, %fd322;
	sub.f64 	%fd324, %fd323, %fd24;
	mul.f64 	%fd325, %fd2, %fd320;
	mul.f64 	%fd326, %fd2, %fd325;
	div.rn.f64 	%fd327, %fd326, %fd3;
	mul.f64 	%fd328, %fd404, %fd327;
	sub.f64 	%fd329, %fd324, %fd328;
	mul.f64 	%fd330, %fd2, %fd329;
	st.global.f64 	[%rd98+8], %fd330;
	ld.global.f64 	%fd331, [%rd93+16];
	sub.f64 	%fd332, %fd331, %fd1;
	ld.global.f64 	%fd333, [%rd94+16];
	ld.global.f64 	%fd334, [%rd95+16];
	mul.f64 	%fd335, %fd333, %fd334;
	sub.f64 	%fd336, %fd335, %fd24;
	mul.f64 	%fd337, %fd2, %fd332;
	mul.f64 	%fd338, %fd2, %fd337;
	div.rn.f64 	%fd339, %fd338, %fd3;
	mul.f64 	%fd340, %fd404, %fd339;
	sub.f64 	%fd341, %fd336, %fd340;
	mul.f64 	%fd342, %fd2, %fd341;
	st.global.f64 	[%rd98+16], %fd342;
	ld.global.f64 	%fd343, [%rd93+24];
	sub.f64 	%fd344, %fd343, %fd1;
	ld.global.f64 	%fd345, [%rd94+24];
	ld.global.f64 	%fd346, [%rd95+24];
	mul.f64 	%fd347, %fd345, %fd346;
	sub.f64 	%fd348, %fd347, %fd24;
	mul.f64 	%fd349, %fd2, %fd344;
	mul.f64 	%fd350, %fd2, %fd349;
	div.rn.f64 	%fd351, %fd350, %fd3;
	mul.f64 	%fd352, %fd404, %fd351;
	sub.f64 	%fd353, %fd348, %fd352;
	mul.f64 	%fd354, %fd2, %fd353;
	st.global.f64 	[%rd98+24], %fd354;
	add.s32 	%r37, %r37, 4;
$L__BB9_20:
	setp.eq.s32 	%p16, %r19, 0;
	@%p16 bra 	$L__BB9_25;
	setp.eq.s32 	%p17, %r19, 1;
	@%p17 bra 	$L__BB9_23;
	cvt.u64.u32 	%rd99, %r37;
	mul.wide.u32 	%rd100, %r37, 8;
	add.s64 	%rd101, %rd9, %rd100;
	ld.global.f64 	%fd355, [%rd101];
	sub.f64 	%fd356, %fd355, %fd1;
	add.s64 	%rd102, %rd10, %rd100;
	ld.global.f64 	%fd357, [%rd102];
	add.s64 	%rd103, %rd5, %rd100;
	ld.global.f64 	%fd358, [%rd103];
	mul.f64 	%fd359, %fd357, %fd358;
	sub.f64 	%fd360, %fd359, %fd24;
	mul.f64 	%fd361, %fd2, %fd356;
	mul.f64 	%fd362, %fd2, %fd361;
	div.rn.f64 	%fd363, %fd362, %fd3;
	mul.f64 	%fd364, %fd404, %fd363;
	sub.f64 	%fd365, %fd360, %fd364;
	mul.f64 	%fd366, %fd2, %fd365;
	add.s64 	%rd104, %rd99, %rd8;
	shl.b64 	%rd105, %rd104, 3;
	add.s64 	%rd106, %rd4, %rd105;
	st.global.f64 	[%rd106], %fd366;
	ld.global.f64 	%fd367, [%rd101+8];
	sub.f64 	%fd368, %fd367, %fd1;
	ld.global.f64 	%fd369, [%rd102+8];
	ld.global.f64 	%fd370, [%rd103+8];
	mul.f64 	%fd371, %fd369, %fd370;
	sub.f64 	%fd372, %fd371, %fd24;
	mul.f64 	%fd373, %fd2, %fd368;
	mul.f64 	%fd374, %fd2, %fd373;
	div.rn.f64 	%fd375, %fd374, %fd3;
	mul.f64 	%fd376, %fd404, %fd375;
	sub.f64 	%fd377, %fd372, %fd376;
	mul.f64 	%fd378, %fd2, %fd377;
	st.global.f64 	[%rd106+8], %fd378;
	add.s32 	%r37, %r37, 2;
$L__BB9_23:
	and.b32  	%r31, %r24, 1;
	setp.eq.b32 	%p18, %r31, 1;
	not.pred 	%p19, %p18;
	@%p19 bra 	$L__BB9_25;
	cvt.u64.u32 	%rd107, %r37;
	mul.wide.u32 	%rd108, %r37, 8;
	add.s64 	%rd109, %rd9, %rd108;
	ld.global.f64 	%fd379, [%rd109];
	sub.f64 	%fd380, %fd379, %fd1;
	add.s64 	%rd110, %rd10, %rd108;
	ld.global.f64 	%fd381, [%rd110];
	add.s64 	%rd111, %rd5, %rd108;
	ld.global.f64 	%fd382, [%rd111];
	mul.f64 	%fd383, %fd381, %fd382;
	sub.f64 	%fd384, %fd383, %fd24;
	mul.f64 	%fd385, %fd2, %fd380;
	mul.f64 	%fd386, %fd2, %fd385;
	div.rn.f64 	%fd387, %fd386, %fd3;
	mul.f64 	%fd388, %fd404, %fd387;
	sub.f64 	%fd389, %fd384, %fd388;
	mul.f64 	%fd390, %fd2, %fd389;
	add.s64 	%rd112, %rd107, %rd8;
	shl.b64 	%rd113, %rd112, 3;
	add.s64 	%rd114, %rd4, %rd113;
	st.global.f64 	[%rd114], %fd390;
$L__BB9_25:
	ret;

}
	// .globl	sum_cols_kernel
.visible .entry sum_cols_kernel(
	.param .u64 .ptr .align 1 sum_cols_kernel_param_0,
	.param .u64 .ptr .align 1 sum_cols_kernel_param_1,
	.param .u32 sum_cols_kernel_param_2,
	.param .u32 sum_cols_kernel_param_3
)
{
	.reg .pred 	%p<11>;
	.reg .b32 	%r<35>;
	.reg .b64 	%rd<43>;
	.reg .b64 	%fd<83>;

	ld.param.u64 	%rd2, [sum_cols_kernel_param_0];
	ld.param.u64 	%rd3, [sum_cols_kernel_param_1];
	ld.param.u32 	%r23, [sum_cols_kernel_param_2];
	ld.param.u32 	%r24, [sum_cols_kernel_param_3];
	cvta.to.global.u64 	%rd1, %rd3;
	mov.u32 	%r1, %ctaid.x;
	setp.ge.s32 	%p1, %r1, %r24;
	@%p1 bra 	$L__BB10_15;
	setp.lt.s32 	%p2, %r23, 1;
	mov.f64 	%fd82, 0d0000000000000000;
	@%p2 bra 	$L__BB10_14;
	and.b32  	%r2, %r23, 15;
	setp.lt.u32 	%p3, %r23, 16;
	mov.f64 	%fd82, 0d0000000000000000;
	mov.b32 	%r31, 0;
	@%p3 bra 	$L__BB10_5;
	and.b32  	%r31, %r23, 2147483632;
	neg.s32 	%r29, %r31;
	shl.b32 	%r5, %r24, 4;
	mov.f64 	%fd82, 0d0000000000000000;
	mul.wide.s32 	%rd6, %r24, 8;
	mov.u32 	%r28, %r1;
$L__BB10_4:
	.pragma "nounroll";
	mul.wide.s32 	%rd4, %r28, 8;
	add.s64 	%rd5, %rd1, %rd4;
	ld.global.f64 	%fd18, [%rd5];
	add.f64 	%fd19, %fd82, %fd18;
	add.s64 	%rd7, %rd5, %rd6;
	ld.global.f64 	%fd20, [%rd7];
	add.f64 	%fd21, %fd19, %fd20;
	add.s64 	%rd8, %rd7, %rd6;
	ld.global.f64 	%fd22, [%rd8];
	add.f64 	%fd23, %fd21, %fd22;
	add.s64 	%rd9, %rd8, %rd6;
	ld.global.f64 	%fd24, [%rd9];
	add.f64 	%fd25, %fd23, %fd24;
	add.s64 	%rd10, %rd9, %rd6;
	ld.global.f64 	%fd26, [%rd10];
	add.f64 	%fd27, %fd25, %fd26;
	add.s64 	%rd11, %rd10, %rd6;
	ld.global.f64 	%fd28, [%rd11];
	add.f64 	%fd29, %fd27, %fd28;
	add.s64 	%rd12, %rd11, %rd6;
	ld.global.f64 	%fd30, [%rd12];
	add.f64 	%fd31, %fd29, %fd30;
	add.s64 	%rd13, %rd12, %rd6;
	ld.global.f64 	%fd32, [%rd13];
	add.f64 	%fd33, %fd31, %fd32;
	add.s64 	%rd14, %rd13, %rd6;
	ld.global.f64 	%fd34, [%rd14];
	add.f64 	%fd35, %fd33, %fd34;
	add.s64 	%rd15, %rd14, %rd6;
	ld.global.f64 	%fd36, [%rd15];
	add.f64 	%fd37, %fd35, %fd36;
	add.s64 	%rd16, %rd15, %rd6;
	ld.global.f64 	%fd38, [%rd16];
	add.f64 	%fd39, %fd37, %fd38;
	add.s64 	%rd17, %rd16, %rd6;
	ld.global.f64 	%fd40, [%rd17];
	add.f64 	%fd41, %fd39, %fd40;
	add.s64 	%rd18, %rd17, %rd6;
	ld.global.f64 	%fd42, [%rd18];
	add.f64 	%fd43, %fd41, %fd42;
	add.s64 	%rd19, %rd18, %rd6;
	ld.global.f64 	%fd44, [%rd19];
	add.f64 	%fd45, %fd43, %fd44;
	add.s64 	%rd20, %rd19, %rd6;
	ld.global.f64 	%fd46, [%rd20];
	add.f64 	%fd47, %fd45, %fd46;
	add.s64 	%rd21, %rd20, %rd6;
	ld.global.f64 	%fd48, [%rd21];
	add.f64 	%fd82, %fd47, %fd48;
	add.s32 	%r29, %r29, 16;
	add.s32 	%r28, %r28, %r5;
	setp.ne.s32 	%p4, %r29, 0;
	@%p4 bra 	$L__BB10_4;
$L__BB10_5:
	setp.eq.s32 	%p5, %r2, 0;
	@%p5 bra 	$L__BB10_14;
	and.b32  	%r11, %r23, 7;
	setp.lt.u32 	%p6, %r2, 8;
	@%p6 bra 	$L__BB10_8;
	mad.lo.s32 	%r26, %r31, %r24, %r1;
	mul.wide.s32 	%rd22, %r26, 8;
	add.s64 	%rd23, %rd1, %rd22;
	ld.global.f64 	%fd50, [%rd23];
	add.f64 	%fd51, %fd82, %fd50;
	mul.wide.s32 	%rd24, %r24, 8;
	add.s64 	%rd25, %rd23, %rd24;
	ld.global.f64 	%fd52, [%rd25];
	add.f64 	%fd53, %fd51, %fd52;
	add.s64 	%rd26, %rd25, %rd24;
	ld.global.f64 	%fd54, [%rd26];
	add.f64 	%fd55, %fd53, %fd54;
	add.s64 	%rd27, %rd26, %rd24;
	ld.global.f64 	%fd56, [%rd27];
	add.f64 	%fd57, %fd55, %fd56;
	add.s64 	%rd28, %rd27, %rd24;
	ld.global.f64 	%fd58, [%rd28];
	add.f64 	%fd59, %fd57, %fd58;
	add.s64 	%rd29, %rd28, %rd24;
	ld.global.f64 	%fd60, [%rd29];
	add.f64 	%fd61, %fd59, %fd60;
	add.s64 	%rd30, %rd29, %rd24;
	ld.global.f64 	%fd62, [%rd30];
	add.f64 	%fd63, %fd61, %fd62;
	add.s64 	%rd31, %rd30, %rd24;
	ld.global.f64 	%fd64, [%rd31];
	add.f64 	%fd82, %fd63, %fd64;
	add.s32 	%r31, %r31, 8;
$L__BB10_8:
	setp.eq.s32 	%p7, %r11, 0;
	@%p7 bra 	$L__BB10_14;
	and.b32  	%r14, %r23, 3;
	setp.lt.u32 	%p8, %r11, 4;
	@%p8 bra 	$L__BB10_11;
	mad.lo.s32 	%r27, %r31, %r24, %r1;
	mul.wide.s32 	%rd32, %r27, 8;
	add.s64 	%rd33, %rd1, %rd32;
	ld.global.f64 	%fd66, [%rd33];
	add.f64 	%fd67, %fd82, %fd66;
	mul.wide.s32 	%rd34, %r24, 8;
	add.s64 	%rd35, %rd33, %rd34;
	ld.global.f64 	%fd68, [%rd35];
	add.f64 	%fd69, %fd67, %fd68;
	add.s64 	%rd36, %rd35, %rd34;
	ld.global.f64 	%fd70, [%rd36];
	add.f64 	%fd71, %fd69, %fd70;
	add.s64 	%rd37, %rd36, %rd34;
	ld.global.f64 	%fd72, [%rd37];
	add.f64 	%fd82, %fd71, %fd72;
	add.s32 	%r31, %r31, 4;
$L__BB10_11:
	setp.eq.s32 	%p9, %r14, 0;
	@%p9 bra 	$L__BB10_14;
	mad.lo.s32 	%r34, %r31, %r24, %r1;
	neg.s32 	%r33, %r14;
$L__BB10_13:
	.pragma "nounroll";
	mul.wide.s32 	%rd38, %r34, 8;
	add.s64 	%rd39, %rd1, %rd38;
	ld.global.f64 	%fd73, [%rd39];
	add.f64 	%fd82, %fd82, %fd73;
	add.s32 	%r34, %r34, %r24;
	add.s32 	%r33, %r33, 1;
	setp.ne.s32 	%p10, %r33, 0;
	@%p10 bra 	$L__BB10_13;
$L__BB10_14:
	cvta.to.global.u64 	%rd40, %rd2;
	mul.wide.u32 	%rd41, %r1, 8;
	add.s64 	%rd42, %rd40, %rd41;
	st.global.f64 	[%rd42], %fd82;
$L__BB10_15:
	ret;

}
	// .globl	mul_row_vector_kernel
.visible .entry mul_row_vector_kernel(
	.param .u64 .ptr .align 1 mul_row_vector_kernel_param_0,
	.param .u64 .ptr .align 1 mul_row_vector_kernel_param_1,
	.param .u32 mul_row_vector_kernel_param_2,
	.param .u32 mul_row_vector_kernel_param_3
)
{
	.reg .pred 	%p<2>;
	.reg .b32 	%r<9>;
	.reg .b64 	%rd<9>;
	.reg .b64 	%fd<4>;

	ld.param.u64 	%rd1, [mul_row_vector_kernel_param_0];
	ld.param.u64 	%rd2, [mul_row_vector_kernel_param_1];
	ld.param.u32 	%r3, [mul_row_vector_kernel_param_2];
	ld.param.u32 	%r2, [mul_row_vector_kernel_param_3];
	mov.u32 	%r4, %ctaid.x;
	mov.u32 	%r5, %ntid.x;
	mov.u32 	%r6, %tid.x;
	mad.lo.s32 	%r1, %r4, %r5, %r6;
	mul.lo.s32 	%r7, %r2, %r3;
	setp.ge.s32 	%p1, %r1, %r7;
	@%p1 bra 	$L__BB11_2;
	cvta.to.global.u64 	%rd3, %rd2;
	cvta.to.global.u64 	%rd4, %rd1;
	rem.s32 	%r8, %r1, %r2;
	mul.wide.s32 	%rd5, %r8, 8;
	add.s64 	%rd6, %rd3, %rd5;
	ld.global.f64 	%fd1, [%rd6];
	mul.wide.s32 	%rd7, %r1, 8;
	add.s64 	%rd8, %rd4, %rd7;
	ld.global.f64 	%fd2, [%rd8];
	mul.f64 	%fd3, %fd1, %fd2;
	st.global.f64 	[%rd8], %fd3;
$L__BB11_2:
	ret;

}
	// .globl	transpose_kernel
.visible .entry transpose_kernel(
	.param .u64 .ptr .align 1 transpose_kernel_param_0,
	.param .u64 .ptr .align 1 transpose_kernel_param_1,
	.param .u32 transpose_kernel_param_2,
	.param .u32 transpose_kernel_param_3
)
{
	.reg .pred 	%p<2>;
	.reg .b32 	%r<12>;
	.reg .b64 	%rd<9>;
	.reg .b64 	%fd<2>;

	ld.param.u64 	%rd1, [transpose_kernel_param_0];
	ld.param.u64 	%rd2, [transpose_kernel_param_1];
	ld.param.u32 	%r2, [transpose_kernel_param_2];
	ld.param.u32 	%r3, [transpose_kernel_param_3];
	mov.u32 	%r4, %ctaid.x;
	mov.u32 	%r5, %ntid.x;
	mov.u32 	%r6, %tid.x;
	mad.lo.s32 	%r1, %r4, %r5, %r6;
	mul.lo.s32 	%r7, %r3, %r2;
	setp.ge.s32 	%p1, %r1, %r7;
	@%p1 bra 	$L__BB12_2;
	cvta.to.global.u64 	%rd3, %rd2;
	cvta.to.global.u64 	%rd4, %rd1;
	div.s32 	%r8, %r1, %r3;
	mul.lo.s32 	%r9, %r8, %r3;
	sub.s32 	%r10, %r1, %r9;
	mul.wide.s32 	%rd5, %r1, 8;
	add.s64 	%rd6, %rd3, %rd5;
	ld.global.f64 	%fd1, [%rd6];
	mad.lo.s32 	%r11, %r10, %r2, %r8;
	mul.wide.s32 	%rd7, %r11, 8;
	add.s64 	%rd8, %rd4, %rd7;
	st.global.f64 	[%rd8], %fd1;
$L__BB12_2:
	ret;

}
	// .globl	sigmoid_forward_kernel
.visible .entry sigmoid_forward_kernel(
	.param .u64 .ptr .align 1 sigmoid_forward_kernel_param_0,
	.param .u64 .ptr .align 1 sigmoid_forward_kernel_param_1,
	.param .u64 .ptr .align 1 sigmoid_forward_kernel_param_2,
	.param .u32 sigmoid_forward_kernel_param_3
)
{
	.reg .pred 	%p<5>;
	.reg .b32 	%r<21>;
	.reg .b32 	%f<3>;
	.reg .b64 	%rd<12>;
	.reg .b64 	%fd<33>;

	ld.param.u64 	%rd1, [sigmoid_forward_kernel_param_0];
	ld.param.u64 	%rd2, [sigmoid_forward_kernel_param_1];
	ld.param.u64 	%rd3, [sigmoid_forward_kernel_param_2];
	ld.param.u32 	%r5, [sigmoid_forward_kernel_param_3];
	mov.u32 	%r6, %ctaid.x;
	mov.u32 	%r7, %ntid.x;
	mov.u32 	%r8, %tid.x;
	mad.lo.s32 	%r1, %r6, %r7, %r8;
	setp.ge.s32 	%p1, %r1, %r5;
	@%p1 bra 	$L__BB13_5;
	cvta.to.global.u64 	%rd4, %rd3;
	mul.wide.s32 	%rd5, %r1, 8;
	add.s64 	%rd6, %rd4, %rd5;
	ld.global.f64 	%fd1, [%rd6];
	neg.f64 	%fd6, %fd1;
	fma.rn.f64 	%fd7, %fd1, 0dBFF71547652B82FE, 0d4338000000000000;
	{
	.reg .b32 %temp; 
	mov.b64 	{%r2, %temp}, %fd7;
	}
	mov.f64 	%fd8, 0dC338000000000000;
	add.rn.f64 	%fd9, %fd7, %fd8;
	fma.rn.f64 	%fd10, %fd9, 0dBFE62E42FEFA39EF, %fd6;
	fma.rn.f64 	%fd11, %fd9, 0dBC7ABC9E3B39803F, %fd10;
	fma.rn.f64 	%fd12, %fd11, 0d3E5ADE1569CE2BDF, 0d3E928AF3FCA213EA;
	fma.rn.f64 	%fd13, %fd12, %fd11, 0d3EC71DEE62401315;
	fma.rn.f64 	%fd14, %fd13, %fd11, 0d3EFA01997C89EB71;
	fma.rn.f64 	%fd15, %fd14, %fd11, 0d3F2A01A014761F65;
	fma.rn.f64 	%fd16, %fd15, %fd11, 0d3F56C16C1852B7AF;
	fma.rn.f64 	%fd17, %fd16, %fd11, 0d3F81111111122322;
	fma.rn.f64 	%fd18, %fd17, %fd11, 0d3FA55555555502A1;
	fma.rn.f64 	%fd19, %fd18, %fd11, 0d3FC5555555555511;
	fma.rn.f64 	%fd20, %fd19, %fd11, 0d3FE000000000000B;
	fma.rn.f64 	%fd21, %fd20, %fd11, 0d3FF0000000000000;
	fma.rn.f64 	%fd22, %fd21, %fd11, 0d3FF0000000000000;
	{
	.reg .b32 %temp; 
	mov.b64 	{%r3, %temp}, %fd22;
	}
	{
	.reg .b32 %temp; 
	mov.b64 	{%temp, %r4}, %fd22;
	}
	shl.b32 	%r9, %r2, 20;
	add.s32 	%r10, %r9, %r4;
	mov.b64 	%fd32, {%r3, %r10};
	{
	.reg .b32 %temp; 
	mov.b64 	{%temp, %r11}, %fd6;
	}
	mov.b32 	%f2, %r11;
	abs.f32 	%f1, %f2;
	setp.lt.f32 	%p2, %f1, 0f4086232B;
	@%p2 bra 	$L__BB13_4;
	setp.gt.f64 	%p3, %fd1, 0d0000000000000000;
	mov.f64 	%fd23, 0d7FF0000000000000;
	sub.f64 	%fd24, %fd23, %fd1;
	selp.f64 	%fd32, 0d0000000000000000, %fd24, %p3;
	setp.geu.f32 	%p4, %f1, 0f40874800;
	@%p4 bra 	$L__BB13_4;
	shr.u32 	%r12, %r2, 31;
	add.s32 	%r13, %r2, %r12;
	shr.s32 	%r14, %r13, 1;
	shl.b32 	%r15, %r14, 20;
	add.s32 	%r16, %r4, %r15;
	mov.b64 	%fd25, {%r3, %r16};
	sub.s32 	%r17, %r2, %r14;
	shl.b32 	%r18, %r17, 20;
	add.s32 	%r19, %r18, 1072693248;
	mov.b32 	%r20, 0;
	mov.b64 	%fd26, {%r20, %r19};
	mul.f64 	%fd32, %fd26, %fd25;
$L__BB13_4:
	add.f64 	%fd27, %fd32, 0d3FF0000000000000;
	rcp.rn.f64 	%fd28, %fd27;
	cvta.to.global.u64 	%rd7, %rd1;
	add.s64 	%rd9, %rd7, %rd5;
	st.global.f64 	[%rd9], %fd28;
	mov.f64 	%fd29, 0d3FF0000000000000;
	sub.f64 	%fd30, %fd29, %fd28;
	mul.f64 	%fd31, %fd28, %fd30;
	cvta.to.global.u64 	%rd10, %rd2;
	add.s64 	%rd11, %rd10, %rd5;
	st.global.f64 	[%rd11], %fd31;
$L__BB13_5:
	ret;

}
	// .globl	apply_gradient_kernel
.visible .entry apply_gradient_kernel(
	.param .u64 .ptr .align 1 apply_gradient_kernel_param_0,
	.param .u64 .ptr .align 1 apply_gradient_kernel_param_1,
	.param .u64 .ptr .align 1 apply_gradient_kernel_param_2,
	.param .u32 apply_gradient_kernel_param_3
)
{
	.reg .pred 	%p<2>;
	.reg .b32 	%r<6>;
	.reg .b64 	%rd<11>;
	.reg .b64 	%fd<4>;

	ld.param.u64 	%rd1, [apply_gradient_kernel_param_0];
	ld.param.u64 	%rd2, [apply_gradient_kernel_param_1];
	ld.param.u64 	%rd3, [apply_gradient_kernel_param_2];
	ld.param.u32 	%r2, [apply_gradient_kernel_param_3];
	mov.u32 	%r3, %ctaid.x;
	mov.u32 	%r4, %ntid.x;
	mov.u32 	%r5, %tid.x;
	mad.lo.s32 	%r1, %r3, %r4, %r5;
	setp.ge.s32 	%p1, %r1, %r2;
	@%p1 bra 	$L__BB14_2;
	cvta.to.global.u64 	%rd4, %rd2;
	cvta.to.global.u64 	%rd5, %rd3;
	cvta.to.global.u64 	%rd6, %rd1;
	mul.wide.s32 	%rd7, %r1, 8;
	add.s64 	%rd8, %rd4, %rd7;
	ld.global.f64 	%fd1, [%rd8];
	add.s64 	%rd9, %rd5, %rd7;
	ld.global.f64 	%fd2, [%rd9];
	mul.f64 	%fd3, %fd1, %fd2;
	add.s64 	%rd10, %rd6, %rd7;
	st.global.f64 	[%rd10], %fd3;
$L__BB14_2:
	ret;

}
	// .globl	accumulate_bias_grad_kernel
.visible .entry accumulate_bias_grad_kernel(
	.param .u64 .ptr .align 1 accumulate_bias_grad_kernel_param_0,
	.param .u64 .ptr .align 1 accumulate_bias_grad_kernel_param_1,
	.param .u32 accumulate_bias_grad_kernel_param_2,
	.param .u32 accumulate_bias_grad_kernel_param_3
)
{
	.reg .pred 	%p<11>;
	.reg .b32 	%r<38>;
	.reg .b64 	%rd<43>;
	.reg .b64 	%fd<84>;

	ld.param.u64 	%rd2, [accumulate_bias_grad_kernel_param_0];
	ld.param.u64 	%rd3, [accumulate_bias_grad_kernel_param_1];
	ld.param.u32 	%r23, [accumulate_bias_grad_kernel_param_2];
	ld.param.u32 	%r24, [accumulate_bias_grad_kernel_param_3];
	cvta.to.global.u64 	%rd1, %rd3;
	mov.u32 	%r25, %ctaid.x;
	mov.u32 	%r26, %ntid.x;
	mov.u32 	%r27, %tid.x;
	mad.lo.s32 	%r1, %r25, %r26, %r27;
	setp.ge.s32 	%p1, %r1, %r24;
	@%p1 bra 	$L__BB15_15;
	setp.lt.s32 	%p2, %r23, 1;
	mov.f64 	%fd83, 0d0000000000000000;
	@%p2 bra 	$L__BB15_14;
	and.b32  	%r2, %r23, 15;
	setp.lt.u32 	%p3, %r23, 16;
	mov.f64 	%fd83, 0d0000000000000000;
	mov.b32 	%r34, 0;
	@%p3 bra 	$L__BB15_5;
	and.b32  	%r34, %r23, 2147483632;
	neg.s32 	%r32, %r34;
	shl.b32 	%r5, %r24, 4;
	mov.f64 	%fd83, 0d0000000000000000;
	mul.wide.s32 	%rd6, %r24, 8;
	mov.u32 	%r31, %r1;
$L__BB15_4:
	.pragma "nounroll";
	mul.wide.s32 	%rd4, %r31, 8;
	add.s64 	%rd5, %rd1, %rd4;
	ld.global.f64 	%fd18, [%rd5];
	add.f64 	%fd19, %fd83, %fd18;
	add.s64 	%rd7, %rd5, %rd6;
	ld.global.f64 	%fd20, [%rd7];
	add.f64 	%fd21, %fd19, %fd20;
	add.s64 	%rd8, %rd7, %rd6;
	ld.global.f64 	%fd22, [%rd8];
	add.f64 	%fd23, %fd21, %fd22;
	add.s64 	%rd9, %rd8, %rd6;
	ld.global.f64 	%fd24, [%rd9];
	add.f64 	%fd25, %fd23, %fd24;
	add.s64 	%rd10, %rd9, %rd6;
	ld.global.f64 	%fd26, [%rd10];
	add.f64 	%fd27, %fd25, %fd26;
	add.s64 	%rd11, %rd10, %rd6;
	ld.global.f64 	%fd28, [%rd11];
	add.f64 	%fd29, %fd27, %fd28;
	add.s64 	%rd12, %rd11, %rd6;
	ld.global.f64 	%fd30, [%rd12];
	add.f64 	%fd31, %fd29, %fd30;
	add.s64 	%rd13, %rd12, %rd6;
	ld.global.f64 	%fd32, [%rd13];
	add.f64 	%fd33, %fd31, %fd32;
	add.s64 	%rd14, %rd13, %rd6;
	ld.global.f64 	%fd34, [%rd14];
	add.f64 	%fd35, %fd33, %fd34;
	add.s64 	%rd15, %rd14, %rd6;
	ld.global.f64 	%fd36, [%rd15];
	add.f64 	%fd37, %fd35, %fd36;
	add.s64 	%rd16, %rd15, %rd6;
	ld.global.f64 	%fd38, [%rd16];
	add.f64 	%fd39, %fd37, %fd38;
	add.s64 	%rd17, %rd16, %rd6;
	ld.global.f64 	%fd40, [%rd17];
	add.f64 	%fd41, %fd39, %fd40;
	add.s64 	%rd18, %rd17, %rd6;
	ld.global.f64 	%fd42, [%rd18];
	add.f64 	%fd43, %fd41, %fd42;
	add.s64 	%rd19, %rd18, %rd6;
	ld.global.f64 	%fd44, [%rd19];
	add.f64 	%fd45, %fd43, %fd44;
	add.s64 	%rd20, %rd19, %rd6;
	ld.global.f64 	%fd46, [%rd20];
	add.f64 	%fd47, %fd45, %fd46;
	add.s64 	%rd21, %rd20, %rd6;
	ld.global.f64 	%fd48, [%rd21];
	add.f64 	%fd83, %fd47, %fd48;
	add.s32 	%r32, %r32, 16;
	add.s32 	%r31, %r31, %r5;
	setp.ne.s32 	%p4, %r32, 0;
	@%p4 bra 	$L__BB15_4;
$L__BB15_5:
	setp.eq.s32 	%p5, %r2, 0;
	@%p5 bra 	$L__BB15_14;
	and.b32  	%r11, %r23, 7;
	setp.lt.u32 	%p6, %r2, 8;
	@%p6 bra 	$L__BB15_8;
	mad.lo.s32 	%r29, %r34, %r24, %r1;
	mul.wide.s32 	%rd22, %r29, 8;
	add.s64 	%rd23, %rd1, %rd22;
	ld.global.f64 	%fd50, [%rd23];
	add.f64 	%fd51, %fd83, %fd50;
	mul.wide.s32 	%rd24, %r24, 8;
	add.s64 	%rd25, %rd23, %rd24;
	ld.global.f64 	%fd52, [%rd25];
	add.f64 	%fd53, %fd51, %fd52;
	add.s64 	%rd26, %rd25, %rd24;
	ld.global.f64 	%fd54, [%rd26];
	add.f64 	%fd55, %fd53, %fd54;
	add.s64 	%rd27, %rd26, %rd24;
	ld.global.f64 	%fd56, [%rd27];
	add.f64 	%fd57, %fd55, %fd56;
	add.s64 	%rd28, %rd27, %rd24;
	ld.global.f64 	%fd58, [%rd28];
	add.f64 	%fd59, %fd57, %fd58;
	add.s64 	%rd29, %rd28, %rd24;
	ld.global.f64 	%fd60, [%rd29];
	add.f64 	%fd61, %fd59, %fd60;
	add.s64 	%rd30, %rd29, %rd24;
	ld.global.f64 	%fd62, [%rd30];
	add.f64 	%fd63, %fd61, %fd62;
	add.s64 	%rd31, %rd30, %rd24;
	ld.global.f64 	%fd64, [%rd31];
	add.f64 	%fd83, %fd63, %fd64;
	add.s32 	%r34, %r34, 8;
$L__BB15_8:
	setp.eq.s32 	%p7, %r11, 0;
	@%p7 bra 	$L__BB15_14;
	and.b32  	%r14, %r23, 3;
	setp.lt.u32 	%p8, %r11, 4;
	@%p8 bra 	$L__BB15_11;
	mad.lo.s32 	%r30, %r34, %r24, %r1;
	mul.wide.s32 	%rd32, %r30, 8;
	add.s64 	%rd33, %rd1, %rd32;
	ld.global.f64 	%fd66, [%rd33];
	add.f64 	%fd67, %fd83, %fd66;
	mul.wide.s32 	%rd34, %r24, 8;
	add.s64 	%rd35, %rd33, %rd34;
	ld.global.f64 	%fd68, [%rd35];
	add.f64 	%fd69, %fd67, %fd68;
	add.s64 	%rd36, %rd35, %rd34;
	ld.global.f64 	%fd70, [%rd36];
	add.f64 	%fd71, %fd69, %fd70;
	add.s64 	%rd37, %rd36, %rd34;
	ld.global.f64 	%fd72, [%rd37];
	add.f64 	%fd83, %fd71, %fd72;
	add.s32 	%r34, %r34, 4;
$L__BB15_11:
	setp.eq.s32 	%p9, %r14, 0;
	@%p9 bra 	$L__BB15_14;
	mad.lo.s32 	%r37, %r34, %r24, %r1;
	neg.s32 	%r36, %r14;
$L__BB15_13:
	.pragma "nounroll";
	mul.wide.s32 	%rd38, %r37, 8;
	add.s64 	%rd39, %rd1, %rd38;
	ld.global.f64 	%fd73, [%rd39];
	add.f64 	%fd83, %fd83, %fd73;
	add.s32 	%r37, %r37, %r24;
	add.s32 	%r36, %r36, 1;
	setp.ne.s32 	%p10, %r36, 0;
	@%p10 bra 	$L__BB15_13;
$L__BB15_14:
	cvta.to.global.u64 	%rd40, %rd2;
	mul.wide.s32 	%rd41, %r1, 8;
	add.s64 	%rd42, %rd40, %rd41;
	atom.global.add.f64 	%fd74, [%rd42], %fd83;
$L__BB15_15:
	ret;

}
	// .globl	zero_matrix_kernel
.visible .entry zero_matrix_kernel(
	.param .u64 .ptr .align 1 zero_matrix_kernel_param_0,
	.param .u32 zero_matrix_kernel_param_1
)
{
	.reg .pred 	%p<2>;
	.reg .b32 	%r<6>;
	.reg .b64 	%rd<6>;

	ld.param.u64 	%rd1, [zero_matrix_kernel_param_0];
	ld.param.u32 	%r2, [zero_matrix_kernel_param_1];
	mov.u32 	%r3, %ctaid.x;
	mov.u32 	%r4, %ntid.x;
	mov.u32 	%r5, %tid.x;
	mad.lo.s32 	%r1, %r3, %r4, %r5;
	setp.ge.s32 	%p1, %r1, %r2;
	@%p1 bra 	$L__BB16_2;
	cvta.to.global.u64 	%rd2, %rd1;
	mul.wide.s32 	%rd3, %r1, 8;
	add.s64 	%rd4, %rd2, %rd3;
	mov.b64 	%rd5, 0;
	st.global.u64 	[%rd4], %rd5;
$L__BB16_2:
	ret;

}
	// .globl	element_div_kernel
.visible .entry element_div_kernel(
	.param .u64 .ptr .align 1 element_div_kernel_param_0,
	.param .u64 .ptr .align 1 element_div_kernel_param_1,
	.param .u64 .ptr .align 1 element_div_kernel_param_2,
	.param .u32 element_div_kernel_param_3
)
{
	.reg .pred 	%p<3>;
	.reg .b32 	%r<6>;
	.reg .b64 	%rd<13>;
	.reg .b64 	%fd<7>;

	ld.param.u64 	%rd1, [element_div_kernel_param_0];
	ld.param.u64 	%rd2, [element_div_kernel_param_1];
	ld.param.u64 	%rd3, [element_div_kernel_param_2];
	ld.param.u32 	%r2, [element_div_kernel_param_3];
	mov.u32 	%r3, %ctaid.x;
	mov.u32 	%r4, %ntid.x;
	mov.u32 	%r5, %tid.x;
	mad.lo.s32 	%r1, %r3, %r4, %r5;
	setp.ge.s32 	%p1, %r1, %r2;
	@%p1 bra 	$L__BB17_4;
	cvta.to.global.u64 	%rd4, %rd3;
	mul.wide.s32 	%rd5, %r1, 8;
	add.s64 	%rd6, %rd4, %rd5;
	ld.global.f64 	%fd1, [%rd6];
	setp.eq.f64 	%p2, %fd1, 0d0000000000000000;
	mov.f64 	%fd6, 0d0000000000000000;
	@%p2 bra 	$L__BB17_3;
	cvta.to.global.u64 	%rd7, %rd2;
	add.s64 	%rd9, %rd7, %rd5;
	ld.global.f64 	%fd5, [%rd9];
	div.rn.f64 	%fd6, %fd5, %fd1;
$L__BB17_3:
	cvta.to.global.u64 	%rd10, %rd1;
	add.s64 	%rd12, %rd10, %rd5;
	st.global.f64 	[%rd12], %fd6;
$L__BB17_4:
	ret;

}
	// .globl	softmax_backward_kernel
.visible .entry softmax_backward_kernel(
	.param .u64 .ptr .align 1 softmax_backward_kernel_param_0,
	.param .u64 .ptr .align 1 softmax_backward_kernel_param_1,
	.param .u64 .ptr .align 1 softmax_backward_kernel_param_2,
	.param .u32 softmax_backward_kernel_param_3,
	.param .u32 softmax_backward_kernel_param_4
)
{
	.reg .pred 	%p<20>;
	.reg .b32 	%r<43>;
	.reg .b64 	%rd<73>;
	.reg .b64 	%fd<172>;

	ld.param.u64 	%rd30, [softmax_backward_kernel_param_0];
	ld.param.u64 	%rd28, [softmax_backward_kernel_param_1];
	ld.param.u64 	%rd29, [softmax_backward_kernel_param_2];
	ld.param.u32 	%r29, [softmax_backward_kernel_param_3];
	ld.param.u32 	%r28, [softmax_backward_kernel_param_4];
	cvta.to.global.u64 	%rd1, %rd30;
	mov.u32 	%r1, %ctaid.x;
	setp.ge.s32 	%p1, %r1, %r29;
	@%p1 bra 	$L__BB18_26;
	cvta.to.global.u64 	%rd2, %rd29;
	cvta.to.global.u64 	%rd3, %rd28;
	mul.lo.s32 	%r30, %r28, %r1;
	cvt.s64.s32 	%rd4, %r30;
	mul.wide.s32 	%rd31, %r30, 8;
	add.s64 	%rd5, %rd3, %rd31;
	add.s64 	%rd6, %rd2, %rd31;
	setp.lt.s32 	%p2, %r28, 1;
	mov.f64 	%fd170, 0d0000000000000000;
	@%p2 bra 	$L__BB18_14;
	and.b32  	%r2, %r28, 15;
	setp.lt.u32 	%p3, %r28, 16;
	mov.f64 	%fd170, 0d0000000000000000;
	mov.b32 	%r34, 0;
	@%p3 bra 	$L__BB18_5;
	and.b32  	%r34, %r28, 2147483632;
	neg.s32 	%r38, %r34;
	shl.b64 	%rd32, %rd4, 3;
	add.s64 	%rd33, %rd32, 64;
	add.s64 	%rd69, %rd2, %rd33;
	add.s64 	%rd68, %rd3, %rd33;
	mov.f64 	%fd170, 0d0000000000000000;
$L__BB18_4:
	.pragma "nounroll";
	ld.global.f64 	%fd18, [%rd69+-64];
	ld.global.f64 	%fd19, [%rd68+-64];
	fma.rn.f64 	%fd20, %fd18, %fd19, %fd170;
	ld.global.f64 	%fd21, [%rd69+-56];
	ld.global.f64 	%fd22, [%rd68+-56];
	fma.rn.f64 	%fd23, %fd21, %fd22, %fd20;
	ld.global.f64 	%fd24, [%rd69+-48];
	ld.global.f64 	%fd25, [%rd68+-48];
	fma.rn.f64 	%fd26, %fd24, %fd25, %fd23;
	ld.global.f64 	%fd27, [%rd69+-40];
	ld.global.f64 	%fd28, [%rd68+-40];
	fma.rn.f64 	%fd29, %fd27, %fd28, %fd26;
	ld.global.f64 	%fd30, [%rd69+-32];
	ld.global.f64 	%fd31, [%rd68+-32];
	fma.rn.f64 	%fd32, %fd30, %fd31, %fd29;
	ld.global.f64 	%fd33, [%rd69+-24];
	ld.global.f64 	%fd34, [%rd68+-24];
	fma.rn.f64 	%fd35, %fd33, %fd34, %fd32;
	ld.global.f64 	%fd36, [%rd69+-16];
	ld.global.f64 	%fd37, [%rd68+-16];
	fma.rn.f64 	%fd38, %fd36, %fd37, %fd35;
	ld.global.f64 	%fd39, [%rd69+-8];
	ld.global.f64 	%fd40, [%rd68+-8];
	fma.rn.f64 	%fd41, %fd39, %fd40, %fd38;
	ld.global.f64 	%fd42, [%rd69];
	ld.global.f64 	%fd43, [%rd68];
	fma.rn.f64 	%fd44, %fd42, %fd43, %fd41;
	ld.global.f64 	%fd45, [%rd69+8];
	ld.global.f64 	%fd46, [%rd68+8];
	fma.rn.f64 	%fd47, %fd45, %fd46, %fd44;
	ld.global.f64 	%fd48, [%rd69+16];
	ld.global.f64 	%fd49, [%rd68+16];
	fma.rn.f64 	%fd50, %fd48, %fd49, %fd47;
	ld.global.f64 	%fd51, [%rd69+24];
	ld.global.f64 	%fd52, [%rd68+24];
	fma.rn.f64 	%fd53, %fd51, %fd52, %fd50;
	ld.global.f64 	%fd54, [%rd69+32];
	ld.global.f64 	%fd55, [%rd68+32];
	fma.rn.f64 	%fd56, %fd54, %fd55, %fd53;
	ld.global.f64 	%fd57, [%rd69+40];
	ld.global.f64 	%fd58, [%rd68+40];
	fma.rn.f64 	%fd59, %fd57, %fd58, %fd56;
	ld.global.f64 	%fd60, [%rd69+48];
	ld.global.f64 	%fd61, [%rd68+48];
	fma.rn.f64 	%fd62, %fd60, %fd61, %fd59;
	ld.global.f64 	%fd63, [%rd69+56];
	ld.global.f64 	%fd64, [%rd68+56];
	fma.rn.f64 	%fd170, %fd63, %fd64, %fd62;
	add.s32 	%r38, %r38, 16;
	add.s64 	%rd69, %rd69, 128;
	add.s64 	%rd68, %rd68, 128;
	setp.eq.s32 	%p4, %r38, 0;
	@%p4 bra 	$L__BB18_5;
	bra.uni 	$L__BB18_4;
$L__BB18_5:
	setp.eq.s32 	%p5, %r2, 0;
	@%p5 bra 	$L__BB18_14;
	and.b32  	%r6, %r28, 7;
	setp.lt.u32 	%p6, %r2, 8;
	@%p6 bra 	$L__BB18_8;
	mul.wide.u32 	%rd34, %r34, 8;
	add.s64 	%rd35, %rd6, %rd34;
	ld.global.f64 	%fd66, [%rd35];
	add.s64 	%rd36, %rd5, %rd34;
	ld.global.f64 	%fd67, [%rd36];
	fma.rn.f64 	%fd68, %fd66, %fd67, %fd170;
	ld.global.f64 	%fd69, [%rd35+8];
	ld.global.f64 	%fd70, [%rd36+8];
	fma.rn.f64 	%fd71, %fd69, %fd70, %fd68;
	ld.global.f64 	%fd72, [%rd35+16];
	ld.global.f64 	%fd73, [%rd36+16];
	fma.rn.f64 	%fd74, %fd72, %fd73, %fd71;
	ld.global.f64 	%fd75, [%rd35+24];
	ld.global.f64 	%fd76, [%rd36+24];
	fma.rn.f64 	%fd77, %fd75, %fd76, %fd74;
	ld.global.f64 	%fd78, [%rd35+32];
	ld.global.f64 	%fd79, [%rd36+32];
	fma.rn.f64 	%fd80, %fd78, %fd79, %fd77;
	ld.global.f64 	%fd81, [%rd35+40];
	ld.global.f64 	%fd82, [%rd36+40];
	fma.rn.f64 	%fd83, %fd81, %fd82, %fd80;
	ld.global.f64 	%fd84, [%rd35+48];
	ld.global.f64 	%fd85, [%rd36+48];
	fma.rn.f64 	%fd86, %fd84, %fd85, %fd83;
	ld.global.f64 	%fd87, [%rd35+56];
	ld.global.f64 	%fd88, [%rd36+56];
	fma.rn.f64 	%fd170, %fd87, %fd88, %fd86;
	add.s32 	%r34, %r34, 8;
$L__BB18_8:
	setp.eq.s32 	%p7, %r6, 0;
	@%p7 bra 	$L__BB18_14;
	and.b32  	%r9, %r28, 3;
	setp.lt.u32 	%p8, %r6, 4;
	@%p8 bra 	$L__BB18_11;
	mul.wide.u32 	%rd37, %r34, 8;
	add.s64 	%rd38, %rd6, %rd37;
	ld.global.f64 	%fd90, [%rd38];
	add.s64 	%rd39, %rd5, %rd37;
	ld.global.f64 	%fd91, [%rd39];
	fma.rn.f64 	%fd92, %fd90, %fd91, %fd170;
	ld.global.f64 	%fd93, [%rd38+8];
	ld.global.f64 	%fd94, [%rd39+8];
	fma.rn.f64 	%fd95, %fd93, %fd94, %fd92;
	ld.global.f64 	%fd96, [%rd38+16];
	ld.global.f64 	%fd97, [%rd39+16];
	fma.rn.f64 	%fd98, %fd96, %fd97, %fd95;
	ld.global.f64 	%fd99, [%rd38+24];
	ld.global.f64 	%fd100, [%rd39+24];
	fma.rn.f64 	%fd170, %fd99, %fd100, %fd98;
	add.s32 	%r34, %r34, 4;
$L__BB18_11:
	setp.eq.s32 	%p9, %r9, 0;
	@%p9 bra 	$L__BB18_14;
	shl.b64 	%rd40, %rd4, 3;
	mul.wide.u32 	%rd41, %r34, 8;
	add.s64 	%rd42, %rd40, %rd41;
	add.s64 	%rd67, %rd3, %rd42;
	add.s64 	%rd66, %rd2, %rd42;
	neg.s32 	%r37, %r9;
$L__BB18_13:
	.pragma "nounroll";
	ld.global.f64 	%fd101, [%rd66];
	ld.global.f64 	%fd102, [%rd67];
	fma.rn.f64 	%fd170, %fd101, %fd102, %fd170;
	add.s64 	%rd67, %rd67, 8;
	add.s64 	%rd66, %rd66, 8;
	add.s32 	%r37, %r37, 1;
	setp.ne.s32 	%p10, %r37, 0;
	@%p10 bra 	$L__BB18_13;
$L__BB18_14:
	setp.lt.s32 	%p11, %r28, 1;
	@%p11 bra 	$L__BB18_26;
	and.b32  	%r15, %r28, 7;
	setp.lt.u32 	%p12, %r28, 8;
	mov.b32 	%r40, 0;
	@%p12 bra 	$L__BB18_18;
	and.b32  	%r40, %r28, 2147483640;
	neg.s32 	%r39, %r40;
	shl.b64 	%rd43, %rd4, 3;
	add.s64 	%rd44, %rd43, 32;
	add.s64 	%rd72, %rd2, %rd44;
	add.s64 	%rd71, %rd3, %rd44;
	add.s64 	%rd70, %rd1, %rd44;
$L__BB18_17:
	.pragma "nounroll";
	ld.global.f64 	%fd103, [%rd72+-32];
	ld.global.f64 	%fd104, [%rd71+-32];
	sub.f64 	%fd105, %fd104, %fd170;
	mul.f64 	%fd106, %fd103, %fd105;
	st.global.f64 	[%rd70+-32], %fd106;
	ld.global.f64 	%fd107, [%rd72+-24];
	ld.global.f64 	%fd108, [%rd71+-24];
	sub.f64 	%fd109, %fd108, %fd170;
	mul.f64 	%fd110, %fd107, %fd109;
	st.global.f64 	[%rd70+-24], %fd110;
	ld.global.f64 	%fd111, [%rd72+-16];
	ld.global.f64 	%fd112, [%rd71+-16];
	sub.f64 	%fd113, %fd112, %fd170;
	mul.f64 	%fd114, %fd111, %fd113;
	st.global.f64 	[%rd70+-16], %fd114;
	ld.global.f64 	%fd115, [%rd72+-8];
	ld.global.f64 	%fd116, [%rd71+-8];
	sub.f64 	%fd117, %fd116, %fd170;
	mul.f64 	%fd118, %fd115, %fd117;
	st.global.f64 	[%rd70+-8], %fd118;
	ld.global.f64 	%fd119, [%rd72];
	ld.global.f64 	%fd120, [%rd71];
	sub.f64 	%fd121, %fd120, %fd170;
	mul.f64 	%fd122, %fd119, %fd121;
	st.global.f64 	[%rd70], %fd122;
	ld.global.f64 	%fd123, [%rd72+8];
	ld.global.f64 	%fd124, [%rd71+8];
	sub.f64 	%fd125, %fd124, %fd170;
	mul.f64 	%fd126, %fd123, %fd125;
	st.global.f64 	[%rd70+8], %fd126;
	ld.global.f64 	%fd127, [%rd72+16];
	ld.global.f64 	%fd128, [%rd71+16];
	sub.f64 	%fd129, %fd128, %fd170;
	mul.f64 	%fd130, %fd127, %fd129;
	st.global.f64 	[%rd70+16], %fd130;
	ld.global.f64 	%fd131, [%rd72+24];
	ld.global.f64 	%fd132, [%rd71+24];
	sub.f64 	%fd133, %fd132, %fd170;
	mul.f64 	%fd134, %fd131, %fd133;
	st.global.f64 	[%rd70+24], %fd134;
	add.s32 	%r39, %r39, 8;
	add.s64 	%rd72, %rd72, 64;
	add.s64 	%rd71, %rd71, 64;
	add.s64 	%rd70, %rd70, 64;
	setp.ne.s32 	%p13, %r39, 0;
	@%p13 bra 	$L__BB18_17;
$L__BB18_18:
	setp.eq.s32 	%p14, %r15, 0;
	@%p14 bra 	$L__BB18_26;
	and.b32  	%r23, %r28, 3;
	setp.lt.u32 	%p15, %r15, 4;
	@%p15 bra 	$L__BB18_21;
	cvt.u64.u32 	%rd45, %r40;
	mul.wide.u32 	%rd46, %r40, 8;
	add.s64 	%rd47, %rd6, %rd46;
	ld.global.f64 	%fd135, [%rd47];
	add.s64 	%rd48, %rd5, %rd46;
	ld.global.f64 	%fd136, [%rd48];
	sub.f64 	%fd137, %fd136, %fd170;
	mul.f64 	%fd138, %fd135, %fd137;
	add.s64 	%rd49, %rd45, %rd4;
	shl.b64 	%rd50, %rd49, 3;
	add.s64 	%rd51, %rd1, %rd50;
	st.global.f64 	[%rd51], %fd138;
	ld.global.f64 	%fd139, [%rd47+8];
	ld.global.f64 	%fd140, [%rd48+8];
	sub.f64 	%fd141, %fd140, %fd170;
	mul.f64 	%fd142, %fd139, %fd141;
	st.global.f64 	[%rd51+8], %fd142;
	ld.global.f64 	%fd143, [%rd47+16];
	ld.global.f64 	%fd144, [%rd48+16];
	sub.f64 	%fd145, %fd144, %fd170;
	mul.f64 	%fd146, %fd143, %fd145;
	st.global.f64 	[%rd51+16], %fd146;
	ld.global.f64 	%fd147, [%rd47+24];
	ld.global.f64 	%fd148, [%rd48+24];
	sub.f64 	%fd149, %fd148, %fd170;
	mul.f64 	%fd150, %fd147, %fd149;
	st.global.f64 	[%rd51+24], %fd150;
	add.s32 	%r40, %r40, 4;
$L__BB18_21:
	setp.eq.s32 	%p16, %r23, 0;
	@%p16 bra 	$L__BB18_26;
	setp.eq.s32 	%p17, %r23, 1;
	@%p17 bra 	$L__BB18_24;
	cvt.u64.u32 	%rd52, %r40;
	mul.wide.u32 	%rd53, %r40, 8;
	add.s64 	%rd54, %rd6, %rd53;
	ld.global.f64 	%fd151, [%rd54];
	add.s64 	%rd55, %rd5, %rd53;
	ld.global.f64 	%fd152, [%rd55];
	sub.f64 	%fd153, %fd152, %fd170;
	mul.f64 	%fd154, %fd151, %fd153;
	add.s64 	%rd56, %rd52, %rd4;
	shl.b64 	%rd57, %rd56, 3;
	add.s64 	%rd58, %rd1, %rd57;
	st.global.f64 	[%rd58], %fd154;
	ld.global.f64 	%fd155, [%rd54+8];
	ld.global.f64 	%fd156, [%rd55+8];
	sub.f64 	%fd157, %fd156, %fd170;
	mul.f64 	%fd158, %fd155, %fd157;
	st.global.f64 	[%rd58+8], %fd158;
	add.s32 	%r40, %r40, 2;
$L__BB18_24:
	and.b32  	%r33, %r28, 1;
	setp.eq.b32 	%p18, %r33, 1;
	not.pred 	%p19, %p18;
	@%p19 bra 	$L__BB18_26;
	cvt.u64.u32 	%rd59, %r40;
	mul.wide.u32 	%rd60, %r40, 8;
	add.s64 	%rd61, %rd6, %rd60;
	ld.global.f64 	%fd159, [%rd61];
	add.s64 	%rd62, %rd5, %rd60;
	ld.global.f64 	%fd160, [%rd62];
	sub.f64 	%fd161, %fd160, %fd170;
	mul.f64 	%fd162, %fd159, %fd161;
	add.s64 	%rd63, %rd59, %rd4;
	shl.b64 	%rd64, %rd63, 3;
	add.s64 	%rd65, %rd1, %rd64;
	st.global.f64 	[%rd65], %fd162;
$L__BB18_26:
	ret;

}


// ===== COMPILED SASS (sm_100) =====

	.target	sm_100

	.elftype	@"ET_EXEC"


//--------------------- .note.nv.tkinfo           --------------------------
	.section	.note.nv.tkinfo,"",@"SHT_NOTE"
	.sectionflags	@"SHF_NOTE_NV_TKINFO"
	.tkinfo
        /*0018*/ 	.word	0x00000002
        /*0030*/ 	.string	""
        /*0030*/ 	.string	"ptxas"
        /*0030*/ 	.string	"Cuda compilation tools, release 13.0, V13.0.88"
        /*0030*/ 	.string	"Build cuda_13.0.r13.0/compiler.36424714_0"
        /*0030*/ 	.string	"-arch sm_100 -m 64 "



//--------------------- .note.nv.cuinfo           --------------------------
	.section	.note.nv.cuinfo,"",@"SHT_NOTE"
	.sectionflags	@"SHF_NOTE_NV_CUINFO"
        /*0018*/ 	.short	0x0002
        /*001a*/ 	.short	0x0064
        /*001c*/ 	.short	0x0082
	.zero		2


//--------------------- .nv.info                  --------------------------
	.section	.nv.info,"",@"SHT_CUDA_INFO"
	.align	4


	//----- nvinfo : EIATTR_REGCOUNT
	.align		4
        /*0000*/ 	.byte	0x04, 0x2f
        /*0002*/ 	.short	(.L_10 - .L_9)
	.align		4
.L_9:
        /*0004*/ 	.word	index@(_Z19softmax_rows_kernelPdPKdii)
        /*0008*/ 	.word	0x00000020


	//----- nvinfo : EIATTR_FRAME_SIZE
	.align		4
.L_10:
        /*000c*/ 	.byte	0x04, 0x11
        /*000e*/ 	.short	(.L_12 - .L_11)
	.align		4
.L_11:
        /*0010*/ 	.word	index@($__internal_8_$__cuda_sm20_div_rn_f64_full)
        /*0014*/ 	.word	0x00000000


	//----- nvinfo : EIATTR_FRAME_SIZE
	.align		4
.L_12:
        /*0018*/ 	.byte	0x04, 0x11
        /*001a*/ 	.short	(.L_14 - .L_13)
	.align		4
.L_13:
        /*001c*/ 	.word	index@(_Z19softmax_rows_kernelPdPKdii)
        /*0020*/ 	.word	0x00000000


	//----- nvinfo : EIATTR_REGCOUNT
	.align		4
.L_14:
        /*0024*/ 	.byte	0x04, 0x2f
        /*0026*/ 	.short	(.L_16 - .L_15)
	.align		4
.L_15:
        /*0028*/ 	.word	index@(_Z20relu_backward_kernelPdPKdS1_i)
        /*002c*/ 	.word	0x0000000c


	//----- nvinfo : EIATTR_FRAME_SIZE
	.align		4
.L_16:
        /*0030*/ 	.byte	0x04, 0x11
        /*0032*/ 	.short	(.L_18 - .L_17)
	.align		4
.L_17:
        /*0034*/ 	.word	index@(_Z20relu_backward_kernelPdPKdS1_i)
        /*0038*/ 	.word	0x00000000


	//----- nvinfo : EIATTR_REGCOUNT
	.align		4
.L_18:
        /*003c*/ 	.byte	0x04, 0x2f
        /*003e*/ 	.short	(.L_20 - .L_19)
	.align		4
.L_19:
        /*0040*/ 	.word	index@(dropout_kernel)
        /*0044*/ 	.word	0x00000011


	//----- nvinfo : EIATTR_FRAME_SIZE
	.align		4
.L_20:
        /*0048*/ 	.byte	0x04, 0x11
        /*004a*/ 	.short	(.L_22 - .L_21)
	.align		4
.L_21:
        /*004c*/ 	.word	index@(dropout_kernel)
        /*0050*/ 	.word	0x00000000


	//----- nvinfo : EIATTR_REGCOUNT
	.align		4
.L_22:
        /*0054*/ 	.byte	0x04, 0x2f
        /*0056*/ 	.short	(.L_24 - .L_23)
	.align		4
.L_23:
        /*0058*/ 	.word	index@(gather_rows_kernel)
        /*005c*/ 	.word	0x0000001c


	//----- nvinfo : EIATTR_FRAME_SIZE
	.align		4
.L_24:
        /*0060*/ 	.byte	0x04, 0x11
        /*0062*/ 	.short	(.L_26 - .L_25)
	.align		4
.L_25:
        /*0064*/ 	.word	index@(gather_rows_kernel)
        /*0068*/ 	.word	0x00000000


	//----- nvinfo : EIATTR_REGCOUNT
	.align		4
.L_26:
        /*006c*/ 	.byte	0x04, 0x2f
        /*006e*/ 	.short	(.L_28 - .L_27)
	.align		4
.L_27:
        /*0070*/ 	.word	index@(row_mean_var_kernel)
        /*0074*/ 	.word	0x0000001e


	//----- nvinfo : EIATTR_FRAME_SIZE
	.align		4
.L_28:
        /*0078*/ 	.byte	0x04, 0x11
        /*007a*/ 	.short	(.L_30 - .L_29)
	.align		4
.L_29:
        /*007c*/ 	.word	index@($__internal_7_$__cuda_sm20_div_rn_f64_full)
        /*0080*/ 	.word	0x00000000


	//----- nvinfo : EIATTR_FRAME_SIZE
	.align		4
.L_30:
        /*0084*/ 	.byte	0x04, 0x11
        /*0086*/ 	.short	(.L_32 - .L_31)
	.align		4
.L_31:
        /*0088*/ 	.word	index@(row_mean_var_kernel)
        /*008c*/ 	.word	0x00000000


	//----- nvinfo : EIATTR_REGCOUNT
	.align		4
.L_32:
        /*0090*/ 	.byte	0x04, 0x2f
        /*0092*/ 	.short	(.L_34 - .L_33)
	.align		4
.L_33:
        /*0094*/ 	.word	index@(apply_layer_norm_kernel)
        /*0098*/ 	.word	0x00000024


	//----- nvinfo : EIATTR_FRAME_SIZE
	.align		4
.L_34:
        /*009c*/ 	.byte	0x04, 0x11
        /*009e*/ 	.short	(.L_36 - .L_35)
	.align		4
.L_35:
        /*00a0*/ 	.word	index@($__internal_6_$__cuda_sm20_dsqrt_rn_f64_mediumpath_v1)
        /*00a4*/ 	.word	0x00000000


	//----- nvinfo : EIATTR_FRAME_SIZE
	.align		4
.L_36:
        /*00a8*/ 	.byte	0x04, 0x11
        /*00aa*/ 	.short	(.L_38 - .L_37)
	.align		4
.L_37:
        /*00ac*/ 	.word	index@($__internal_5_$__cuda_sm20_div_rn_f64_full)
        /*00b0*/ 	.word	0x00000000


	//----- nvinfo : EIATTR_FRAME_SIZE
	.align		4
.L_38:
        /*00b4*/ 	.byte	0x04, 0x11
        /*00b6*/ 	.short	(.L_40 - .L_39)
	.align		4
.L_39:
        /*00b8*/ 	.word	index@(apply_layer_norm_kernel)
        /*00bc*/ 	.word	0x00000000


	//----- nvinfo : EIATTR_REGCOUNT
	.align		4
.L_40:
        /*00c0*/ 	.byte	0x04, 0x2f
        /*00c2*/ 	.short	(.L_42 - .L_41)
	.align		4
.L_41:
        /*00c4*/ 	.word	index@(slice_cols_kernel)
        /*00c8*/ 	.word	0x0000000a


	//----- nvinfo : EIATTR_FRAME_SIZE
	.align		4
.L_42:
        /*00cc*/ 	.byte	0x04, 0x11
        /*00ce*/ 	.short	(.L_44 - .L_43)
	.align		4
.L_43:
        /*00d0*/ 	.word	index@(slice_cols_kernel)
        /*00d4*/ 	.word	0x00000000


	//----- nvinfo : EIATTR_REGCOUNT
	.align		4
.L_44:
        /*00d8*/ 	.byte	0x04, 0x2f
        /*00da*/ 	.short	(.L_46 - .L_45)
	.align		4
.L_45:
        /*00dc*/ 	.word	index@(set_cols_kernel)
        /*00e0*/ 	.word	0x0000000a


	//----- nvinfo : EIATTR_FRAME_SIZE
	.align		4
.L_46:
        /*00e4*/ 	.byte	0x04, 0x11
        /*00e6*/ 	.short	(.L_48 - .L_47)
	.align		4
.L_47:
        /*00e8*/ 	.word	index@(set_cols_kernel)
        /*00ec*/ 	.word	0x00000000


	//----- nvinfo : EIATTR_REGCOUNT
	.align		4
.L_48:
        /*00f0*/ 	.byte	0x04, 0x2f
        /*00f2*/ 	.short	(.L_50 - .L_49)
	.align		4
.L_49:
        /*00f4*/ 	.word	index@(count_token_pairs_kernel)
        /*00f8*/ 	.word	0x0000000e


	//----- nvinfo : EIATTR_FRAME_SIZE
	.align		4
.L_50:
        /*00fc*/ 	.byte	0x04, 0x11
        /*00fe*/ 	.short	(.L_52 - .L_51)
	.align		4
.L_51:
        /*0100*/ 	.word	index@(count_token_pairs_kernel)
        /*0104*/ 	.word	0x00000000


	//----- nvinfo : EIATTR_REGCOUNT
	.align		4
.L_52:
        /*0108*/ 	.byte	0x04, 0x2f
        /*010a*/ 	.short	(.L_54 - .L_53)
	.align		4
.L_53:
        /*010c*/ 	.word	index@(layer_norm_backward_kernel)
        /*0110*/ 	.word	0x00000030


	//----- nvinfo : EIATTR_FRAME_SIZE
	.align		4
.L_54:
        /*0114*/ 	.byte	0x04, 0x11
        /*0116*/ 	.short	(.L_56 - .L_55)
	.align		4
.L_55:
        /*0118*/ 	.word	index@($__internal_4_$__cuda_sm20_dsqrt_rn_f64_mediumpath_v1)
        /*011c*/ 	.word	0x00000000


	//----- nvinfo : EIATTR_FRAME_SIZE
	.align		4
.L_56:
        /*0120*/ 	.byte	0x04, 0x11
        /*0122*/ 	.short	(.L_58 - .L_57)
	.align		4
.L_57:
        /*0124*/ 	.word	index@($__internal_3_$__cuda_sm20_div_rn_f64_full)
        /*0128*/ 	.word	0x00000000


	//----- nvinfo : EIATTR_FRAME_SIZE
	.align		4
.L_58:
        /*012c*/ 	.byte	0x04, 0x11
        /*012e*/ 	.short	(.L_60 - .L_59)
	.align		4
.L_59:
        /*0130*/ 	.word	index@($__internal_2_$__cuda_sm20_dblrcp_rn_slowpath_v3)
        /*0134*/ 	.word	0x00000000


	//----- nvinfo : EIATTR_FRAME_SIZE
	.align		4
.L_60:
        /*0138*/ 	.byte	0x04, 0x11
        /*013a*/ 	.short	(.L_62 - .L_61)
	.align		4
.L_61:
        /*013c*/ 	.word	index@(layer_norm_backward_kernel)
        /*0140*/ 	.word	0x00000000


	//----- nvinfo : EIATTR_REGCOUNT
	.align		4
.L_62:
        /*0144*/ 	.byte	0x04, 0x2f
        /*0146*/ 	.short	(.L_64 - .L_63)
	.align		4
.L_63:
        /*0148*/ 	.word	index@(sum_cols_kernel)
        /*014c*/ 	.word	0x00000020


	//----- nvinfo : EIATTR_FRAME_SIZE
	.align		4
.L_64:
        /*0150*/ 	.byte	0x04, 0x11
        /*0152*/ 	.short	(.L_66 - .L_65)
	.align		4
.L_65:
        /*0154*/ 	.word	index@(sum_cols_kernel)
        /*0158*/ 	.word	0x00000000


	//----- nvinfo : EIATTR_REGCOUNT
	.align		4
.L_66:
        /*015c*/ 	.byte	0x04, 0x2f
        /*015e*/ 	.short	(.L_68 - .L_67)
	.align		4
.L_67:
        /*0160*/ 	.word	index@(mul_row_vector_kernel)
        /*0164*/ 	.word	0x0000000e


	//----- nvinfo : EIATTR_FRAME_SIZE
	.align		4
.L_68:
        /*0168*/ 	.byte	0x04, 0x11
        /*016a*/ 	.short	(.L_70 - .L_69)
	.align		4
.L_69:
        /*016c*/ 	.word	index@(mul_row_vector_kernel)
        /*0170*/ 	.word	0x00000000


	//----- nvinfo : EIATTR_REGCOUNT
	.align		4
.L_70:
        /*0174*/ 	.byte	0x04, 0x2f
        /*0176*/ 	.short	(.L_72 - .L_71)
	.align		4
.L_71:
        /*0178*/ 	.word	index@(transpose_kernel)
        /*017c*/ 	.word	0x0000000e


	//----- nvinfo : EIATTR_FRAME_SIZE
	.align		4
.L_72:
        /*0180*/ 	.byte	0x04, 0x11
        /*0182*/ 	.short	(.L_74 - .L_73)
	.align		4
.L_73:
        /*0184*/ 	.word	index@(transpose_kernel)
        /*0188*/ 	.word	0x00000000


	//----- nvinfo : EIATTR_REGCOUNT
	.align		4
.L_74:
        /*018c*/ 	.byte	0x04, 0x2f
        /*018e*/ 	.short	(.L_76 - .L_75)
	.align		4
.L_75:
        /*0190*/ 	.word	index@(sigmoid_forward_kernel)
        /*0194*/ 	.word	0x0000000e


	//----- nvinfo : EIATTR_FRAME_SIZE
	.align		4
.L_76:
        /*0198*/ 	.byte	0x04, 0x11
        /*019a*/ 	.short	(.L_78 - .L_77)
	.align		4
.L_77:
        /*019c*/ 	.word	index@($__internal_1_$__cuda_sm20_dblrcp_rn_slowpath_v3)
        /*01a0*/ 	.word	0x00000000


	//----- nvinfo : EIATTR_FRAME_SIZE
	.align		4
.L_78:
        /*01a4*/ 	.byte	0x04, 0x11
        /*01a6*/ 	.short	(.L_80 - .L_79)
	.align		4
.L_79:
        /*01a8*/ 	.word	index@(sigmoid_forward_kernel)
        /*01ac*/ 	.word	0x00000000


	//----- nvinfo : EIATTR_REGCOUNT
	.align		4
.L_80:
        /*01b0*/ 	.byte	0x04, 0x2f
        /*01b2*/ 	.short	(.L_82 - .L_81)
	.align		4
.L_81:
        /*01b4*/ 	.word	index@(apply_gradient_kernel)
        /*01b8*/ 	.word	0x0000000e


	//----- nvinfo : EIATTR_FRAME_SIZE
	.align		4
.L_82:
        /*01bc*/ 	.byte	0x04, 0x11
        /*01be*/ 	.short	(.L_84 - .L_83)
	.align		4
.L_83:
        /*01c0*/ 	.word	index@(apply_gradient_kernel)
        /*01c4*/ 	.word	0x00000000


	//----- nvinfo : EIATTR_REGCOUNT
	.align		4
.L_84:
        /*01c8*/ 	.byte	0x04, 0x2f
        /*01ca*/ 	.short	(.L_86 - .L_85)
	.align		4
.L_85:
        /*01cc*/ 	.word	index@(accumulate_bias_grad_kernel)
        /*01d0*/ 	.word	0x00000020


	//----- nvinfo : EIATTR_FRAME_SIZE
	.align		4
.L_86:
        /*01d4*/ 	.byte	0x04, 0x11
        /*01d6*/ 	.short	(.L_88 - .L_87)
	.align		4
.L_87:
        /*01d8*/ 	.word	index@(accumulate_bias_grad_kernel)
        /*01dc*/ 	.word	0x00000000


	//----- nvinfo : EIATTR_REGCOUNT
	.align		4
.L_88:
        /*01e0*/ 	.byte	0x04, 0x2f
        /*01e2*/ 	.short	(.L_90 - .L_89)
	.align		4
.L_89:
        /*01e4*/ 	.word	index@(zero_matrix_kernel)
        /*01e8*/ 	.word	0x00000008


	//----- nvinfo : EIATTR_FRAME_SIZE
	.align		4
.L_90:
        /*01ec*/ 	.byte	0x04, 0x11
        /*01ee*/ 	.short	(.L_92 - .L_91)
	.align		4
.L_91:
        /*01f0*/ 	.word	index@(zero_matrix_kernel)
        /*01f4*/ 	.word	0x00000000


	//----- nvinfo : EIATTR_REGCOUNT
	.align		4
.L_92:
        /*01f8*/ 	.byte	0x04, 0x2f
        /*01fa*/ 	.short	(.L_94 - .L_93)
	.align		4
.L_93:
        /*01fc*/ 	.word	index@(element_div_kernel)
        /*0200*/ 	.word	0x00000019


	//----- nvinfo : EIATTR_FRAME_SIZE
	.align		4
.L_94:
        /*0204*/ 	.byte	0x04, 0x11
        /*0206*/ 	.short	(.L_96 - .L_95)
	.align		4
.L_95:
        /*0208*/ 	.word	index@($__internal_0_$__cuda_sm20_div_rn_f64_full)
        /*020c*/ 	.word	0x00000000


	//----- nvinfo : EIATTR_FRAME_SIZE
	.align		4
.L_96:
        /*0210*/ 	.byte	0x04, 0x11
        /*0212*/ 	.short	(.L_98 - .L_97)
	.align		4
.L_97:
        /*0214*/ 	.word	index@(element_div_kernel)
        /*0218*/ 	.word	0x00000000


	//----- nvinfo : EIATTR_REGCOUNT
	.align		4
.L_98:
        /*021c*/ 	.byte	0x04, 0x2f
        /*021e*/ 	.short	(.L_100 - .L_99)
	.align		4
.L_99:
        /*0220*/ 	.word	index@(softmax_backward_kernel)
        /*0224*/ 	.word	0x00000020


	//----- nvinfo : EIATTR_FRAME_SIZE
	.align		4
.L_100:
        /*0228*/ 	.byte	0x04, 0x11
        /*022a*/ 	.short	(.L_102 - .L_101)
	.align		4
.L_101:
        /*022c*/ 	.word	index@(softmax_backward_kernel)
        /*0230*/ 	.word	0x00000000


	//----- nvinfo : EIATTR_MIN_STACK_SIZE
	.align		4
.L_102:
        /*0234*/ 	.byte	0x04, 0x12
        /*0236*/ 	.short	(.L_104 - .L_103)
	.align		4
.L_103:
        /*0238*/ 	.word	index@(softmax_backward_kernel)
        /*023c*/ 	.word	0x00000000


	//----- nvinfo : EIATTR_MIN_STACK_SIZE
	.align		4
.L_104:
        /*0240*/ 	.byte	0x04, 0x12
        /*0242*/ 	.short	(.L_106 - .L_105)
	.align		4
.L_105:
        /*0244*/ 	.word	index@(element_div_kernel)
        /*0248*/ 	.word	0x00000000


	//----- nvinfo : EIATTR_MIN_STACK_SIZE
	.align		4
.L_106:
        /*024c*/ 	.byte	0x04, 0x12
        /*024e*/ 	.short	(.L_108 - .L_107)
	.align		4
.L_107:
        /*0250*/ 	.word	index@(zero_matrix_kernel)
        /*0254*/ 	.word	0x00000000


	//----- nvinfo : EIATTR_MIN_STACK_SIZE
	.align		4
.L_108:
        /*0258*/ 	.byte	0x04, 0x12
        /*025a*/ 	.short	(.L_110 - .L_109)
	.align		4
.L_109:
        /*025c*/ 	.word	index@(accumulate_bias_grad_kernel)
        /*0260*/ 	.word	0x00000000


	//----- nvinfo : EIATTR_MIN_STACK_SIZE
	.align		4
.L_110:
        /*0264*/ 	.byte	0x04, 0x12
        /*0266*/ 	.short	(.L_112 - .L_111)
	.align		4
.L_111:
        /*0268*/ 	.word	index@(apply_gradient_kernel)
        /*026c*/ 	.word	0x00000000


	//----- nvinfo : EIATTR_MIN_STACK_SIZE
	.align		4
.L_112:
        /*0270*/ 	.byte	0x04, 0x12
        /*0272*/ 	.short	(.L_114 - .L_113)
	.align		4
.L_113:
        /*0274*/ 	.word	index@(sigmoid_forward_kernel)
        /*0278*/ 	.word	0x00000000


	//----- nvinfo : EIATTR_MIN_STACK_SIZE
	.align		4
.L_114:
        /*027c*/ 	.byte	0x04, 0x12
        /*027e*/ 	.short	(.L_116 - .L_115)
	.align		4
.L_115:
        /*0280*/ 	.word	index@(transpose_kernel)
        /*0284*/ 	.word	0x00000000


	//----- nvinfo : EIATTR_MIN_STACK_SIZE
	.align		4
.L_116:
        /*0288*/ 	.byte	0x04, 0x12
        /*028a*/ 	.short	(.L_118 - .L_117)
	.align		4
.L_117:
        /*028c*/ 	.word	index@(mul_row_vector_kernel)
        /*0290*/ 	.word	0x00000000


	//----- nvinfo : EIATTR_MIN_STACK_SIZE
	.align		4
.L_118:
        /*0294*/ 	.byte	0x04, 0x12
        /*0296*/ 	.short	(.L_120 - .L_119)
	.align		4
.L_119:
        /*0298*/ 	.word	index@(sum_cols_kernel)
        /*029c*/ 	.word	0x00000000


	//----- nvinfo : EIATTR_MIN_STACK_SIZE
	.align		4
.L_120:
        /*02a0*/ 	.byte	0x04, 0x12
        /*02a2*/ 	.short	(.L_122 - .L_121)
	.align		4
.L_121:
        /*02a4*/ 	.word	index@(layer_norm_backward_kernel)
        /*02a8*/ 	.word	0x00000000


	//----- nvinfo : EIATTR_MIN_STACK_SIZE
	.align		4
.L_122:
        /*02ac*/ 	.byte	0x04, 0x12
        /*02ae*/ 	.short	(.L_124 - .L_123)
	.align		4
.L_123:
        /*02b0*/ 	.word	index@(count_token_pairs_kernel)
        /*02b4*/ 	.word	0x00000000


	//----- nvinfo : EIATTR_MIN_STACK_SIZE
	.align		4
.L_124:
        /*02b8*/ 	.byte	0x04, 0x12
        /*02ba*/ 	.short	(.L_126 - .L_125)
	.align		4
.L_125:
        /*02bc*/ 	.word	index@(set_cols_kernel)
        /*02c0*/ 	.word	0x00000000


	//----- nvinfo : EIATTR_MIN_STACK_SIZE
	.align		4
.L_126:
        /*02c4*/ 	.byte	0x04, 0x12
        /*02c6*/ 	.short	(.L_128 - .L_127)
	.align		4
.L_127:
        /*02c8*/ 	.word	index@(slice_cols_kernel)
        /*02cc*/ 	.word	0x00000000


	//----- nvinfo : EIATTR_MIN_STACK_SIZE
	.align		4
.L_128:
        /*02d0*/ 	.byte	0x04, 0x12
        /*02d2*/ 	.short	(.L_130 - .L_129)
	.align		4
.L_129:
        /*02d4*/ 	.word	index@(apply_layer_norm_kernel)
        /*02d8*/ 	.word	0x00000000


	//----- nvinfo : EIATTR_MIN_STACK_SIZE
	.align		4
.L_130:
        /*02dc*/ 	.byte	0x04, 0x12
        /*02de*/ 	.short	(.L_132 - .L_131)
	.align		4
.L_131:
        /*02e0*/ 	.word	index@(row_mean_var_kernel)
        /*02e4*/ 	.word	0x00000000


	//----- nvinfo : EIATTR_MIN_STACK_SIZE
	.align		4
.L_132:
        /*02e8*/ 	.byte	0x04, 0x12
        /*02ea*/ 	.short	(.L_134 - .L_133)
	.align		4
.L_133:
        /*02ec*/ 	.word	index@(gather_rows_kernel)
        /*02f0*/ 	.word	0x00000000


	//----- nvinfo : EIATTR_MIN_STACK_SIZE
	.align		4
.L_134:
        /*02f4*/ 	.byte	0x04, 0x12
        /*02f6*/ 	.short	(.L_136 - .L_135)
	.align		4
.L_135:
        /*02f8*/ 	.word	index@(dropout_kernel)
        /*02fc*/ 	.word	0x00000000


	//----- nvinfo : EIATTR_MIN_STACK_SIZE
	.align		4
.L_136:
        /*0300*/ 	.byte	0x04, 0x12
        /*0302*/ 	.short	(.L_138 - .L_137)
	.align		4
.L_137:
        /*0304*/ 	.word	index@(_Z20relu_backward_kernelPdPKdS1_i)
        /*0308*/ 	.word	0x00000000


	//----- nvinfo : EIATTR_MIN_STACK_SIZE
	.align		4
.L_138:
        /*030c*/ 	.byte	0x04, 0x12
        /*030e*/ 	.short	(.L_140 - .L_139)
	.align		4
.L_139:
        /*0310*/ 	.word	index@(_Z19softmax_rows_kernelPdPKdii)
        /*0314*/ 	.word	0x00000000
.L_140:


//--------------------- .nv.compat                --------------------------
	.section	.nv.compat,"",@"SHT_CUDA_COMPAT_INFO"
	.align	4
        /*0000*/ 	.byte	0x02, 0x09, 0x00, 0x00, 0x02, 0x02, 0x01, 0x00, 0x02, 0x05, 0x05, 0x00, 0x03, 0x07, 0x01, 0x01
        /*0010*/ 	.byte	0x02, 0x03, 0x00, 0x00, 0x02, 0x06, 0x01, 0x00, 0x04, 0x0b, 0x08, 0x00, 0x01, 0x00, 0x00, 0x00
        /*0020*/ 	.byte	0x00, 0x00, 0x00, 0x00


//--------------------- .nv.info.softmax_backward_kernel --------------------------
	.section	.nv.info.softmax_backward_kernel,"",@"SHT_CUDA_INFO"
	.sectionflags	@""
	.align	4


	//----- nvinfo : EIATTR_CUDA_API_VERSION
	.align		4
        /*0000*/ 	.byte	0x04, 0x37
        /*0002*/ 	.short	(.L_142 - .L_141)
.L_141:
        /*0004*/ 	.word	0x00000082


	//----- nvinfo : EIATTR_KPARAM_INFO
	.align		4
.L_142:
        /*0008*/ 	.byte	0x04, 0x17
        /*000a*/ 	.short	(.L_144 - .L_143)
.L_143:
        /*000c*/ 	.word	0x00000000
        /*0010*/ 	.short	0x0004
        /*0012*/ 	.short	0x001c
        /*0014*/ 	.byte	0x00, 0xf0, 0x11, 0x00


	//----- nvinfo : EIATTR_KPARAM_INFO
	.align		4
.L_144:
        /*0018*/ 	.byte	0x04, 0x17
        /*001a*/ 	.short	(.L_146 - .L_145)
.L_145:
        /*001c*/ 	.word	0x00000000
        /*0020*/ 	.short	0x0003
        /*0022*/ 	.short	0x0018
        /*0024*/ 	.byte	0x00, 0xf0, 0x11, 0x00


	//----- nvinfo : EIATTR_KPARAM_INFO
	.align		4
.L_146:
        /*0028*/ 	.byte	0x04, 0x17
        /*002a*/ 	.short	(.L_148 - .L_147)
.L_147:
        /*002c*/ 	.word	0x00000000
        /*0030*/ 	.short	0x0002
        /*0032*/ 	.short	0x0010
        /*0034*/ 	.byte	0x00, 0xf5, 0x21, 0x00


	//----- nvinfo : EIATTR_KPARAM_INFO
	.align		4
.L_148:
        /*0038*/ 	.byte	0x04, 0x17
        /*003a*/ 	.short	(.L_150 - .L_149)
.L_149:
        /*003c*/ 	.word	0x00000000
        /*0040*/ 	.short	0x0001
        /*0042*/ 	.short	0x0008
        /*0044*/ 	.byte	0x00, 0xf5, 0x21, 0x00


	//----- nvinfo : EIATTR_KPARAM_INFO
	.align		4
.L_150:
        /*0048*/ 	.byte	0x04, 0x17
        /*004a*/ 	.short	(.L_152 - .L_151)
.L_151:
        /*004c*/ 	.word	0x00000000
        /*0050*/ 	.short	0x0000
        /*0052*/ 	.short	0x0000
        /*0054*/ 	.byte	0x00, 0xf5, 0x21, 0x00


	//----- nvinfo : EIATTR_SPARSE_MMA_MASK
	.align		4
.L_152:
        /*0058*/ 	.byte	0x03, 0x50
        /*005a*/ 	.short	0x0000


	//----- nvinfo : EIATTR_MAXREG_COUNT
	.align		4
        /*005c*/ 	.byte	0x03, 0x1b
        /*005e*/ 	.short	0x00ff


	//----- nvinfo : EIATTR_MERCURY_ISA_VERSION
	.align		4
        /*0060*/ 	.byte	0x03, 0x5f
        /*0062*/ 	.short	0x0101


	//----- nvinfo : EIATTR_VRC_CTA_INIT_COUNT
	.align		4
        /*0064*/ 	.byte	0x02, 0x4a
	.zero		1
	.zero		1


	//----- nvinfo : EIATTR_EXIT_INSTR_OFFSETS
	.align		4
        /*0068*/ 	.byte	0x04, 0x1c
        /*006a*/ 	.short	(.L_154 - .L_153)


	//   ....[0]....
.L_153:
        /*006c*/ 	.word	0x00000040


	//   ....[1]....
        /*0070*/ 	.word	0x00000ac0


	//   ....[2]....
        /*0074*/ 	.word	0x00000f10


	//   ....[3]....
        /*0078*/ 	.word	0x00001120


	//   ....[4]....
        /*007c*/ 	.word	0x00001290


	//   ....[5]....
        /*0080*/ 	.word	0x00001360


	//----- nvinfo : EIATTR_CBANK_PARAM_SIZE
	.align		4
.L_154:
        /*0084*/ 	.byte	0x03, 0x19
        /*0086*/ 	.short	0x0020


	//----- nvinfo : EIATTR_PARAM_CBANK
	.align		4
        /*0088*/ 	.byte	0x04, 0x0a
        /*008a*/ 	.short	(.L_156 - .L_155)
	.align		4
.L_155:
        /*008c*/ 	.word	index@(.nv.constant0.softmax_backward_kernel)
        /*0090*/ 	.short	0x0380
        /*0092*/ 	.short	0x0020


	//----- nvinfo : EIATTR_SW_WAR
	.align		4
.L_156:
        /*0094*/ 	.byte	0x04, 0x36
        /*0096*/ 	.short	(.L_158 - .L_157)
.L_157:
        /*0098*/ 	.word	0x00000008
.L_158:


//--------------------- .nv.info.element_div_kernel --------------------------
	.section	.nv.info.element_div_kernel,"",@"SHT_CUDA_INFO"
	.sectionflags	@""
	.align	4


	//----- nvinfo : EIATTR_CUDA_API_VERSION
	.align		4
        /*0000*/ 	.byte	0x04, 0x37
        /*0002*/ 	.short	(.L_160 - .L_159)
.L_159:
        /*0004*/ 	.word	0x00000082


	//----- nvinfo : EIATTR_KPARAM_INFO
	.align		4
.L_160:
        /*0008*/ 	.byte	0x04, 0x17
        /*000a*/ 	.short	(.L_162 - .L_161)
.L_161:
        /*000c*/ 	.word	0x00000000
        /*0010*/ 	.short	0x0003
        /*0012*/ 	.short	0x0018
        /*0014*/ 	.byte	0x00, 0xf0, 0x11, 0x00


	//----- nvinfo : EIATTR_KPARAM_INFO
	.align		4
.L_162:
        /*0018*/ 	.byte	0x04, 0x17
        /*001a*/ 	.short	(.L_164 - .L_163)
.L_163:
        /*001c*/ 	.word	0x00000000
        /*0020*/ 	.short	0x0002
        /*0022*/ 	.short	0x0010
        /*0024*/ 	.byte	0x00, 0xf5, 0x21, 0x00


	//----- nvinfo : EIATTR_KPARAM_INFO
	.align		4
.L_164:
        /*0028*/ 	.byte	0x04, 0x17
        /*002a*/ 	.short	(.L_166 - .L_165)
.L_165:
        /*002c*/ 	.word	0x00000000
        /*0030*/ 	.short	0x0001
        /*0032*/ 	.short	0x0008
        /*0034*/ 	.byte	0x00, 0xf5, 0x21, 0x00


	//----- nvinfo : EIATTR_KPARAM_INFO
	.align		4
.L_166:
        /*0038*/ 	.byte	0x04, 0x17
        /*003a*/ 	.short	(.L_168 - .L_167)
.L_167:
        /*003c*/ 	.word	0x00000000
        /*0040*/ 	.short	0x0000
        /*0042*/ 	.short	0x0000
        /*0044*/ 	.byte	0x00, 0xf5, 0x21, 0x00


	//----- nvinfo : EIATTR_SPARSE_MMA_MASK
	.align		4
.L_168:
        /*0048*/ 	.byte	0x03, 0x50
        /*004a*/ 	.short	0x0000


	//----- nvinfo : EIATTR_MAXREG_COUNT
	.align		4
        /*004c*/ 	.byte	0x03, 0x1b
        /*004e*/ 	.short	0x00ff


	//----- nvinfo : EIATTR_MERCURY_ISA_VERSION
	.align		4
        /*0050*/ 	.byte	0x03, 0x5f
        /*0052*/ 	.short	0x0101


	//----- nvinfo : EIATTR_VRC_CTA_INIT_COUNT
	.align		4
        /*0054*/ 	.byte	0x02, 0x4a
	.zero		1
	.zero		1


	//----- nvinfo : EIATTR_EXIT_INSTR_OFFSETS
	.align		4
        /*0058*/ 	.byte	0x04, 0x1c
        /*005a*/ 	.short	(.L_170 - .L_169)


	//   ....[0]....
.L_169:
        /*005c*/ 	.word	0x00000070


	//   ....[1]....
        /*0060*/ 	.word	0x00000290


	//----- nvinfo : EIATTR_CRS_STACK_SIZE
	.align		4
.L_170:
        /*0064*/ 	.byte	0x04, 0x1e
        /*0066*/ 	.short	(.L_172 - .L_171)
.L_171:
        /*0068*/ 	.word	0x00000000


	//----- nvinfo : EIATTR_CBANK_PARAM_SIZE
	.align		4
.L_172:
        /*006c*/ 	.byte	0x03, 0x19
        /*006e*/ 	.short	0x001c


	//----- nvinfo : EIATTR_PARAM_CBANK
	.align		4
        /*0070*/ 	.byte	0x04, 0x0a
        /*0072*/ 	.short	(.L_174 - .L_173)
	.align		4
.L_173:
        /*0074*/ 	.word	index@(.nv.constant0.element_div_kernel)
        /*0078*/ 	.short	0x0380
        /*007a*/ 	.short	0x001c


	//----- nvinfo : EIATTR_SW_WAR
	.align		4
.L_174:
        /*007c*/ 	.byte	0x04, 0x36
        /*007e*/ 	.short	(.L_176 - .L_175)
.L_175:
        /*0080*/ 	.word	0x00000008
.L_176:


//--------------------- .nv.info.zero_matrix_kernel --------------------------
	.section	.nv.info.zero_matrix_kernel,"",@"SHT_CUDA_INFO"
	.sectionflags	@""
	.align	4


	//----- nvinfo : EIATTR_CUDA_API_VERSION
	.align		4
        /*0000*/ 	.byte	0x04, 0x37
        /*0002*/ 	.short	(.L_178 - .L_177)
.L_177:
        /*0004*/ 	.word	0x00000082


	//----- nvinfo : EIATTR_KPARAM_INFO
	.align		4
.L_178:
        /*0008*/ 	.byte	0x04, 0x17
        /*000a*/ 	.short	(.L_180 - .L_179)
.L_179:
        /*000c*/ 	.word	0x00000000
        /*0010*/ 	.short	0x0001
        /*0012*/ 	.short	0x0008
        /*0014*/ 	.byte	0x00, 0xf0, 0x11, 0x00


	//----- nvinfo : EIATTR_KPARAM_INFO
	.align		4
.L_180:
        /*0018*/ 	.byte	0x04, 0x17
        /*001a*/ 	.short	(.L_182 - .L_181)
.L_181:
        /*001c*/ 	.word	0x00000000
        /*0020*/ 	.short	0x0000
        /*0022*/ 	.short	0x0000
        /*0024*/ 	.byte	0x00, 0xf5, 0x21, 0x00


	//----- nvinfo : EIATTR_SPARSE_MMA_MASK
	.align		4
.L_182:
        /*0028*/ 	.byte	0x03, 0x50
        /*002a*/ 	.short	0x0000


	//----- nvinfo : EIATTR_MAXREG_COUNT
	.align		4
        /*002c*/ 	.byte	0x03, 0x1b
        /*002e*/ 	.short	0x00ff


	//----- nvinfo : EIATTR_MERCURY_ISA_VERSION
	.align		4
        /*0030*/ 	.byte	0x03, 0x5f
        /*0032*/ 	.short	0x0101


	//----- nvinfo : EIATTR_VRC_CTA_INIT_COUNT
	.align		4
        /*0034*/ 	.byte	0x02, 0x4a
	.zero		1
	.zero		1


	//----- nvinfo : EIATTR_EXIT_INSTR_OFFSETS
	.align		4
        /*0038*/ 	.byte	0x04, 0x1c
        /*003a*/ 	.short	(.L_184 - .L_183)


	//   ....[0]....
.L_183:
        /*003c*/ 	.word	0x00000070


	//   ....[1]....
        /*0040*/ 	.word	0x000000c0


	//----- nvinfo : EIATTR_CBANK_PARAM_SIZE
	.align		4
.L_184:
        /*0044*/ 	.byte	0x03, 0x19
        /*0046*/ 	.short	0x000c


	//----- nvinfo : EIATTR_PARAM_CBANK
	.align		4
        /*0048*/ 	.byte	0x04, 0x0a
        /*004a*/ 	.short	(.L_186 - .L_185)
	.align		4
.L_185:
        /*004c*/ 	.word	index@(.nv.constant0.zero_matrix_kernel)
        /*0050*/ 	.short	0x0380
        /*0052*/ 	.short	0x000c


	//----- nvinfo : EIATTR_SW_WAR
	.align		4
.L_186:
        /*0054*/ 	.byte	0x04, 0x36
        /*0056*/ 	.short	(.L_188 - .L_187)
.L_187:
        /*0058*/ 	.word	0x00000008
.L_188:


//--------------------- .nv.info.accumulate_bias_grad_kernel --------------------------
	.section	.nv.info.accumulate_bias_grad_kernel,"",@"SHT_CUDA_INFO"
	.sectionflags	@""
	.align	4


	//----- nvinfo : EIATTR_CUDA_API_VERSION
	.align		4
        /*0000*/ 	.byte	0x04, 0x37
        /*0002*/ 	.short	(.L_190 - .L_189)
.L_189:
        /*0004*/ 	.word	0x00000082


	//----- nvinfo : EIATTR_KPARAM_INFO
	.align		4
.L_190:
        /*0008*/ 	.byte	0x04, 0x17
        /*000a*/ 	.short	(.L_192 - .L_191)
.L_191:
        /*000c*/ 	.word	0x00000000
        /*0010*/ 	.short	0x0003
        /*0012*/ 	.short	0x0014
        /*0014*/ 	.byte	0x00, 0xf0, 0x11, 0x00


	//----- nvinfo : EIATTR_KPARAM_INFO
	.align		4
.L_192:
        /*0018*/ 	.byte	0x04, 0x17
        /*001a*/ 	.short	(.L_194 - .L_193)
.L_193:
        /*001c*/ 	.word	0x00000000
        /*0020*/ 	.short	0x0002
        /*0022*/ 	.short	0x0010
        /*0024*/ 	.byte	0x00, 0xf0, 0x11, 0x00


	//----- nvinfo : EIATTR_KPARAM_INFO
	.align		4
.L_194:
        /*0028*/ 	.byte	0x04, 0x17
        /*002a*/ 	.short	(.L_196 - .L_195)
.L_195:
        /*002c*/ 	.word	0x00000000
        /*0030*/ 	.short	0x0001
        /*0032*/ 	.short	0x0008
        /*0034*/ 	.byte	0x00, 0xf5, 0x21, 0x00


	//----- nvinfo : EIATTR_KPARAM_INFO
	.align		4
.L_196:
        /*0038*/ 	.byte	0x04, 0x17
        /*003a*/ 	.short	(.L_198 - .L_197)
.L_197:
        /*003c*/ 	.word	0x00000000
        /*0040*/ 	.short	0x0000
        /*0042*/ 	.short	0x0000
        /*0044*/ 	.byte	0x00, 0xf5, 0x21, 0x00


	//----- nvinfo : EIATTR_SPARSE_MMA_MASK
	.align		4
.L_198:
        /*0048*/ 	.byte	0x03, 0x50
        /*004a*/ 	.short	0x0000


	//----- nvinfo : EIATTR_MAXREG_COUNT
	.align		4
        /*004c*/ 	.byte	0x03, 0x1b
        /*004e*/ 	.short	0x00ff


	//----- nvinfo : EIATTR_MERCURY_ISA_VERSION
	.align		4
        /*0050*/ 	.byte	0x03, 0x5f
        /*0052*/ 	.short	0x0101


	//----- nvinfo : EIATTR_VRC_CTA_INIT_COUNT
	.align		4
        /*0054*/ 	.byte	0x02, 0x4a
	.zero		1
	.zero		1


	//----- nvinfo : EIATTR_EXIT_INSTR_OFFSETS
	.align		4
        /*0058*/ 	.byte	0x04, 0x1c
        /*005a*/ 	.short	(.L_200 - .L_199)


	//   ....[0]....
.L_199:
        /*005c*/ 	.word	0x00000070


	//   ....[1]....
        /*0060*/ 	.word	0x000008e0


	//----- nvinfo : EIATTR_CBANK_PARAM_SIZE
	.align		4
.L_200:
        /*0064*/ 	.byte	0x03, 0x19
        /*0066*/ 	.short	0x0018


	//----- nvinfo : EIATTR_PARAM_CBANK
	.align		4
        /*0068*/ 	.byte	0x04, 0x0a
        /*006a*/ 	.short	(.L_202 - .L_201)
	.align		4
.L_201:
        /*006c*/ 	.word	index@(.nv.constant0.accumulate_bias_grad_kernel)
        /*0070*/ 	.short	0x0380
        /*0072*/ 	.short	0x0018


	//----- nvinfo : EIATTR_SW_WAR
	.align		4
.L_202:
        /*0074*/ 	.byte	0x04, 0x36
        /*0076*/ 	.short	(.L_204 - .L_203)
.L_203:
        /*0078*/ 	.word	0x00000008
.L_204:


//--------------------- .nv.info.apply_gradient_kernel --------------------------
	.section	.nv.info.apply_gradient_kernel,"",@"SHT_CUDA_INFO"
	.sectionflags	@""
	.align	4


	//----- nvinfo : EIATTR_CUDA_API_VERSION
	.align		4
        /*0000*/ 	.byte	0x04, 0x37
        /*0002*/ 	.short	(.L_206 - .L_205)
.L_205:
        /*0004*/ 	.word	0x00000082


	//----- nvinfo : EIATTR_KPARAM_INFO
	.align		4
.L_206:
        /*0008*/ 	.byte	0x04, 0x17
        /*000a*/ 	.short	(.L_208 - .L_207)
.L_207:
        /*000c*/ 	.word	0x00000000
        /*0010*/ 	.short	0x0003
        /*0012*/ 	.short	0x0018
        /*0014*/ 	.byte	0x00, 0xf0, 0x11, 0x00


	//----- nvinfo : EIATTR_KPARAM_INFO
	.align		4
.L_208:
        /*0018*/ 	.byte	0x04, 0x17
        /*001a*/ 	.short	(.L_210 - .L_209)
.L_209:
        /*001c*/ 	.word	0x00000000
        /*0020*/ 	.short	0x0002
        /*0022*/ 	.short	0x0010
        /*0024*/ 	.byte	0x00, 0xf5, 0x21, 0x00


	//----- nvinfo : EIATTR_KPARAM_INFO
	.align		4
.L_210:
        /*0028*/ 	.byte	0x04, 0x17
        /*002a*/ 	.short	(.L_212 - .L_211)
.L_211:
        /*002c*/ 	.word	0x00000000
        /*0030*/ 	.short	0x0001
        /*0032*/ 	.short	0x0008
        /*0034*/ 	.byte	0x00, 0xf5, 0x21, 0x00


	//----- nvinfo : EIATTR_KPARAM_INFO
	.align		4
.L_212:
        /*0038*/ 	.byte	0x04, 0x17
        /*003a*/ 	.short	(.L_214 - .L_213)
.L_213:
        /*003c*/ 	.word	0x00000000
        /*0040*/ 	.short	0x0000
        /*0042*/ 	.short	0x0000
        /*0044*/ 	.byte	0x00, 0xf5, 0x21, 0x00


	//----- nvinfo : EIATTR_SPARSE_MMA_MASK
	.align		4
.L_214:
        /*0048*/ 	.byte	0x03, 0x50
        /*004a*/ 	.short	0x0000


	//----- nvinfo : EIATTR_MAXREG_COUNT
	.align		4
        /*004c*/ 	.byte	0x03, 0x1b
        /*004e*/ 	.short	0x00ff


	//----- nvinfo : EIATTR_MERCURY_ISA_VERSION
	.align		4
        /*0050*/ 	.byte	0x03, 0x5f
        /*0052*/ 	.short	0x0101


	//----- nvinfo : EIATTR_VRC_CTA_INIT_COUNT
	.align		4
        /*0054*/ 	.byte	0x02, 0x4a
	.zero		1
	.zero		1


	//----- nvinfo : EIATTR_EXIT_INSTR_OFFSETS
	.align		4
        /*0058*/ 	.byte	0x04, 0x1c
        /*005a*/ 	.short	(.L_216 - .L_215)


	//   ....[0]....
.L_215:
        /*005c*/ 	.word	0x00000070


	//   ....[1]....
        /*0060*/ 	.word	0x00000130


	//----- nvinfo : EIATTR_CBANK_PARAM_SIZE
	.align		4
.L_216:
        /*0064*/ 	.byte	0x03, 0x19
        /*0066*/ 	.short	0x001c


	//----- nvinfo : EIATTR_PARAM_CBANK
	.align		4
        /*0068*/ 	.byte	0x04, 0x0a
        /*006a*/ 	.short	(.L_218 - .L_217)
	.align		4
.L_217:
        /*006c*/ 	.word	index@(.nv.constant0.apply_gradient_kernel)
        /*0070*/ 	.short	0x0380
        /*0072*/ 	.short	0x001c


	//----- nvinfo : EIATTR_SW_WAR
	.align		4
.L_218:
        /*0074*/ 	.byte	0x04, 0x36
        /*0076*/ 	.short	(.L_220 - .L_219)
.L_219:
        /*0078*/ 	.word	0x00000008
.L_220:


//--------------------- .nv.info.sigmoid_forward_kernel --------------------------
	.section	.nv.info.sigmoid_forward_kernel,"",@"SHT_CUDA_INFO"
	.sectionflags	@""
	.align	4


	//----- nvinfo : EIATTR_CUDA_API_VERSION
	.align		4
        /*0000*/ 	.byte	0x04, 0x37
        /*0002*/ 	.short	(.L_222 - .L_221)
.L_221:
        /*0004*/ 	.word	0x00000082


	//----- nvinfo : EIATTR_KPARAM_INFO
	.align		4
.L_222:
        /*0008*/ 	.byte	0x04, 0x17
        /*000a*/ 	.short	(.L_224 - .L_223)
.L_223:
        /*000c*/ 	.word	0x00000000
        /*0010*/ 	.short	0x0003
        /*0012*/ 	.short	0x0018
        /*0014*/ 	.byte	0x00, 0xf0, 0x11, 0x00


	//----- nvinfo : EIATTR_KPARAM_INFO
	.align		4
.L_224:
        /*0018*/ 	.byte	0x04, 0x17
        /*001a*/ 	.short	(.L_226 - .L_225)
.L_225:
        /*001c*/ 	.word	0x00000000
        /*0020*/ 	.short	0x0002
        /*0022*/ 	.short	0x0010
        /*0024*/ 	.byte	0x00, 0xf5, 0x21, 0x00


	//----- nvinfo : EIATTR_KPARAM_INFO
	.align		4
.L_226:
        /*0028*/ 	.byte	0x04, 0x17
        /*002a*/ 	.short	(.L_228 - .L_227)
.L_227:
        /*002c*/ 	.word	0x00000000
        /*0030*/ 	.short	0x0001
        /*0032*/ 	.short	0x0008
        /*0034*/ 	.byte	0x00, 0xf5, 0x21, 0x00


	//----- nvinfo : EIATTR_KPARAM_INFO
	.align		4
.L_228:
        /*0038*/ 	.byte	0x04, 0x17
        /*003a*/ 	.short	(.L_230 - .L_229)
.L_229:
        /*003c*/ 	.word	0x00000000
        /*0040*/ 	.short	0x0000
        /*0042*/ 	.short	0x0000
        /*0044*/ 	.byte	0x00, 0xf5, 0x21, 0x00


	//----- nvinfo : EIATTR_SPARSE_MMA_MASK
	.align		4
.L_230:
        /*0048*/ 	.byte	0x03, 0x50
        /*004a*/ 	.short	0x0000


	//----- nvinfo : EIATTR_MAXREG_COUNT
	.align		4
        /*004c*/ 	.byte	0x03, 0x1b
        /*004e*/ 	.short	0x00ff


	//----- nvinfo : EIATTR_MERCURY_ISA_VERSION
	.align		4
        /*0050*/ 	.byte	0x03, 0x5f
        /*0052*/ 	.short	0x0101


	//----- nvinfo : EIATTR_VRC_CTA_INIT_COUNT
	.align		4
        /*0054*/ 	.byte	0x02, 0x4a
	.zero		1
	.zero		1


	//----- nvinfo : EIATTR_EXIT_INSTR_OFFSETS
	.align		4
        /*0058*/ 	.byte	0x04, 0x1c
        /*005a*/ 	.short	(.L_232 - .L_231)


	//   ....[0]....
.L_231:
        /*005c*/ 	.word	0x00000070


	//   ....[1]....
        /*0060*/ 	.word	0x00000600


	//----- nvinfo : EIATTR_CRS_STACK_SIZE
	.align		4
.L_232:
        /*0064*/ 	.byte	0x04, 0x1e
        /*0066*/ 	.short	(.L_234 - .L_233)
.L_233:
        /*0068*/ 	.word	0x00000000


	//----- nvinfo : EIATTR_CBANK_PARAM_SIZE
	.align		4
.L_234:
        /*006c*/ 	.byte	0x03, 0x19
        /*006e*/ 	.short	0x001c


	//----- nvinfo : EIATTR_PARAM_CBANK
	.align		4
        /*0070*/ 	.byte	0x04, 0x0a
        /*0072*/ 	.short	(.L_236 - .L_235)
	.align		4
.L_235:
        /*0074*/ 	.word	index@(.nv.constant0.sigmoid_forward_kernel)
        /*0078*/ 	.short	0x0380
        /*007a*/ 	.short	0x001c


	//----- nvinfo : EIATTR_SW_WAR
	.align		4
.L_236:
        /*007c*/ 	.byte	0x04, 0x36
        /*007e*/ 	.short	(.L_238 - .L_237)
.L_237:
        /*0080*/ 	.word	0x00000008
.L_238:


//--------------------- .nv.info.transpose_kernel --------------------------
	.section	.nv.info.transpose_kernel,"",@"SHT_CUDA_INFO"
	.sectionflags	@""
	.align	4


	//----- nvinfo : EIATTR_CUDA_API_VERSION
	.align		4
        /*0000*/ 	.byte	0x04, 0x37
        /*0002*/ 	.short	(.L_240 - .L_239)
.L_239:
        /*0004*/ 	.word	0x00000082


	//----- nvinfo : EIATTR_KPARAM_INFO
	.align		4
.L_240:
        /*0008*/ 	.byte	0x04, 0x17
        /*000a*/ 	.short	(.L_242 - .L_241)
.L_241:
        /*000c*/ 	.word	0x00000000
        /*0010*/ 	.short	0x0003
        /*0012*/ 	.short	0x0014
        /*0014*/ 	.byte	0x00, 0xf0, 0x11, 0x00


	//----- nvinfo : EIATTR_KPARAM_INFO
	.align		4
.L_242:
        /*0018*/ 	.byte	0x04, 0x17
        /*001a*/ 	.short	(.L_244 - .L_243)
.L_243:
        /*001c*/ 	.word	0x00000000
        /*0020*/ 	.short	0x0002
        /*0022*/ 	.short	0x0010
        /*0024*/ 	.byte	0x00, 0xf0, 0x11, 0x00


	//----- nvinfo : EIATTR_KPARAM_INFO
	.align		4
.L_244:
        /*0028*/ 	.byte	0x04, 0x17
        /*002a*/ 	.short	(.L_246 - .L_245)
.L_245:
        /*002c*/ 	.word	0x00000000
        /*0030*/ 	.short	0x0001
        /*0032*/ 	.short	0x0008
        /*0034*/ 	.byte	0x00, 0xf5, 0x21, 0x00


	//----- nvinfo : EIATTR_KPARAM_INFO
	.align		4
.L_246:
        /*0038*/ 	.byte	0x04, 0x17
        /*003a*/ 	.short	(.L_248 - .L_247)
.L_247:
        /*003c*/ 	.word	0x00000000
        /*0040*/ 	.short	0x0000
        /*0042*/ 	.short	0x0000
        /*0044*/ 	.byte	0x00, 0xf5, 0x21, 0x00


	//----- nvinfo : EIATTR_SPARSE_MMA_MASK
	.align		4
.L_248:
        /*0048*/ 	.byte	0x03, 0x50
        /*004a*/ 	.short	0x0000


	//----- nvinfo : EIATTR_MAXREG_COUNT
	.align		4
        /*004c*/ 	.byte	0x03, 0x1b
        /*004e*/ 	.short	0x00ff


	//----- nvinfo : EIATTR_MERCURY_ISA_VERSION
	.align		4
        /*0050*/ 	.byte	0x03, 0x5f
        /*0052*/ 	.short	0x0101


	//----- nvinfo : EIATTR_VRC_CTA_INIT_COUNT
	.align		4
        /*0054*/ 	.byte	0x02, 0x4a
	.zero		1
	.zero		1


	//----- nvinfo : EIATTR_EXIT_INSTR_OFFSETS
	.align		4
        /*0058*/ 	.byte	0x04, 0x1c
        /*005a*/ 	.short	(.L_250 - .L_249)


	//   ....[0]....
.L_249:
        /*005c*/ 	.word	0x00000080


	//   ....[1]....
        /*0060*/ 	.word	0x000002b0


	//----- nvinfo : EIATTR_CBANK_PARAM_SIZE
	.align		4
.L_250:
        /*0064*/ 	.byte	0x03, 0x19
        /*0066*/ 	.short	0x0018


	//----- nvinfo : EIATTR_PARAM_CBANK
	.align		4
        /*0068*/ 	.byte	0x04, 0x0a
        /*006a*/ 	.short	(.L_252 - .L_251)
	.align		4
.L_251:
        /*006c*/ 	.word	index@(.nv.constant0.transpose_kernel)
        /*0070*/ 	.short	0x0380
        /*0072*/ 	.short	0x0018


	//----- nvinfo : EIATTR_SW_WAR
	.align		4
.L_252:
        /*0074*/ 	.byte	0x04, 0x36
        /*0076*/ 	.short	(.L_254 - .L_253)
.L_253:
        /*0078*/ 	.word	0x00000008
.L_254:


//--------------------- .nv.info.mul_row_vector_kernel --------------------------
	.section	.nv.info.mul_row_vector_kernel,"",@"SHT_CUDA_INFO"
	.sectionflags	@""
	.align	4


	//----- nvinfo : EIATTR_CUDA_API_VERSION
	.align		4
        /*0000*/ 	.byte	0x04, 0x37
        /*0002*/ 	.short	(.L_256 - .L_255)
.L_255:
        /*0004*/ 	.word	0x00000082


	//----- nvinfo : EIATTR_KPARAM_INFO
	.align		4
.L_256:
        /*0008*/ 	.byte	0x04, 0x17
        /*000a*/ 	.short	(.L_258 - .L_257)
.L_257:
        /*000c*/ 	.word	0x00000000
        /*0010*/ 	.short	0x0003
        /*0012*/ 	.short	0x0014
        /*0014*/ 	.byte	0x00, 0xf0, 0x11, 0x00


	//----- nvinfo : EIATTR_KPARAM_INFO
	.align		4
.L_258:
        /*0018*/ 	.byte	0x04, 0x17
        /*001a*/ 	.short	(.L_260 - .L_259)
.L_259:
        /*001c*/ 	.word	0x00000000
        /*0020*/ 	.short	0x0002
        /*0022*/ 	.short	0x0010
        /*0024*/ 	.byte	0x00, 0xf0, 0x11, 0x00


	//----- nvinfo : EIATTR_KPARAM_INFO
	.align		4
.L_260:
        /*0028*/ 	.byte	0x04, 0x17
        /*002a*/ 	.short	(.L_262 - .L_261)
.L_261:
        /*002c*/ 	.word	0x00000000
        /*0030*/ 	.short	0x0001
        /*0032*/ 	.short	0x0008
        /*0034*/ 	.byte	0x00, 0xf5, 0x21, 0x00


	//----- nvinfo : EIATTR_KPARAM_INFO
	.align		4
.L_262:
        /*0038*/ 	.byte	0x04, 0x17
        /*003a*/ 	.short	(.L_264 - .L_263)
.L_263:
        /*003c*/ 	.word	0x00000000
        /*0040*/ 	.short	0x0000
        /*0042*/ 	.short	0x0000
        /*0044*/ 	.byte	0x00, 0xf5, 0x21, 0x00


	//----- nvinfo : EIATTR_SPARSE_MMA_MASK
	.align		4
.L_264:
        /*0048*/ 	.byte	0x03, 0x50
        /*004a*/ 	.short	0x0000


	//----- nvinfo : EIATTR_MAXREG_COUNT
	.align		4
        /*004c*/ 	.byte	0x03, 0x1b
        /*004e*/ 	.short	0x00ff


	//----- nvinfo : EIATTR_MERCURY_ISA_VERSION
	.align		4
        /*0050*/ 	.byte	0x03, 0x5f
        /*0052*/ 	.short	0x0101


	//----- nvinfo : EIATTR_VRC_CTA_INIT_COUNT
	.align		4
        /*0054*/ 	.byte	0x02, 0x4a
	.zero		1
	.zero		1


	//----- nvinfo : EIATTR_EXIT_INSTR_OFFSETS
	.align		4
        /*0058*/ 	.byte	0x04, 0x1c
        /*005a*/ 	.short	(.L_266 - .L_265)


	//   ....[0]....
.L_265:
        /*005c*/ 	.word	0x00000080


	//   ....[1]....
        /*0060*/ 	.word	0x00000270


	//----- nvinfo : EIATTR_CBANK_PARAM_SIZE
	.align		4
.L_266:
        /*0064*/ 	.byte	0x03, 0x19
        /*0066*/ 	.short	0x0018


	//----- nvinfo : EIATTR_PARAM_CBANK
	.align		4
        /*0068*/ 	.byte	0x04, 0x0a
        /*006a*/ 	.short	(.L_268 - .L_267)
	.align		4
.L_267:
        /*006c*/ 	.word	index@(.nv.constant0.mul_row_vector_kernel)
        /*0070*/ 	.short	0x0380
        /*0072*/ 	.short	0x0018


	//----- nvinfo : EIATTR_SW_WAR
	.align		4
.L_268:
        /*0074*/ 	.byte	0x04, 0x36
        /*0076*/ 	.short	(.L_270 - .L_269)
.L_269:
        /*0078*/ 	.word	0x00000008
.L_270:


//--------------------- .nv.info.sum_cols_kernel  --------------------------
	.section	.nv.info.sum_cols_kernel,"",@"SHT_CUDA_INFO"
	.sectionflags	@""
	.align	4


	//----- nvinfo : EIATTR_CUDA_API_VERSION
	.align		4
        /*0000*/ 	.byte	0x04, 0x37
        /*0002*/ 	.short	(.L_272 - .L_271)
.L_271:
        /*0004*/ 	.word	0x00000082


	//----- nvinfo : EIATTR_KPARAM_INFO
	.align		4
.L_272:
        /*0008*/ 	.byte	0x04, 0x17
        /*000a*/ 	.short	(.L_274 - .L_273)
.L_273:
        /*000c*/ 	.word	0x00000000
        /*0010*/ 	.short	0x0003
        /*0012*/ 	.short	0x0014
        /*0014*/ 	.byte	0x00, 0xf0, 0x11, 0x00


	//----- nvinfo : EIATTR_KPARAM_INFO
	.align		4
.L_274:
        /*0018*/ 	.byte	0x04, 0x17
        /*001a*/ 	.short	(.L_276 - .L_275)
.L_275:
        /*001c*/ 	.word	0x00000000
        /*0020*/ 	.short	0x0002
        /*0022*/ 	.short	0x0010
        /*0024*/ 	.byte	0x00, 0xf0, 0x11, 0x00


	//----- nvinfo : EIATTR_KPARAM_INFO
	.align		4
.L_276:
        /*0028*/ 	.byte	0x04, 0x17
        /*002a*/ 	.short	(.L_278 - .L_277)
.L_277:
        /*002c*/ 	.word	0x00000000
        /*0030*/ 	.short	0x0001
        /*0032*/ 	.short	0x0008
        /*0034*/ 	.byte	0x00, 0xf5, 0x21, 0x00


	//----- nvinfo : EIATTR_KPARAM_INFO
	.align		4
.L_278:
        /*0038*/ 	.byte	0x04, 0x17
        /*003a*/ 	.short	(.L_280 - .L_279)
.L_279:
        /*003c*/ 	.word	0x00000000
        /*0040*/ 	.short	0x0000
        /*0042*/ 	.short	0x0000
        /*0044*/ 	.byte	0x00, 0xf5, 0x21, 0x00


	//----- nvinfo : EIATTR_SPARSE_MMA_MASK
	.align		4
.L_280:
        /*0048*/ 	.byte	0x03, 0x50
        /*004a*/ 	.short	0x0000


	//----- nvinfo : EIATTR_MAXREG_COUNT
	.align		4
        /*004c*/ 	.byte	0x03, 0x1b
        /*004e*/ 	.short	0x00ff


	//----- nvinfo : EIATTR_MERCURY_ISA_VERSION
	.align		4
        /*0050*/ 	.byte	0x03, 0x5f
        /*0052*/ 	.short	0x0101


	//----- nvinfo : EIATTR_VRC_CTA_INIT_COUNT
	.align		4
        /*0054*/ 	.byte	0x02, 0x4a
	.zero		1
	.zero		1


	//----- nvinfo : EIATTR_EXIT_INSTR_OFFSETS
	.align		4
        /*0058*/ 	.byte	0x04, 0x1c
        /*005a*/ 	.short	(.L_282 - .L_281)


	//   ....[0]....
.L_281:
        /*005c*/ 	.word	0x00000040


	//   ....[1]....
        /*0060*/ 	.word	0x000008b0


	//----- nvinfo : EIATTR_CBANK_PARAM_SIZE
	.align		4
.L_282:
        /*0064*/ 	.byte	0x03, 0x19
        /*0066*/ 	.short	0x0018


	//----- nvinfo : EIATTR_PARAM_CBANK
	.align		4
        /*0068*/ 	.byte	0x04, 0x0a
        /*006a*/ 	.short	(.L_284 - .L_283)
	.align		4
.L_283:
        /*006c*/ 	.word	index@(.nv.constant0.sum_cols_kernel)
        /*0070*/ 	.short	0x0380
        /*0072*/ 	.short	0x0018


	//----- nvinfo : EIATTR_SW_WAR
	.align		4
.L_284:
        /*0074*/ 	.byte	0x04, 0x36
        /*0076*/ 	.short	(.L_286 - .L_285)
.L_285:
        /*0078*/ 	.word	0x00000008
.L_286:


//--------------------- .nv.info.layer_norm_backward_kernel --------------------------
	.section	.nv.info.layer_norm_backward_kernel,"",@"SHT_CUDA_INFO"
	.sectionflags	@""
	.align	4


	//----- nvinfo : EIATTR_CUDA_API_VERSION
	.align		4
        /*0000*/ 	.byte	0x04, 0x37
        /*0002*/ 	.short	(.L_288 - .L_287)
.L_287:
        /*0004*/ 	.word	0x00000082


	//----- nvinfo : EIATTR_KPARAM_INFO
	.align		4
.L_288:
        /*0008*/ 	.byte	0x04, 0x17
        /*000a*/ 	.short	(.L_290 - .L_289)
.L_289:
        /*000c*/ 	.word	0x00000000
        /*0010*/ 	.short	0x000b
        /*0012*/ 	.short	0x0050
        /*0014*/ 	.byte	0x00, 0xf0, 0x21, 0x00


	//----- nvinfo : EIATTR_KPARAM_INFO
	.align		4
.L_290:
        /*0018*/ 	.byte	0x04, 0x17
        /*001a*/ 	.short	(.L_292 - .L_291)
.L_291:
        /*001c*/ 	.word	0x00000000
        /*0020*/ 	.short	0x000a
        /*0022*/ 	.short	0x004c
        /*0024*/ 	.byte	0x00, 0xf0, 0x11, 0x00


	//----- nvinfo : EIATTR_KPARAM_INFO
	.align		4
.L_292:
        /*0028*/ 	.byte	0x04, 0x17
        /*002a*/ 	.short	(.L_294 - .L_293)
.L_293:
        /*002c*/ 	.word	0x00000000
        /*0030*/ 	.short	0x0009
        /*0032*/ 	.short	0x0048
        /*0034*/ 	.byte	0x00, 0xf0, 0x11, 0x00


	//----- nvinfo : EIATTR_KPARAM_INFO
	.align		4
.L_294:
        /*0038*/ 	.byte	0x04, 0x17
        /*003a*/ 	.short	(.L_296 - .L_295)
.L_295:
        /*003c*/ 	.word	0x00000000
        /*0040*/ 	.short	0x0008
        /*0042*/ 	.short	0x0040
        /*0044*/ 	.byte	0x00, 0xf5, 0x21, 0x00


	//----- nvinfo : EIATTR_KPARAM_INFO
	.align		4
.L_296:
        /*0048*/ 	.byte	0x04, 0x17
        /*004a*/ 	.short	(.L_298 - .L_297)
.L_297:
        /*004c*/ 	.word	0x00000000
        /*0050*/ 	.short	0x0007
        /*0052*/ 	.short	0x0038
        /*0054*/ 	.byte	0x00, 0xf5, 0x21, 0x00


	//----- nvinfo : EIATTR_KPARAM_INFO
	.align		4
.L_298:
        /*0058*/ 	.byte	0x04, 0x17
        /*005a*/ 	.short	(.L_300 - .L_299)
.L_299:
        /*005c*/ 	.word	0x00000000
        /*0060*/ 	.short	0x0006
        /*0062*/ 	.short	0x0030
        /*0064*/ 	.byte	0x00, 0xf5, 0x21, 0x00


	//----- nvinfo : EIATTR_KPARAM_INFO
	.align		4
.L_300:
        /*0068*/ 	.byte	0x04, 0x17
        /*006a*/ 	.short	(.L_302 - .L_301)
.L_301:
        /*006c*/ 	.word	0x00000000
        /*0070*/ 	.short	0x0005
        /*0072*/ 	.short	0x0028
        /*0074*/ 	.byte	0x00, 0xf5, 0x21, 0x00


	//----- nvinfo : EIATTR_KPARAM_INFO
	.align		4
.L_302:
        /*0078*/ 	.byte	0x04, 0x17
        /*007a*/ 	.short	(.L_304 - .L_303)
.L_303:
        /*007c*/ 	.word	0x00000000
        /*0080*/ 	.short	0x0004
        /*0082*/ 	.short	0x0020
        /*0084*/ 	.byte	0x00, 0xf5, 0x21, 0x00


	//----- nvinfo : EIATTR_KPARAM_INFO
	.align		4
.L_304:
        /*0088*/ 	.byte	0x04, 0x17
        /*008a*/ 	.short	(.L_306 - .L_305)
.L_305:
        /*008c*/ 	.word	0x00000000
        /*0090*/ 	.short	0x0003
        /*0092*/ 	.short	0x0018
        /*0094*/ 	.byte	0x00, 0xf5, 0x21, 0x00


	//----- nvinfo : EIATTR_KPARAM_INFO
	.align		4
.L_306:
        /*0098*/ 	.byte	0x04, 0x17
        /*009a*/ 	.short	(.L_308 - .L_307)
.L_307:
        /*009c*/ 	.word	0x00000000
        /*00a0*/ 	.short	0x0002
        /*00a2*/ 	.short	0x0010
        /*00a4*/ 	.byte	0x00, 0xf5, 0x21, 0x00


	//----- nvinfo : EIATTR_KPARAM_INFO
	.align		4
.L_308:
        /*00a8*/ 	.byte	0x04, 0x17
        /*00aa*/ 	.short	(.L_310 - .L_309)
.L_309:
        /*00ac*/ 	.word	0x00000000
        /*00b0*/ 	.short	0x0001
        /*00b2*/ 	.short	0x0008
        /*00b4*/ 	.byte	0x00, 0xf5, 0x21, 0x00


	//----- nvinfo : EIATTR_KPARAM_INFO
	.align		4
.L_310:
        /*00b8*/ 	.byte	0x04, 0x17
        /*00ba*/ 	.short	(.L_312 - .L_311)
.L_311:
        /*00bc*/ 	.word	0x00000000
        /*00c0*/ 	.short	0x0000
        /*00c2*/ 	.short	0x0000
        /*00c4*/ 	.byte	0x00, 0xf5, 0x21, 0x00


	//----- nvinfo : EIATTR_SPARSE_MMA_MASK
	.align		4
.L_312:
        /*00c8*/ 	.byte	0x03, 0x50
        /*00ca*/ 	.short	0x0000


	//----- nvinfo : EIATTR_MAXREG_COUNT
	.align		4
        /*00cc*/ 	.byte	0x03, 0x1b
        /*00ce*/ 	.short	0x00ff


	//----- nvinfo : EIATTR_MERCURY_ISA_VERSION
	.align		4
        /*00d0*/ 	.byte	0x03, 0x5f
        /*00d2*/ 	.short	0x0101


	//----- nvinfo : EIATTR_VRC_CTA_INIT_COUNT
	.align		4
        /*00d4*/ 	.byte	0x02, 0x4a
	.zero		1
	.zero		1


	//----- nvinfo : EIATTR_EXIT_INSTR_OFFSETS
	.align		4
        /*00d8*/ 	.byte	0x04, 0x1c
        /*00da*/ 	.short	(.L_314 - .L_313)


	//   ....[0]....
.L_313:
        /*00dc*/ 	.word	0x00000050


	//   ....[1]....
        /*00e0*/ 	.word	0x00001b00


	//   ....[2]....
        /*00e4*/ 	.word	0x00002e20


	//   ....[3]....
        /*00e8*/ 	.word	0x00003840


	//   ....[4]....
        /*00ec*/ 	.word	0x00003de0


	//   ....[5]....
        /*00f0*/ 	.word	0x000040e0


	//----- nvinfo : EIATTR_CRS_STACK_SIZE
	.align		4
.L_314:
        /*00f4*/ 	.byte	0x04, 0x1e
        /*00f6*/ 	.short	(.L_316 - .L_315)
.L_315:
        /*00f8*/ 	.word	0x00000000


	//----- nvinfo : EIATTR_CBANK_PARAM_SIZE
	.align		4
.L_316:
        /*00fc*/ 	.byte	0x03, 0x19
        /*00fe*/ 	.short	0x0058


	//----- nvinfo : EIATTR_PARAM_CBANK
	.align		4
        /*0100*/ 	.byte	0x04, 0x0a
        /*0102*/ 	.short	(.L_318 - .L_317)
	.align		4
.L_317:
        /*0104*/ 	.word	index@(.nv.constant0.layer_norm_backward_kernel)
        /*0108*/ 	.short	0x0380
        /*010a*/ 	.short	0x0058


	//----- nvinfo : EIATTR_SW_WAR
	.align		4
.L_318:
        /*010c*/ 	.byte	0x04, 0x36
        /*010e*/ 	.short	(.L_320 - .L_319)
.L_319:
        /*0110*/ 	.word	0x00000008
.L_320:


//--------------------- .nv.info.count_token_pairs_kernel --------------------------
	.section	.nv.info.count_token_pairs_kernel,"",@"SHT_CUDA_INFO"
	.sectionflags	@""
	.align	4


	//----- nvinfo : EIATTR_CUDA_API_VERSION
	.align		4
        /*0000*/ 	.byte	0x04, 0x37
        /*0002*/ 	.short	(.L_322 - .L_321)
.L_321:
        /*0004*/ 	.word	0x00000082


	//----- nvinfo : EIATTR_KPARAM_INFO
	.align		4
.L_322:
        /*0008*/ 	.byte	0x04, 0x17
        /*000a*/ 	.short	(.L_324 - .L_323)
.L_323:
        /*000c*/ 	.word	0x00000000
        /*0010*/ 	.short	0x0005
        /*0012*/ 	.short	0x0020
        /*0014*/ 	.byte	0x00, 0xf5, 0x21, 0x00


	//----- nvinfo : EIATTR_KPARAM_INFO
	.align		4
.L_324:
        /*0018*/ 	.byte	0x04, 0x17
        /*001a*/ 	.short	(.L_326 - .L_325)
.L_325:
        /*001c*/ 	.word	0x00000000
        /*0020*/ 	.short	0x0004
        /*0022*/ 	.short	0x001c
        /*0024*/ 	.byte	0x00, 0xf0, 0x11, 0x00


	//----- nvinfo : EIATTR_KPARAM_INFO
	.align		4
.L_326:
        /*0028*/ 	.byte	0x04, 0x17
        /*002a*/ 	.short	(.L_328 - .L_327)
.L_327:
        /*002c*/ 	.word	0x00000000
        /*0030*/ 	.short	0x0003
        /*0032*/ 	.short	0x0018
        /*0034*/ 	.byte	0x00, 0xf0, 0x11, 0x00


	//----- nvinfo : EIATTR_KPARAM_INFO
	.align		4
.L_328:
        /*0038*/ 	.byte	0x04, 0x17
        /*003a*/ 	.short	(.L_330 - .L_329)
.L_329:
        /*003c*/ 	.word	0x00000000
        /*0040*/ 	.short	0x0002
        /*0042*/ 	.short	0x0010
        /*0044*/ 	.byte	0x00, 0xf5, 0x21, 0x00


	//----- nvinfo : EIATTR_KPARAM_INFO
	.align		4
.L_330:
        /*0048*/ 	.byte	0x04, 0x17
        /*004a*/ 	.short	(.L_332 - .L_331)
.L_331:
        /*004c*/ 	.word	0x00000000
        /*0050*/ 	.short	0x0001
        /*0052*/ 	.short	0x0008
        /*0054*/ 	.byte	0x00, 0xf5, 0x21, 0x00


	//----- nvinfo : EIATTR_KPARAM_INFO
	.align		4
.L_332:
        /*0058*/ 	.byte	0x04, 0x17
        /*005a*/ 	.short	(.L_334 - .L_333)
.L_333:
        /*005c*/ 	.word	0x00000000
        /*0060*/ 	.short	0x0000
        /*0062*/ 	.short	0x0000
        /*0064*/ 	.byte	0x00, 0xf5, 0x21, 0x00


	//----- nvinfo : EIATTR_SPARSE_MMA_MASK
	.align		4
.L_334:
        /*0068*/ 	.byte	0x03, 0x50
        /*006a*/ 	.short	0x0000


	//----- nvinfo : EIATTR_MAXREG_COUNT
	.align		4
        /*006c*/ 	.byte	0x03, 0x1b
        /*006e*/ 	.short	0x00ff


	//----- nvinfo : EIATTR_MERCURY_ISA_VERSION
	.align		4
        /*0070*/ 	.byte	0x03, 0x5f
        /*0072*/ 	.short	0x0101


	//----- nvinfo : EIATTR_VRC_CTA_INIT_COUNT
	.align		4
        /*0074*/ 	.byte	0x02, 0x4a
	.zero		1
	.zero		1


	//----- nvinfo : EIATTR_EXIT_INSTR_OFFSETS
	.align		4
        /*0078*/ 	.byte	0x04, 0x1c
        /*007a*/ 	.short	(.L_336 - .L_335)


	//   ....[0]....
.L_335:
        /*007c*/ 	.word	0x00000070


	//   ....[1]....
        /*0080*/ 	.word	0x00000170


	//----- nvinfo : EIATTR_CBANK_PARAM_SIZE
	.align		4
.L_336:
        /*0084*/ 	.byte	0x03, 0x19
        /*0086*/ 	.short	0x0028


	//----- nvinfo : EIATTR_PARAM_CBANK
	.align		4
        /*0088*/ 	.byte	0x04, 0x0a
        /*008a*/ 	.short	(.L_338 - .L_337)
	.align		4
.L_337:
        /*008c*/ 	.word	index@(.nv.constant0.count_token_pairs_kernel)
        /*0090*/ 	.short	0x0380
        /*0092*/ 	.short	0x0028


	//----- nvinfo : EIATTR_SW_WAR
	.align		4
.L_338:
        /*0094*/ 	.byte	0x04, 0x36
        /*0096*/ 	.short	(.L_340 - .L_339)
.L_339:
        /*0098*/ 	.word	0x00000008
.L_340:


//--------------------- .nv.info.set_cols_kernel  --------------------------
	.section	.nv.info.set_cols_kernel,"",@"SHT_CUDA_INFO"
	.sectionflags	@""
	.align	4


	//----- nvinfo : EIATTR_CUDA_API_VERSION
	.align		4
        /*0000*/ 	.byte	0x04, 0x37
        /*0002*/ 	.short	(.L_342 - .L_341)
.L_341:
        /*0004*/ 	.word	0x00000082


	//----- nvinfo : EIATTR_KPARAM_INFO
	.align		4
.L_342:
        /*0008*/ 	.byte	0x04, 0x17
        /*000a*/ 	.short	(.L_344 - .L_343)
.L_343:
        /*000c*/ 	.word	0x00000000
        /*0010*/ 	.short	0x0005
        /*0012*/ 	.short	0x001c
        /*0014*/ 	.byte	0x00, 0xf0, 0x11, 0x00


	//----- nvinfo : EIATTR_KPARAM_INFO
	.align		4
.L_344:
        /*0018*/ 	.byte	0x04, 0x17
        /*001a*/ 	.short	(.L_346 - .L_345)
.L_345:
        /*001c*/ 	.word	0x00000000
        /*0020*/ 	.short	0x0004
        /*0022*/ 	.short	0x0018
        /*0024*/ 	.byte	0x00, 0xf0, 0x11, 0x00


	//----- nvinfo : EIATTR_KPARAM_INFO
	.align		4
.L_346:
        /*0028*/ 	.byte	0x04, 0x17
        /*002a*/ 	.short	(.L_348 - .L_347)
.L_347:
        /*002c*/ 	.word	0x00000000
        /*0030*/ 	.short	0x0003
        /*0032*/ 	.short	0x0014
        /*0034*/ 	.byte	0x00, 0xf0, 0x11, 0x00


	//----- nvinfo : EIATTR_KPARAM_INFO
	.align		4
.L_348:
        /*0038*/ 	.byte	0x04, 0x17
        /*003a*/ 	.short	(.L_350 - .L_349)
.L_349:
        /*003c*/ 	.word	0x00000000
        /*0040*/ 	.short	0x0002
        /*0042*/ 	.short	0x0010
        /*0044*/ 	.byte	0x00, 0xf0, 0x11, 0x00


	//----- nvinfo : EIATTR_KPARAM_INFO
	.align		4
.L_350:
        /*0048*/ 	.byte	0x04, 0x17
        /*004a*/ 	.short	(.L_352 - .L_351)
.L_351:
        /*004c*/ 	.word	0x00000000
        /*0050*/ 	.short	0x0001
        /*0052*/ 	.short	0x0008
        /*0054*/ 	.byte	0x00, 0xf5, 0x21, 0x00


	//----- nvinfo : EIATTR_KPARAM_INFO
	.align		4
.L_352:
        /*0058*/ 	.byte	0x04, 0x17
        /*005a*/ 	.short	(.L_354 - .L_353)
.L_353:
        /*005c*/ 	.word	0x00000000
        /*0060*/ 	.short	0x0000
        /*0062*/ 	.short	0x0000
        /*0064*/ 	.byte	0x00, 0xf5, 0x21, 0x00


	//----- nvinfo : EIATTR_SPARSE_MMA_MASK
	.align		4
.L_354:
        /*0068*/ 	.byte	0x03, 0x50
        /*006a*/ 	.short	0x0000


	//----- nvinfo : EIATTR_MAXREG_COUNT
	.align		4
        /*006c*/ 	.byte	0x03, 0x1b
        /*006e*/ 	.short	0x00ff


	//----- nvinfo : EIATTR_MERCURY_ISA_VERSION
	.align		4
        /*0070*/ 	.byte	0x03, 0x5f
        /*0072*/ 	.short	0x0101


	//----- nvinfo : EIATTR_VRC_CTA_INIT_COUNT
	.align		4
        /*0074*/ 	.byte	0x02, 0x4a
	.zero		1
	.zero		1


	//----- nvinfo : EIATTR_EXIT_INSTR_OFFSETS
	.align		4
        /*0078*/ 	.byte	0x04, 0x1c
        /*007a*/ 	.short	(.L_356 - .L_355)


	//   ....[0]....
.L_355:
        /*007c*/ 	.word	0x00000070


	//   ....[1]....
        /*0080*/ 	.word	0x00000140


	//----- nvinfo : EIATTR_CBANK_PARAM_SIZE
	.align		4
.L_356:
        /*0084*/ 	.byte	0x03, 0x19
        /*0086*/ 	.short	0x0020


	//----- nvinfo : EIATTR_PARAM_CBANK
	.align		4
        /*0088*/ 	.byte	0x04, 0x0a
        /*008a*/ 	.short	(.L_358 - .L_357)
	.align		4
.L_357:
        /*008c*/ 	.word	index@(.nv.constant0.set_cols_kernel)
        /*0090*/ 	.short	0x0380
        /*0092*/ 	.short	0x0020


	//----- nvinfo : EIATTR_SW_WAR
	.align		4
.L_358:
        /*0094*/ 	.byte	0x04, 0x36
        /*0096*/ 	.short	(.L_360 - .L_359)
.L_359:
        /*0098*/ 	.word	0x00000008
.L_360:


//--------------------- .nv.info.slice_cols_kernel --------------------------
	.section	.nv.info.slice_cols_kernel,"",@"SHT_CUDA_INFO"
	.sectionflags	@""
	.align	4


	//----- nvinfo : EIATTR_CUDA_API_VERSION
	.align		4
        /*0000*/ 	.byte	0x04, 0x37
        /*0002*/ 	.short	(.L_362 - .L_361)
.L_361:
        /*0004*/ 	.word	0x00000082


	//----- nvinfo : EIATTR_KPARAM_INFO
	.align		4
.L_362:
        /*0008*/ 	.byte	0x04, 0x17
        /*000a*/ 	.short	(.L_364 - .L_363)
.L_363:
        /*000c*/ 	.word	0x00000000
        /*0010*/ 	.short	0x0005
        /*0012*/ 	.short	0x001c
        /*0014*/ 	.byte	0x00, 0xf0, 0x11, 0x00


	//----- nvinfo : EIATTR_KPARAM_INFO
	.align		4
.L_364:
        /*0018*/ 	.byte	0x04, 0x17
        /*001a*/ 	.short	(.L_366 - .L_365)
.L_365:
        /*001c*/ 	.word	0x00000000
        /*0020*/ 	.short	0x0004
        /*0022*/ 	.short	0x0018
        /*0024*/ 	.byte	0x00, 0xf0, 0x11, 0x00


	//----- nvinfo : EIATTR_KPARAM_INFO
	.align		4
.L_366:
        /*0028*/ 	.byte	0x04, 0x17
        /*002a*/ 	.short	(.L_368 - .L_367)
.L_367:
        /*002c*/ 	.word	0x00000000
        /*0030*/ 	.short	0x0003
        /*0032*/ 	.short	0x0014
        /*0034*/ 	.byte	0x00, 0xf0, 0x11, 0x00


	//----- nvinfo : EIATTR_KPARAM_INFO
	.align		4
.L_368:
        /*0038*/ 	.byte	0x04, 0x17
        /*003a*/ 	.short	(.L_370 - .L_369)
.L_369:
        /*003c*/ 	.word	0x00000000
        /*0040*/ 	.short	0x0002
        /*0042*/ 	.short	0x0010
        /*0044*/ 	.byte	0x00, 0xf0, 0x11, 0x00


	//----- nvinfo : EIATTR_KPARAM_INFO
	.align		4
.L_370:
        /*0048*/ 	.byte	0x04, 0x17
        /*004a*/ 	.short	(.L_372 - .L_371)
.L_371:
        /*004c*/ 	.word	0x00000000
        /*0050*/ 	.short	0x0001
        /*0052*/ 	.short	0x0008
        /*0054*/ 	.byte	0x00, 0xf5, 0x21, 0x00


	//----- nvinfo : EIATTR_KPARAM_INFO
	.align		4
.L_372:
        /*0058*/ 	.byte	0x04, 0x17
        /*005a*/ 	.short	(.L_374 - .L_373)
.L_373:
        /*005c*/ 	.word	0x00000000
        /*0060*/ 	.short	0x0000
        /*0062*/ 	.short	0x0000
        /*0064*/ 	.byte	0x00, 0xf5, 0x21, 0x00


	//----- nvinfo : EIATTR_SPARSE_MMA_MASK
	.align		4
.L_374:
        /*0068*/ 	.byte	0x03, 0x50
        /*006a*/ 	.short	0x0000


	//----- nvinfo : EIATTR_MAXREG_COUNT
	.align		4
        /*006c*/ 	.byte	0x03, 0x1b
        /*006e*/ 	.short	0x00ff


	//----- nvinfo : EIATTR_MERCURY_ISA_VERSION
	.align		4
        /*0070*/ 	.byte	0x03, 0x5f
        /*0072*/ 	.short	0x0101


	//----- nvinfo : EIATTR_VRC_CTA_INIT_COUNT
	.align		4
        /*0074*/ 	.byte	0x02, 0x4a
	.zero		1
	.zero		1


	//----- nvinfo : EIATTR_EXIT_INSTR_OFFSETS
	.align		4
        /*0078*/ 	.byte	0x04, 0x1c
        /*007a*/ 	.short	(.L_376 - .L_375)


	//   ....[0]....
.L_375:
        /*007c*/ 	.word	0x00000070


	//   ....[1]....
        /*0080*/ 	.word	0x00000140


	//----- nvinfo : EIATTR_CBANK_PARAM_SIZE
	.align		4
.L_376:
        /*0084*/ 	.byte	0x03, 0x19
        /*0086*/ 	.short	0x0020


	//----- nvinfo : EIATTR_PARAM_CBANK
	.align		4
        /*0088*/ 	.byte	0x04, 0x0a
        /*008a*/ 	.short	(.L_378 - .L_377)
	.align		4
.L_377:
        /*008c*/ 	.word	index@(.nv.constant0.slice_cols_kernel)
        /*0090*/ 	.short	0x0380
        /*0092*/ 	.short	0x0020


	//----- nvinfo : EIATTR_SW_WAR
	.align		4
.L_378:
        /*0094*/ 	.byte	0x04, 0x36
        /*0096*/ 	.short	(.L_380 - .L_379)
.L_379:
        /*0098*/ 	.word	0x00000008
.L_380:


//--------------------- .nv.info.apply_layer_norm_kernel --------------------------
	.section	.nv.info.apply_layer_norm_kernel,"",@"SHT_CUDA_INFO"
	.sectionflags	@""
	.align	4


	//----- nvinfo : EIATTR_CUDA_API_VERSION
	.align		4
        /*0000*/ 	.byte	0x04, 0x37
        /*0002*/ 	.short	(.L_382 - .L_381)
.L_381:
        /*0004*/ 	.word	0x00000082


	//----- nvinfo : EIATTR_KPARAM_INFO
	.align		4
.L_382:
        /*0008*/ 	.byte	0x04, 0x17
        /*000a*/ 	.short	(.L_384 - .L_383)
.L_383:
        /*000c*/ 	.word	0x00000000
        /*0010*/ 	.short	0x0006
        /*0012*/ 	.short	0x0028
        /*0014*/ 	.byte	0x00, 0xf0, 0x21, 0x00


	//----- nvinfo : EIATTR_KPARAM_INFO
	.align		4
.L_384:
        /*0018*/ 	.byte	0x04, 0x17
        /*001a*/ 	.short	(.L_386 - .L_385)
.L_385:
        /*001c*/ 	.word	0x00000000
        /*0020*/ 	.short	0x0005
        /*0022*/ 	.short	0x0024
        /*0024*/ 	.byte	0x00, 0xf0, 0x11, 0x00


	//----- nvinfo : EIATTR_KPARAM_INFO
	.align		4
.L_386:
        /*0028*/ 	.byte	0x04, 0x17
        /*002a*/ 	.short	(.L_388 - .L_387)
.L_387:
        /*002c*/ 	.word	0x00000000
        /*0030*/ 	.short	0x0004
        /*0032*/ 	.short	0x0020
        /*0034*/ 	.byte	0x00, 0xf0, 0x11, 0x00


	//----- nvinfo : EIATTR_KPARAM_INFO
	.align		4
.L_388:
        /*0038*/ 	.byte	0x04, 0x17
        /*003a*/ 	.short	(.L_390 - .L_389)
.L_389:
        /*003c*/ 	.word	0x00000000
        /*0040*/ 	.short	0x0003
        /*0042*/ 	.short	0x0018
        /*0044*/ 	.byte	0x00, 0xf5, 0x21, 0x00


	//----- nvinfo : EIATTR_KPARAM_INFO
	.align		4
.L_390:
        /*0048*/ 	.byte	0x04, 0x17
        /*004a*/ 	.short	(.L_392 - .L_391)
.L_391:
        /*004c*/ 	.word	0x00000000
        /*0050*/ 	.short	0x0002
        /*0052*/ 	.short	0x0010
        /*0054*/ 	.byte	0x00, 0xf5, 0x21, 0x00


	//----- nvinfo : EIATTR_KPARAM_INFO
	.align		4
.L_392:
        /*0058*/ 	.byte	0x04, 0x17
        /*005a*/ 	.short	(.L_394 - .L_393)
.L_393:
        /*005c*/ 	.word	0x00000000
        /*0060*/ 	.short	0x0001
        /*0062*/ 	.short	0x0008
        /*0064*/ 	.byte	0x00, 0xf5, 0x21, 0x00


	//----- nvinfo : EIATTR_KPARAM_INFO
	.align		4
.L_394:
        /*0068*/ 	.byte	0x04, 0x17
        /*006a*/ 	.short	(.L_396 - .L_395)
.L_395:
        /*006c*/ 	.word	0x00000000
        /*0070*/ 	.short	0x0000
        /*0072*/ 	.short	0x0000
        /*0074*/ 	.byte	0x00, 0xf5, 0x21, 0x00


	//----- nvinfo : EIATTR_SPARSE_MMA_MASK
	.align		4
.L_396:
        /*0078*/ 	.byte	0x03, 0x50
        /*007a*/ 	.short	0x0000


	//----- nvinfo : EIATTR_MAXREG_COUNT
	.align		4
        /*007c*/ 	.byte	0x03, 0x1b
        /*007e*/ 	.short	0x00ff


	//----- nvinfo : EIATTR_MERCURY_ISA_VERSION
	.align		4
        /*0080*/ 	.byte	0x03, 0x5f
        /*0082*/ 	.short	0x0101


	//----- nvinfo : EIATTR_VRC_CTA_INIT_COUNT
	.align		4
        /*0084*/ 	.byte	0x02, 0x4a
	.zero		1
	.zero		1


	//----- nvinfo : EIATTR_EXIT_INSTR_OFFSETS
	.align		4
        /*0088*/ 	.byte	0x04, 0x1c
        /*008a*/ 	.short	(.L_398 - .L_397)


	//   ....[0]....
.L_397:
        /*008c*/ 	.word	0x00000040


	//   ....[1]....
        /*0090*/ 	.word	0x00000250


	//   ....[2]....
        /*0094*/ 	.word	0x00000f50


	//   ....[3]....
        /*0098*/ 	.word	0x00001620


	//   ....[4]....
        /*009c*/ 	.word	0x00001a10


	//   ....[5]....
        /*00a0*/ 	.word	0x00001c20


	//----- nvinfo : EIATTR_CRS_STACK_SIZE
	.align		4
.L_398:
        /*00a4*/ 	.byte	0x04, 0x1e
        /*00a6*/ 	.short	(.L_400 - .L_399)
.L_399:
        /*00a8*/ 	.word	0x00000000


	//----- nvinfo : EIATTR_CBANK_PARAM_SIZE
	.align		4
.L_400:
        /*00ac*/ 	.byte	0x03, 0x19
        /*00ae*/ 	.short	0x0030


	//----- nvinfo : EIATTR_PARAM_CBANK
	.align		4
        /*00b0*/ 	.byte	0x04, 0x0a
        /*00b2*/ 	.short	(.L_402 - .L_401)
	.align		4
.L_401:
        /*00b4*/ 	.word	index@(.nv.constant0.apply_layer_norm_kernel)
        /*00b8*/ 	.short	0x0380
        /*00ba*/ 	.short	0x0030


	//----- nvinfo : EIATTR_SW_WAR
	.align		4
.L_402:
        /*00bc*/ 	.byte	0x04, 0x36
        /*00be*/ 	.short	(.L_404 - .L_403)
.L_403:
        /*00c0*/ 	.word	0x00000008
.L_404:


//--------------------- .nv.info.row_mean_var_kernel --------------------------
	.section	.nv.info.row_mean_var_kernel,"",@"SHT_CUDA_INFO"
	.sectionflags	@""
	.align	4


	//----- nvinfo : EIATTR_CUDA_API_VERSION
	.align		4
        /*0000*/ 	.byte	0x04, 0x37
        /*0002*/ 	.short	(.L_406 - .L_405)
.L_405:
        /*0004*/ 	.word	0x00000082


	//----- nvinfo : EIATTR_KPARAM_INFO
	.align		4
.L_406:
        /*0008*/ 	.byte	0x04, 0x17
        /*000a*/ 	.short	(.L_408 - .L_407)
.L_407:
        /*000c*/ 	.word	0x00000000
        /*0010*/ 	.short	0x0004
        /*0012*/ 	.short	0x001c
        /*0014*/ 	.byte	0x00, 0xf0, 0x11, 0x00


	//----- nvinfo : EIATTR_KPARAM_INFO
	.align		4
.L_408:
        /*0018*/ 	.byte	0x04, 0x17
        /*001a*/ 	.short	(.L_410 - .L_409)
.L_409:
        /*001c*/ 	.word	0x00000000
        /*0020*/ 	.short	0x0003
        /*0022*/ 	.short	0x0018
        /*0024*/ 	.byte	0x00, 0xf0, 0x11, 0x00


	//----- nvinfo : EIATTR_KPARAM_INFO
	.align		4
.L_410:
        /*0028*/ 	.byte	0x04, 0x17
        /*002a*/ 	.short	(.L_412 - .L_411)
.L_411:
        /*002c*/ 	.word	0x00000000
        /*0030*/ 	.short	0x0002
        /*0032*/ 	.short	0x0010
        /*0034*/ 	.byte	0x00, 0xf5, 0x21, 0x00


	//----- nvinfo : EIATTR_KPARAM_INFO
	.align		4
.L_412:
        /*0038*/ 	.byte	0x04, 0x17
        /*003a*/ 	.short	(.L_414 - .L_413)
.L_413:
        /*003c*/ 	.word	0x00000000
        /*0040*/ 	.short	0x0001
        /*0042*/ 	.short	0x0008
        /*0044*/ 	.byte	0x00, 0xf5, 0x21, 0x00


	//----- nvinfo : EIATTR_KPARAM_INFO
	.align		4
.L_414:
        /*0048*/ 	.byte	0x04, 0x17
        /*004a*/ 	.short	(.L_416 - .L_415)
.L_415:
        /*004c*/ 	.word	0x00000000
        /*0050*/ 	.short	0x0000
        /*0052*/ 	.short	0x0000
        /*0054*/ 	.byte	0x00, 0xf5, 0x21, 0x00


	//----- nvinfo : EIATTR_SPARSE_MMA_MASK
	.align		4
.L_416:
        /*0058*/ 	.byte	0x03, 0x50
        /*005a*/ 	.short	0x0000


	//----- nvinfo : EIATTR_MAXREG_COUNT
	.align		4
        /*005c*/ 	.byte	0x03, 0x1b
        /*005e*/ 	.short	0x00ff


	//----- nvinfo : EIATTR_MERCURY_ISA_VERSION
	.align		4
        /*0060*/ 	.byte	0x03, 0x5f
        /*0062*/ 	.short	0x0101


	//----- nvinfo : EIATTR_VRC_CTA_INIT_COUNT
	.align		4
        /*0064*/ 	.byte	0x02, 0x4a
	.zero		1
	.zero		1


	//----- nvinfo : EIATTR_EXIT_INSTR_OFFSETS
	.align		4
        /*0068*/ 	.byte	0x04, 0x1c
        /*006a*/ 	.short	(.L_418 - .L_417)


	//   ....[0]....
.L_417:
        /*006c*/ 	.word	0x00000040


	//   ....[1]....
        /*0070*/ 	.word	0x00000ce0


	//----- nvinfo : EIATTR_CRS_STACK_SIZE
	.align		4
.L_418:
        /*0074*/ 	.byte	0x04, 0x1e
        /*0076*/ 	.short	(.L_420 - .L_419)
.L_419:
        /*0078*/ 	.word	0x00000000


	//----- nvinfo : EIATTR_CBANK_PARAM_SIZE
	.align		4
.L_420:
        /*007c*/ 	.byte	0x03, 0x19
        /*007e*/ 	.short	0x0020


	//----- nvinfo : EIATTR_PARAM_CBANK
	.align		4
        /*0080*/ 	.byte	0x04, 0x0a
        /*0082*/ 	.short	(.L_422 - .L_421)
	.align		4
.L_421:
        /*0084*/ 	.word	index@(.nv.constant0.row_mean_var_kernel)
        /*0088*/ 	.short	0x0380
        /*008a*/ 	.short	0x0020


	//----- nvinfo : EIATTR_SW_WAR
	.align		4
.L_422:
        /*008c*/ 	.byte	0x04, 0x36
        /*008e*/ 	.short	(.L_424 - .L_423)
.L_423:
        /*0090*/ 	.word	0x00000008
.L_424:


//--------------------- .nv.info.gather_rows_kernel --------------------------
	.section	.nv.info.gather_rows_kernel,"",@"SHT_CUDA_INFO"
	.sectionflags	@""
	.align	4


	//----- nvinfo : EIATTR_CUDA_API_VERSION
	.align		4
        /*0000*/ 	.byte	0x04, 0x37
        /*0002*/ 	.short	(.L_426 - .L_425)
.L_425:
        /*0004*/ 	.word	0x00000082


	//----- nvinfo : EIATTR_KPARAM_INFO
	.align		4
.L_426:
        /*0008*/ 	.byte	0x04, 0x17
        /*000a*/ 	.short	(.L_428 - .L_427)
.L_427:
        /*000c*/ 	.word	0x00000000
        /*0010*/ 	.short	0x0004
        /*0012*/ 	.short	0x001c
        /*0014*/ 	.byte	0x00, 0xf0, 0x11, 0x00


	//----- nvinfo : EIATTR_KPARAM_INFO
	.align		4
.L_428:
        /*0018*/ 	.byte	0x04, 0x17
        /*001a*/ 	.short	(.L_430 - .L_429)
.L_429:
        /*001c*/ 	.word	0x00000000
        /*0020*/ 	.short	0x0003
        /*0022*/ 	.short	0x0018
        /*0024*/ 	.byte	0x00, 0xf0, 0x11, 0x00


	//----- nvinfo : EIATTR_KPARAM_INFO
	.align		4
.L_430:
        /*0028*/ 	.byte	0x04, 0x17
        /*002a*/ 	.short	(.L_432 - .L_431)
.L_431:
        /*002c*/ 	.word	0x00000000
        /*0030*/ 	.short	0x0002
        /*0032*/ 	.short	0x0010
        /*0034*/ 	.byte	0x00, 0xf5, 0x21, 0x00


	//----- nvinfo : EIATTR_KPARAM_INFO
	.align		4
.L_432:
        /*0038*/ 	.byte	0x04, 0x17
        /*003a*/ 	.short	(.L_434 - .L_433)
.L_433:
        /*003c*/ 	.word	0x00000000
        /*0040*/ 	.short	0x0001
        /*0042*/ 	.short	0x0008
        /*0044*/ 	.byte	0x00, 0xf5, 0x21, 0x00


	//----- nvinfo : EIATTR_KPARAM_INFO
	.align		4
.L_434:
        /*0048*/ 	.byte	0x04, 0x17
        /*004a*/ 	.short	(.L_436 - .L_435)
.L_435:
        /*004c*/ 	.word	0x00000000
        /*0050*/ 	.short	0x0000
        /*0052*/ 	.short	0x0000
        /*0054*/ 	.byte	0x00, 0xf5, 0x21, 0x00


	//----- nvinfo : EIATTR_SPARSE_MMA_MASK
	.align		4
.L_436:
        /*0058*/ 	.byte	0x03, 0x50
        /*005a*/ 	.short	0x0000


	//----- nvinfo : EIATTR_MAXREG_COUNT
	.align		4
        /*005c*/ 	.byte	0x03, 0x1b
        /*005e*/ 	.short	0x00ff


	//----- nvinfo : EIATTR_MERCURY_ISA_VERSION
	.align		4
        /*0060*/ 	.byte	0x03, 0x5f
        /*0062*/ 	.short	0x0101


	//----- nvinfo : EIATTR_VRC_CTA_INIT_COUNT
	.align		4
        /*0064*/ 	.byte	0x02, 0x4a
	.zero		1
	.zero		1


	//----- nvinfo : EIATTR_EXIT_INSTR_OFFSETS
	.align		4
        /*0068*/ 	.byte	0x04, 0x1c
        /*006a*/ 	.short	(.L_438 - .L_437)


	//   ....[0]....
.L_437:
        /*006c*/ 	.word	0x00000040


	//   ....[1]....
        /*0070*/ 	.word	0x00000070


	//   ....[2]....
        /*0074*/ 	.word	0x000004c0


	//   ....[3]....
        /*0078*/ 	.word	0x000006c0


	//   ....[4]....
        /*007c*/ 	.word	0x00000840


	//   ....[5]....
        /*0080*/ 	.word	0x000009d0


	//----- nvinfo : EIATTR_CBANK_PARAM_SIZE
	.align		4
.L_438:
        /*0084*/ 	.byte	0x03, 0x19
        /*0086*/ 	.short	0x0020


	//----- nvinfo : EIATTR_PARAM_CBANK
	.align		4
        /*0088*/ 	.byte	0x04, 0x0a
        /*008a*/ 	.short	(.L_440 - .L_439)
	.align		4
.L_439:
        /*008c*/ 	.word	index@(.nv.constant0.gather_rows_kernel)
        /*0090*/ 	.short	0x0380
        /*0092*/ 	.short	0x0020


	//----- nvinfo : EIATTR_SW_WAR
	.align		4
.L_440:
        /*0094*/ 	.byte	0x04, 0x36
        /*0096*/ 	.short	(.L_442 - .L_441)
.L_441:
        /*0098*/ 	.word	0x00000008
.L_442:


//--------------------- .nv.info.dropout_kernel   --------------------------
	.section	.nv.info.dropout_kernel,"",@"SHT_CUDA_INFO"
	.sectionflags	@""
	.align	4


	//----- nvinfo : EIATTR_CUDA_API_VERSION
	.align		4
        /*0000*/ 	.byte	0x04, 0x37
        /*0002*/ 	.short	(.L_444 - .L_443)
.L_443:
        /*0004*/ 	.word	0x00000082


	//----- nvinfo : EIATTR_KPARAM_INFO
	.align		4
.L_444:
        /*0008*/ 	.byte	0x04, 0x17
        /*000a*/ 	.short	(.L_446 - .L_445)
.L_445:
        /*000c*/ 	.word	0x00000000
        /*0010*/ 	.short	0x0005
        /*0012*/ 	.short	0x0020
        /*0014*/ 	.byte	0x00, 0xf0, 0x21, 0x00


	//----- nvinfo : EIATTR_KPARAM_INFO
	.align		4
.L_446:
        /*0018*/ 	.byte	0x04, 0x17
        /*001a*/ 	.short	(.L_448 - .L_447)
.L_447:
        /*001c*/ 	.word	0x00000000
        /*0020*/ 	.short	0x0004
        /*0022*/ 	.short	0x0018
        /*0024*/ 	.byte	0x00, 0xf0, 0x21, 0x00


	//----- nvinfo : EIATTR_KPARAM_INFO
	.align		4
.L_448:
        /*0028*/ 	.byte	0x04, 0x17
        /*002a*/ 	.short	(.L_450 - .L_449)
.L_449:
        /*002c*/ 	.word	0x00000000
        /*0030*/ 	.short	0x0003
        /*0032*/ 	.short	0x0014
        /*0034*/ 	.byte	0x00, 0xf0, 0x11, 0x00


	//----- nvinfo : EIATTR_KPARAM_INFO
	.align		4
.L_450:
        /*0038*/ 	.byte	0x04, 0x17
        /*003a*/ 	.short	(.L_452 - .L_451)
.L_451:
        /*003c*/ 	.word	0x00000000
        /*0040*/ 	.short	0x0002
        /*0042*/ 	.short	0x0010
        /*0044*/ 	.byte	0x00, 0xf0, 0x11, 0x00


	//----- nvinfo : EIATTR_KPARAM_INFO
	.align		4
.L_452:
        /*0048*/ 	.byte	0x04, 0x17
        /*004a*/ 	.short	(.L_454 - .L_453)
.L_453:
        /*004c*/ 	.word	0x00000000
        /*0050*/ 	.short	0x0001
        /*0052*/ 	.short	0x0008
        /*0054*/ 	.byte	0x00, 0xf5, 0x21, 0x00


	//----- nvinfo : EIATTR_KPARAM_INFO
	.align		4
.L_454:
        /*0058*/ 	.byte	0x04, 0x17
        /*005a*/ 	.short	(.L_456 - .L_455)
.L_455:
        /*005c*/ 	.word	0x00000000
        /*0060*/ 	.short	0x0000
        /*0062*/ 	.short	0x0000
        /*0064*/ 	.byte	0x00, 0xf5, 0x21, 0x00


	//----- nvinfo : EIATTR_SPARSE_MMA_MASK
	.align		4
.L_456:
        /*0068*/ 	.byte	0x03, 0x50
        /*006a*/ 	.short	0x0000


	//----- nvinfo : EIATTR_MAXREG_COUNT
	.align		4
        /*006c*/ 	.byte	0x03, 0x1b
        /*006e*/ 	.short	0x00ff


	//----- nvinfo : EIATTR_MERCURY_ISA_VERSION
	.align		4
        /*0070*/ 	.byte	0x03, 0x5f
        /*0072*/ 	.short	0x0101


	//----- nvinfo : EIATTR_VRC_CTA_INIT_COUNT
	.align		4
        /*0074*/ 	.byte	0x02, 0x4a
	.zero		1
	.zero		1


	//----- nvinfo : EIATTR_EXIT_INSTR_OFFSETS
	.align		4
        /*0078*/ 	.byte	0x04, 0x1c
        /*007a*/ 	.short	(.L_458 - .L_457)


	//   ....[0]....
.L_457:
        /*007c*/ 	.word	0x00000040


	//   ....[1]....
        /*0080*/ 	.word	0x000000a0


	//   ....[2]....
        /*0084*/ 	.word	0x00000890


	//   ....[3]....
        /*0088*/ 	.word	0x00000cc0


	//   ....[4]....
        /*008c*/ 	.word	0x00000ee0


	//----- nvinfo : EIATTR_CBANK_PARAM_SIZE
	.align		4
.L_458:
        /*0090*/ 	.byte	0x03, 0x19
        /*0092*/ 	.short	0x0028


	//----- nvinfo : EIATTR_PARAM_CBANK
	.align		4
        /*0094*/ 	.byte	0x04, 0x0a
        /*0096*/ 	.short	(.L_460 - .L_459)
	.align		4
.L_459:
        /*0098*/ 	.word	index@(.nv.constant0.dropout_kernel)
        /*009c*/ 	.short	0x0380
        /*009e*/ 	.short	0x0028


	//----- nvinfo : EIATTR_SW_WAR
	.align		4
.L_460:
        /*00a0*/ 	.byte	0x04, 0x36
        /*00a2*/ 	.short	(.L_462 - .L_461)
.L_461:
        /*00a4*/ 	.word	0x00000008
.L_462:


//--------------------- .nv.info._Z20relu_backward_kernelPdPKdS1_i --------------------------
	.section	.nv.info._Z20relu_backward_kernelPdPKdS1_i,"",@"SHT_CUDA_INFO"
	.sectionflags	@""
	.align	4


	//----- nvinfo : EIATTR_CUDA_API_VERSION
	.align		4
        /*0000*/ 	.byte	0x04, 0x37
        /*0002*/ 	.short	(.L_464 - .L_463)
.L_463:
        /*0004*/ 	.word	0x00000082


	//----- nvinfo : EIATTR_KPARAM_INFO
	.align		4
.L_464:
        /*0008*/ 	.byte	0x04, 0x17
        /*000a*/ 	.short	(.L_466 - .L_465)
.L_465:
        /*000c*/ 	.word	0x00000000
        /*0010*/ 	.short	0x0003
        /*0012*/ 	.short	0x0018
        /*0014*/ 	.byte	0x00, 0xf0, 0x11, 0x00


	//----- nvinfo : EIATTR_KPARAM_INFO
	.align		4
.L_466:
        /*0018*/ 	.byte	0x04, 0x17
        /*001a*/ 	.short	(.L_468 - .L_467)
.L_467:
        /*001c*/ 	.word	0x00000000
        /*0020*/ 	.short	0x0002
        /*0022*/ 	.short	0x0010
        /*0024*/ 	.byte	0x00, 0xf5, 0x21, 0x00


	//----- nvinfo : EIATTR_KPARAM_INFO
	.align		4
.L_468:
        /*0028*/ 	.byte	0x04, 0x17
        /*002a*/ 	.short	(.L_470 - .L_469)
.L_469:
        /*002c*/ 	.word	0x00000000
        /*0030*/ 	.short	0x0001
        /*0032*/ 	.short	0x0008
        /*0034*/ 	.byte	0x00, 0xf5, 0x21, 0x00


	//----- nvinfo : EIATTR_KPARAM_INFO
	.align		4
.L_470:
        /*0038*/ 	.byte	0x04, 0x17
        /*003a*/ 	.short	(.L_472 - .L_471)
.L_471:
        /*003c*/ 	.word	0x00000000
        /*0040*/ 	.short	0x0000
        /*0042*/ 	.short	0x0000
        /*0044*/ 	.byte	0x00, 0xf5, 0x21, 0x00


	//----- nvinfo : EIATTR_SPARSE_MMA_MASK
	.align		4
.L_472:
        /*0048*/ 	.byte	0x03, 0x50
        /*004a*/ 	.short	0x0000


	//----- nvinfo : EIATTR_MAXREG_COUNT
	.align		4
        /*004c*/ 	.byte	0x03, 0x1b
        /*004e*/ 	.short	0x00ff


	//----- nvinfo : EIATTR_MERCURY_ISA_VERSION
	.align		4
        /*0050*/ 	.byte	0x03, 0x5f
        /*0052*/ 	.short	0x0101


	//----- nvinfo : EIATTR_VRC_CTA_INIT_COUNT
	.align		4
        /*0054*/ 	.byte	0x02, 0x4a
	.zero		1
	.zero		1


	//----- nvinfo : EIATTR_EXIT_INSTR_OFFSETS
	.align		4
        /*0058*/ 	.byte	0x04, 0x1c
        /*005a*/ 	.short	(.L_474 - .L_473)


	//   ....[0]....
.L_473:
        /*005c*/ 	.word	0x00000070


	//   ....[1]....
        /*0060*/ 	.word	0x00000170


	//----- nvinfo : EIATTR_CRS_STACK_SIZE
	.align		4
.L_474:
        /*0064*/ 	.byte	0x04, 0x1e
        /*0066*/ 	.short	(.L_476 - .L_475)
.L_475:
        /*0068*/ 	.word	0x00000000


	//----- nvinfo : EIATTR_CBANK_PARAM_SIZE
	.align		4
.L_476:
        /*006c*/ 	.byte	0x03, 0x19
        /*006e*/ 	.short	0x001c


	//----- nvinfo : EIATTR_PARAM_CBANK
	.align		4
        /*0070*/ 	.byte	0x04, 0x0a
        /*0072*/ 	.short	(.L_478 - .L_477)
	.align		4
.L_477:
        /*0074*/ 	.word	index@(.nv.constant0._Z20relu_backward_kernelPdPKdS1_i)
        /*0078*/ 	.short	0x0380
        /*007a*/ 	.short	0x001c


	//----- nvinfo : EIATTR_SW_WAR
	.align		4
.L_478:
        /*007c*/ 	.byte	0x04, 0x36
        /*007e*/ 	.short	(.L_480 - .L_479)
.L_479:
        /*0080*/ 	.word	0x00000008
.L_480:


//--------------------- .nv.info._Z19softmax_rows_kernelPdPKdii --------------------------
	.section	.nv.info._Z19softmax_rows_kernelPdPKdii,"",@"SHT_CUDA_INFO"
	.sectionflags	@""
	.align	4


	//----- nvinfo : EIATTR_CUDA_API_VERSION
	.align		4
        /*0000*/ 	.byte	0x04, 0x37
        /*0002*/ 	.short	(.L_482 - .L_481)
.L_481:
        /*0004*/ 	.word	0x00000082


	//----- nvinfo : EIATTR_KPARAM_INFO
	.align		4
.L_482:
        /*0008*/ 	.byte	0x04, 0x17
        /*000a*/ 	.short	(.L_484 - .L_483)
.L_483:
        /*000c*/ 	.word	0x00000000
        /*0010*/ 	.short	0x0003
        /*0012*/ 	.short	0x0014
        /*0014*/ 	.byte	0x00, 0xf0, 0x11, 0x00


	//----- nvinfo : EIATTR_KPARAM_INFO
	.align		4
.L_484:
        /*0018*/ 	.byte	0x04, 0x17
        /*001a*/ 	.short	(.L_486 - .L_485)
.L_485:
        /*001c*/ 	.word	0x00000000
        /*0020*/ 	.short	0x0002
        /*0022*/ 	.short	0x0010
        /*0024*/ 	.byte	0x00, 0xf0, 0x11, 0x00


	//----- nvinfo : EIATTR_KPARAM_INFO
	.align		4
.L_486:
        /*0028*/ 	.byte	0x04, 0x17
        /*002a*/ 	.short	(.L_488 - .L_487)
.L_487:
        /*002c*/ 	.word	0x00000000
        /*0030*/ 	.short	0x0001
        /*0032*/ 	.short	0x0008
        /*0034*/ 	.byte	0x00, 0xf5, 0x21, 0x00


	//----- nvinfo : EIATTR_KPARAM_INFO
	.align		4
.L_488:
        /*0038*/ 	.byte	0x04, 0x17
        /*003a*/ 	.short	(.L_490 - .L_489)
.L_489:
        /*003c*/ 	.word	0x00000000
        /*0040*/ 	.short	0x0000
        /*0042*/ 	.short	0x0000
        /*0044*/ 	.byte	0x00, 0xf5, 0x21, 0x00


	//----- nvinfo : EIATTR_SPARSE_MMA_MASK
	.align		4
.L_490:
        /*0048*/ 	.byte	0x03, 0x50
        /*004a*/ 	.short	0x0000


	//----- nvinfo : EIATTR_MAXREG_COUNT
	.align		4
        /*004c*/ 	.byte	0x03, 0x1b
        /*004e*/ 	.short	0x00ff


	//----- nvinfo : EIATTR_MERCURY_ISA_VERSION
	.align		4
        /*0050*/ 	.byte	0x03, 0x5f
        /*0052*/ 	.short	0x0101


	//----- nvinfo : EIATTR_VRC_CTA_INIT_COUNT
	.align		4
        /*0054*/ 	.byte	0x02, 0x4a
	.zero		1
	.zero		1


	//----- nvinfo : EIATTR_EXIT_INSTR_OFFSETS
	.align		4
        /*0058*/ 	.byte	0x04, 0x1c
        /*005a*/ 	.short	(.L_492 - .L_491)


	//   ....[0]....
.L_491:
        /*005c*/ 	.word	0x00000040


	//   ....[1]....
        /*0060*/ 	.word	0x00000d10


	//   ....[2]....
        /*0064*/ 	.word	0x00002350


	//   ....[3]....
        /*0068*/ 	.word	0x00002e50


	//   ....[4]....
        /*006c*/ 	.word	0x00003410


	//   ....[5]....
        /*0070*/ 	.word	0x00003660


	//----- nvinfo : EIATTR_CRS_STACK_SIZE
	.align		4
.L_492:
        /*0074*/ 	.byte	0x04, 0x1e
        /*0076*/ 	.short	(.L_494 - .L_493)
.L_493:
        /*0078*/ 	.word	0x00000000


	//----- nvinfo : EIATTR_CBANK_PARAM_SIZE
	.align		4
.L_494:
        /*007c*/ 	.byte	0x03, 0x19
        /*007e*/ 	.short	0x0018


	//----- nvinfo : EIATTR_PARAM_CBANK
	.align		4
        /*0080*/ 	.byte	0x04, 0x0a
        /*0082*/ 	.short	(.L_496 - .L_495)
	.align		4
.L_495:
        /*0084*/ 	.word	index@(.nv.constant0._Z19softmax_rows_kernelPdPKdii)
        /*0088*/ 	.short	0x0380
        /*008a*/ 	.short	0x0018


	//----- nvinfo : EIATTR_SW_WAR
	.align		4
.L_496:
        /*008c*/ 	.byte	0x04, 0x36
        /*008e*/ 	.short	(.L_498 - .L_497)
.L_497:
        /*0090*/ 	.word	0x00000008
.L_498:


//--------------------- .nv.callgraph             --------------------------
	.section	.nv.callgraph,"",@"SHT_CUDA_CALLGRAPH"
	.align	4
	.sectionentsize	8
	.align		4
        /*0000*/ 	.word	0x00000000
	.align		4
        /*0004*/ 	.word	0xffffffff
	.align		4
        /*0008*/ 	.word	0x00000000
	.align		4
        /*000c*/ 	.word	0xfffffffe
	.align		4
        /*0010*/ 	.word	0x00000000
	.align		4
        /*0014*/ 	.word	0xfffffffd
	.align		4
        /*0018*/ 	.word	0x00000000
	.align		4
        /*001c*/ 	.word	0xfffffffc


//--------------------- .nv.constant4             --------------------------
	.section	.nv.constant4,"a",@progbits
	.align	8
	.align		8
.nv.constant4:
        /*0000*/ 	.dword	precalc_xorwow_matrix
	.align		8
        /*0008*/ 	.dword	precalc_xorwow_offset_matrix
	.align		8
        /*0010*/ 	.dword	mrg32k3aM1
	.align		8
        /*0018*/ 	.dword	mrg32k3aM2
	.align		8
        /*0020*/ 	.dword	mrg32k3aM1SubSeq
	.align		8
        /*0028*/ 	.dword	mrg32k3aM2SubSeq
	.align		8
        /*0030*/ 	.dword	mrg32k3aM1Seq
	.align		8
        /*0038*/ 	.dword	mrg32k3aM2Seq


//--------------------- .nv.constant3             --------------------------
	.section	.nv.constant3,"a",@progbits
	.align	8
.nv.constant3:
	.type		__cr_lgamma_table,@object
	.size		__cr_lgamma_table,(.L_8 - __cr_lgamma_table)
__cr_lgamma_table:
        /*0000*/ 	.byte	0x00, 0x00, 0x00, 0x00, 0x00, 0x00, 0x00, 0x00, 0x00, 0x00, 0x00, 0x00, 0x00, 0x00, 0x00, 0x00
        /*0010*/ 	.byte	0xef, 0x39, 0xfa, 0xfe, 0x42, 0x2e, 0xe6, 0x3f, 0x02, 0x20, 0x2a, 0xfa, 0x0b, 0xab, 0xfc, 0x3f
        /*0020*/ 	.byte	0xf9, 0x2c, 0x92, 0x7c, 0xa7, 0x6c, 0x09, 0x40, 0xc9, 0x79, 0x44, 0x3c, 0x64, 0x26, 0x13, 0x40
        /*0030*/ 	.byte	0xca, 0x01, 0xcf, 0x3a, 0x27, 0x51, 0x1a, 0x40, 0x30, 0xcc, 0x2d, 0xf3, 0xe1, 0x0c, 0x21, 0x40
        /*0040*/ 	.byte	0x0d, 0xb7, 0xfc, 0x82, 0x8e, 0x35, 0x25, 0x40
.L_8:


//--------------------- .text.softmax_backward_kernel --------------------------
	.section	.text.softmax_backward_kernel,"ax",@progbits
	.align	128
        .global         softmax_backward_kernel
        .type           softmax_backward_kernel,@function
        .size           softmax_backward_kernel,(.L_x_201 - softmax_backward_kernel)
        .other          softmax_backward_kernel,@"STO_CUDA_ENTRY STV_DEFAULT"
softmax_backward_kernel:
.text.softmax_backward_kernel:
[----:B------:R-:W-:Y:S08]  /*0000*/  LDC R1, c[0x0][0x37c] ;  /* 0x0000df00ff017b82 */ /* 0x000ff00000000800 */
[----:B------:R-:W0:Y:S08]  /*0010*/  S2UR UR4, SR_CTAID.X ;  /* 0x00000000000479c3 */ /* 0x000e300000002500 */
[----:B------:R-:W0:Y:S02]  /*0020*/  LDC R0, c[0x0][0x398] ;  /* 0x0000e600ff007b82 */ /* 0x000e240000000800 */
[----:B0-----:R-:W-:-:S13]  /*0030*/  ISETP.LE.AND P0, PT, R0, UR4, PT ;  /* 0x0000000400007c0c */ /* 0x001fda000bf03270 */
[----:B------:R-:W-:Y:S05]  /*0040*/  @P0 EXIT ;  /* 0x000000000000094d */ /* 0x000fea0003800000 */
[----:B------:R-:W0:Y:S01]  /*0050*/  LDC R2, c[0x0][0x39c] ;  /* 0x0000e700ff027b82 */ /* 0x000e220000000800 */
[----:B------:R-:W1:Y:S01]  /*0060*/  LDCU.64 UR6, c[0x0][0x358] ;  /* 0x00006b00ff0677ac */ /* 0x000e620008000a00 */
[----:B------:R-:W-:-:S06]  /*0070*/  CS2R R10, SRZ ;  /* 0x00000000000a7805 */ /* 0x000fcc000001ff00 */
[----:B------:R-:W2:Y:S08]  /*0080*/  LDC.64 R4, c[0x0][0x388] ;  /* 0x0000e200ff047b82 */ /* 0x000eb00000000a00 */
[----:B------:R-:W3:Y:S01]  /*0090*/  LDC.64 R6, c[0x0][0x390] ;  /* 0x0000e400ff067b82 */ /* 0x000ee20000000a00 */
[C---:B0-----:R-:W-:Y:S01]  /*00a0*/  ISETP.GE.AND P0, PT, R2.reuse, 0x1, PT ;  /* 0x000000010200780c */ /* 0x041fe20003f06270 */
[----:B------:R-:W-:-:S05]  /*00b0*/  IMAD R0, R2, UR4, RZ ;  /* 0x0000000402007c24 */ /* 0x000fca000f8e02ff */
[----:B------:R-:W-:Y:S01]  /*00c0*/  SHF.R.S32.HI R19, RZ, 0x1f, R0 ;  /* 0x0000001fff137819 */ /* 0x000fe20000011400 */
[----:B--2---:R-:W-:-:S04]  /*00d0*/  IMAD.WIDE R4, R0, 0x8, R4 ;  /* 0x0000000800047825 */ /* 0x004fc800078e0204 */
[----:B---3--:R-:W-:Y:S02]  /*00e0*/  IMAD.WIDE R6, R0, 0x8, R6 ;  /* 0x0000000800067825 */ /* 0x008fe400078e0206 */
[----:B-1----:R-:W-:Y:S05]  /*00f0*/  @!P0 BRA `(.L_x_0) ;  /* 0x0000000800688947 */ /* 0x002fea0003800000 */
[C---:B------:R-:W-:Y:S01]  /*0100*/  ISETP.GE.U32.AND P1, PT, R2.reuse, 0x10, PT ;  /* 0x000000100200780c */ /* 0x040fe20003f26070 */
[----:B------:R-:W-:Y:S01]  /*0110*/  IMAD.MOV.U32 R21, RZ, RZ, RZ ;  /* 0x000000ffff157224 */ /* 0x000fe200078e00ff */
[----:B------:R-:W-:Y:S02]  /*0120*/  LOP3.LUT R20, R2, 0xf, RZ, 0xc0, !PT ;  /* 0x0000000f02147812 */ /* 0x000fe400078ec0ff */
[----:B------:R-:W-:Y:S02]  /*0130*/  CS2R R10, SRZ ;  /* 0x00000000000a7805 */ /* 0x000fe4000001ff00 */
[----:B------:R-:W-:-:S07]  /*0140*/  ISETP.NE.AND P0, PT, R20, RZ, PT ;  /* 0x000000ff1400720c */ /* 0x000fce0003f05270 */
[----:B------:R-:W-:Y:S06]  /*0150*/  @!P1 BRA `(.L_x_1) ;  /* 0x0000000400189947 */ /* 0x000fec0003800000 */
[----:B------:R-:W0:Y:S01]  /*0160*/  LDCU.64 UR4, c[0x0][0x390] ;  /* 0x00007200ff0477ac */ /* 0x000e220008000a00 */
[----:B------:R-:W-:Y:S02]  /*0170*/  LEA R16, P1, R0, 0x40, 0x3 ;  /* 0x0000004000107811 */ /* 0x000fe400078218ff */
[----:B------:R-:W-:Y:S02]  /*0180*/  CS2R R10, SRZ ;  /* 0x00000000000a7805 */ /* 0x000fe4000001ff00 */
[----:B------:R-:W-:Y:S01]  /*0190*/  LOP3.LUT R21, R2, 0x7ffffff0, RZ, 0xc0, !PT ;  /* 0x7ffffff002157812 */ /* 0x000fe200078ec0ff */
[----:B------:R-:W1:Y:S01]  /*01a0*/  LDCU.64 UR8, c[0x0][0x388] ;  /* 0x00007100ff0877ac */ /* 0x000e620008000a00 */
[----:B------:R-:W-:-:S03]  /*01b0*/  LEA.HI.X R17, R0, RZ, R19, 0x3, P1 ;  /* 0x000000ff00117211 */ /* 0x000fc600008f1c13 */
[----:B------:R-:W-:Y:S01]  /*01c0*/  IMAD.MOV R18, RZ, RZ, -R21 ;  /* 0x000000ffff127224 */ /* 0x000fe200078e0a15 */
[C---:B0-----:R-:W-:Y:S02]  /*01d0*/  IADD3 R22, P2, PT, R16.reuse, UR4, RZ ;  /* 0x0000000410167c10 */ /* 0x041fe4000ff5e0ff */
[----:B-1----:R-:W-:Y:S02]  /*01e0*/  IADD3 R16, P1, PT, R16, UR8, RZ ;  /* 0x0000000810107c10 */ /* 0x002fe4000ff3e0ff */
[C---:B------:R-:W-:Y:S02]  /*01f0*/  IADD3.X R23, PT, PT, R17.reuse, UR5, RZ, P2, !PT ;  /* 0x0000000511177c10 */ /* 0x040fe400097fe4ff */
[----:B------:R-:W-:-:S09]  /*0200*/  IADD3.X R17, PT, PT, R17, UR9, RZ, P1, !PT ;  /* 0x0000000911117c10 */ /* 0x000fd20008ffe4ff */
.L_x_2:
[----:B------:R-:W-:Y:S02]  /*0210*/  IMAD.MOV.U32 R2, RZ, RZ, R22 ;  /* 0x000000ffff027224 */ /* 0x000fe400078e0016 */
[----:B------:R-:W-:Y:S02]  /*0220*/  IMAD.MOV.U32 R3, RZ, RZ, R23 ;  /* 0x000000ffff037224 */ /* 0x000fe400078e0017 */
[----:B------:R-:W-:Y:S02]  /*0230*/  IMAD.MOV.U32 R8, RZ, RZ, R16 ;  /* 0x000000ffff087224 */ /* 0x000fe400078e0010 */
[----:B------:R-:W-:Y:S01]  /*0240*/  IMAD.MOV.U32 R9, RZ, RZ, R17 ;  /* 0x000000ffff097224 */ /* 0x000fe200078e0011 */
[----:B------:R-:W2:Y:S04]  /*0250*/  LDG.E.64 R14, desc[UR6][R2.64+-0x40] ;  /* 0xffffc006020e7981 */ /* 0x000ea8000c1e1b00 */
[----:B------:R-:W2:Y:S04]  /*0260*/  LDG.E.64 R16, desc[UR6][R8.64+-0x40] ;  /* 0xffffc00608107981 */ /* 0x000ea8000c1e1b00 */
[----:B------:R-:W3:Y:S04]  /*0270*/  LDG.E.64 R12, desc[UR6][R2.64+-0x38] ;  /* 0xffffc806020c7981 */ /* 0x000ee8000c1e1b00 */
[----:B------:R-:W3:Y:S01]  /*0280*/  LDG.E.64 R22, desc[UR6][R8.64+-0x38] ;  /* 0xffffc80608167981 */ /* 0x000ee2000c1e1b00 */
[----:B--2---:R-:W-:-:S03]  /*0290*/  DFMA R10, R14, R16, R10 ;  /* 0x000000100e0a722b */ /* 0x004fc6000000000a */
[----:B------:R-:W2:Y:S04]  /*02a0*/  LDG.E.64 R14, desc[UR6][R2.64+-0x30] ;  /* 0xffffd006020e7981 */ /* 0x000ea8000c1e1b00 */
[----:B------:R-:W2:Y:S01]  /*02b0*/  LDG.E.64 R16, desc[UR6][R8.64+-0x30] ;  /* 0xffffd00608107981 */ /* 0x000ea2000c1e1b00 */
[----:B---3--:R-:W-:-:S03]  /*02c0*/  DFMA R22, R12, R22, R10 ;  /* 0x000000160c16722b */ /* 0x008fc6000000000a */
        /* <DEDUP_REMOVED lines=32> */
[----:B------:R-:W-:Y:S01]  /*04d0*/  VIADD R18, R18, 0x10 ;  /* 0x0000001012127836 */ /* 0x000fe20000000000 */
[----:B--2---:R-:W-:Y:S02]  /*04e0*/  DFMA R22, R14, R16, R22 ;  /* 0x000000100e16722b */ /* 0x004fe40000000016 */
[----:B------:R-:W2:Y:S04]  /*04f0*/  LDG.E.64 R14, desc[UR6][R2.64+0x30] ;  /* 0x00003006020e7981 */ /* 0x000ea8000c1e1b00 */
[----:B------:R-:W2:Y:S02]  /*0500*/  LDG.E.64 R16, desc[UR6][R8.64+0x30] ;  /* 0x0000300608107981 */ /* 0x000ea4000c1e1b00 */
[----:B---3--:R-:W-:-:S02]  /*0510*/  DFMA R22, R10, R12, R22 ;  /* 0x0000000c0a16722b */ /* 0x008fc40000000016 */
[----:B------:R-:W3:Y:S04]  /*0520*/  LDG.E.64 R12, desc[UR6][R2.64+0x38] ;  /* 0x00003806020c7981 */ /* 0x000ee8000c1e1b00 */
[----:B------:R-:W3:Y:S01]  /*0530*/  LDG.E.64 R10, desc[UR6][R8.64+0x38] ;  /* 0x00003806080a7981 */ /* 0x000ee2000c1e1b00 */
[----:B------:R-:W-:Y:S01]  /*0540*/  ISETP.NE.AND P1, PT, R18, RZ, PT ;  /* 0x000000ff1200720c */ /* 0x000fe20003f25270 */
[----:B--2---:R-:W-:Y:S01]  /*0550*/  DFMA R14, R14, R16, R22 ;  /* 0x000000100e0e722b */ /* 0x004fe20000000016 */
[----:B------:R-:W-:Y:S02]  /*0560*/  IADD3 R22, P2, PT, R2, 0x80, RZ ;  /* 0x0000008002167810 */ /* 0x000fe40007f5e0ff */
[----:B------:R-:W-:-:S03]  /*0570*/  IADD3 R16, P3, PT, R8, 0x80, RZ ;  /* 0x0000008008107810 */ /* 0x000fc60007f7e0ff */
[----:B------:R-:W-:Y:S02]  /*0580*/  IMAD.X R23, RZ, RZ, R3, P2 ;  /* 0x000000ffff177224 */ /* 0x000fe400010e0603 */
[----:B---3--:R-:W-:Y:S01]  /*0590*/  DFMA R10, R12, R10, R14 ;  /* 0x0000000a0c0a722b */ /* 0x008fe2000000000e */
[----:B------:R-:W-:-:S03]  /*05a0*/  IMAD.X R17, RZ, RZ, R9, P3 ;  /* 0x000000ffff117224 */ /* 0x000fc600018e0609 */
[----:B------:R-:W-:Y:S07]  /*05b0*/  @P1 BRA `(.L_x_2) ;  /* 0xfffffffc00141947 */ /* 0x000fee000383ffff */
.L_x_1:
[----:B------:R-:W-:Y:S05]  /*05c0*/  @!P0 BRA `(.L_x_0) ;  /* 0x0000000400348947 */ /* 0x000fea0003800000 */
[----:B------:R-:W0:Y:S01]  /*05d0*/  LDCU UR4, c[0x0][0x39c] ;  /* 0x00007380ff0477ac */ /* 0x000e220008000800 */
[----:B------:R-:W-:Y:S01]  /*05e0*/  ISETP.GE.U32.AND P0, PT, R20, 0x8, PT ;  /* 0x000000081400780c */ /* 0x000fe20003f06070 */
[----:B0-----:R-:W-:-:S04]  /*05f0*/  ULOP3.LUT UR5, UR4, 0x7, URZ, 0xc0, !UPT ;  /* 0x0000000704057892 */ /* 0x001fc8000f8ec0ff */
[----:B------:R-:W-:-:S08]  /*0600*/  UISETP.NE.AND UP0, UPT, UR5, URZ, UPT ;  /* 0x000000ff0500728c */ /* 0x000fd0000bf05270 */
[----:B------:R-:W-:Y:S05]  /*0610*/  @!P0 BRA `(.L_x_3) ;  /* 0x00000000006c8947 */ /* 0x000fea0003800000 */
[----:B------:R-:W-:-:S04]  /*0620*/  IMAD.WIDE.U32 R8, R21, 0x8, R6 ;  /* 0x0000000815087825 */ /* 0x000fc800078e0006 */
[----:B------:R-:W-:Y:S01]  /*0630*/  IMAD.WIDE.U32 R2, R21, 0x8, R4 ;  /* 0x0000000815027825 */ /* 0x000fe200078e0004 */
[----:B------:R-:W2:Y:S04]  /*0640*/  LDG.E.64 R22, desc[UR6][R8.64] ;  /* 0x0000000608167981 */ /* 0x000ea8000c1e1b00 */
[----:B------:R-:W2:Y:S04]  /*0650*/  LDG.E.64 R24, desc[UR6][R2.64] ;  /* 0x0000000602187981 */ /* 0x000ea8000c1e1b00 */
[----:B------:R-:W3:Y:S04]  /*0660*/  LDG.E.64 R14, desc[UR6][R8.64+0x8] ;  /* 0x00000806080e7981 */ /* 0x000ee8000c1e1b00 */
[----:B------:R-:W3:Y:S04]  /*0670*/  LDG.E.64 R16, desc[UR6][R2.64+0x8] ;  /* 0x0000080602107981 */ /* 0x000ee8000c1e1b00 */
[----:B------:R-:W4:Y:S04]  /*0680*/  LDG.E.64 R12, desc[UR6][R8.64+0x10] ;  /* 0x00001006080c7981 */ /* 0x000f28000c1e1b00 */
[----:B------:R-:W4:Y:S04]  /*0690*/  LDG.E.64 R26, desc[UR6][R2.64+0x10] ;  /* 0x00001006021a7981 */ /* 0x000f28000c1e1b00 */
[----:B------:R-:W5:Y:S01]  /*06a0*/  LDG.E.64 R28, desc[UR6][R8.64+0x38] ;  /* 0x00003806081c7981 */ /* 0x000f62000c1e1b00 */
[----:B--2---:R-:W-:-:S03]  /*06b0*/  DFMA R10, R22, R24, R10 ;  /* 0x00000018160a722b */ /* 0x004fc6000000000a */
[----:B------:R-:W2:Y:S04]  /*06c0*/  LDG.E.64 R22, desc[UR6][R8.64+0x18] ;  /* 0x0000180608167981 */ /* 0x000ea8000c1e1b00 */
[----:B------:R-:W2:Y:S01]  /*06d0*/  LDG.E.64 R24, desc[UR6][R2.64+0x18] ;  /* 0x0000180602187981 */ /* 0x000ea2000c1e1b00 */
[----:B---3--:R-:W-:-:S03]  /*06e0*/  DFMA R10, R14, R16, R10 ;  /* 0x000000100e0a722b */ /* 0x008fc6000000000a */
[----:B------:R-:W3:Y:S04]  /*06f0*/  LDG.E.64 R14, desc[UR6][R8.64+0x20] ;  /* 0x00002006080e7981 */ /* 0x000ee8000c1e1b00 */
[----:B------:R-:W3:Y:S01]  /*0700*/  LDG.E.64 R16, desc[UR6][R2.64+0x20] ;  /* 0x0000200602107981 */ /* 0x000ee2000c1e1b00 */
[----:B----4-:R-:W-:-:S03]  /*0710*/  DFMA R26, R12, R26, R10 ;  /* 0x0000001a0c1a722b */ /* 0x010fc6000000000a */
[----:B------:R-:W4:Y:S04]  /*0720*/  LDG.E.64 R10, desc[UR6][R8.64+0x28] ;  /* 0x00002806080a7981 */ /* 0x000f28000c1e1b00 */
[----:B------:R-:W4:Y:S01]  /*0730*/  LDG.E.64 R12, desc[UR6][R2.64+0x28] ;  /* 0x00002806020c7981 */ /* 0x000f22000c1e1b00 */
[----:B--2---:R-:W-:-:S03]  /*0740*/  DFMA R22, R22, R24, R26 ;  /* 0x000000181616722b */ /* 0x004fc6000000001a */
[----:B------:R-:W2:Y:S04]  /*0750*/  LDG.E.64 R24, desc[UR6][R8.64+0x30] ;  /* 0x0000300608187981 */ /* 0x000ea8000c1e1b00 */
[----:B------:R-:W2:Y:S04]  /*0760*/  LDG.E.64 R26, desc[UR6][R2.64+0x30] ;  /* 0x00003006021a7981 */ /* 0x000ea8000c1e1b00 */
[----:B------:R-:W5:Y:S01]  /*0770*/  LDG.E.64 R2, desc[UR6][R2.64+0x38] ;  /* 0x0000380602027981 */ /* 0x000f62000c1e1b00 */
[----:B---3--:R-:W-:-:S08]  /*0780*/  DFMA R14, R14, R16, R22 ;  /* 0x000000100e0e722b */ /* 0x008fd00000000016 */
[----:B----4-:R-:W-:Y:S01]  /*0790*/  DFMA R10, R10, R12, R14 ;  /* 0x0000000c0a0a722b */ /* 0x010fe2000000000e */
[----:B------:R-:W-:-:S07]  /*07a0*/  VIADD R21, R21, 0x8 ;  /* 0x0000000815157836 */ /* 0x000fce0000000000 */
[----:B--2---:R-:W-:-:S08]  /*07b0*/  DFMA R10, R24, R26, R10 ;  /* 0x0000001a180a722b */ /* 0x004fd0000000000a */
[----:B-----5:R-:W-:-:S11]  /*07c0*/  DFMA R10, R28, R2, R10 ;  /* 0x000000021c0a722b */ /* 0x020fd6000000000a */
.L_x_3:
[----:B------:R-:W-:Y:S05]  /*07d0*/  BRA.U !UP0, `(.L_x_0) ;  /* 0x0000000108b07547 */ /* 0x000fea000b800000 */
[----:B------:R-:W-:Y:S02]  /*07e0*/  UISETP.GE.U32.AND UP0, UPT, UR5, 0x4, UPT ;  /* 0x000000040500788c */ /* 0x000fe4000bf06070 */
[----:B------:R-:W-:-:S04]  /*07f0*/  ULOP3.LUT UR4, UR4, 0x3, URZ, 0xc0, !UPT ;  /* 0x0000000304047892 */ /* 0x000fc8000f8ec0ff */
[----:B------:R-:W-:-:S03]  /*0800*/  UISETP.NE.AND UP1, UPT, UR4, URZ, UPT ;  /* 0x000000ff0400728c */ /* 0x000fc6000bf25270 */
[----:B------:R-:W-:Y:S08]  /*0810*/  BRA.U !UP0, `(.L_x_4) ;  /* 0x00000001083c7547 */ /* 0x000ff0000b800000 */
[----:B------:R-:W-:-:S04]  /*0820*/  IMAD.WIDE.U32 R2, R21, 0x8, R6 ;  /* 0x0000000815027825 */ /* 0x000fc800078e0006 */
[C---:B------:R-:W-:Y:S01]  /*0830*/  IMAD.WIDE.U32 R26, R21.reuse, 0x8, R4 ;  /* 0x00000008151a7825 */ /* 0x040fe200078e0004 */
[----:B------:R-:W2:Y:S04]  /*0840*/  LDG.E.64 R22, desc[UR6][R2.64] ;  /* 0x0000000602167981 */ /* 0x000ea8000c1e1b00 */
[----:B------:R-:W2:Y:S04]  /*0850*/  LDG.E.64 R24, desc[UR6][R26.64] ;  /* 0x000000061a187981 */ /* 0x000ea8000c1e1b00 */
[----:B------:R-:W3:Y:S04]  /*0860*/  LDG.E.64 R14, desc[UR6][R2.64+0x8] ;  /* 0x00000806020e7981 */ /* 0x000ee8000c1e1b00 */
[----:B------:R-:W3:Y:S04]  /*0870*/  LDG.E.64 R16, desc[UR6][R26.64+0x8] ;  /* 0x000008061a107981 */ /* 0x000ee8000c1e1b00 */
[----:B------:R-:W4:Y:S04]  /*0880*/  LDG.E.64 R8, desc[UR6][R2.64+0x10] ;  /* 0x0000100602087981 */ /* 0x000f28000c1e1b00 */
[----:B------:R-:W4:Y:S04]  /*0890*/  LDG.E.64 R12, desc[UR6][R26.64+0x10] ;  /* 0x000010061a0c7981 */ /* 0x000f28000c1e1b00 */
[----:B------:R-:W5:Y:S04]  /*08a0*/  LDG.E.64 R28, desc[UR6][R26.64+0x18] ;  /* 0x000018061a1c7981 */ /* 0x000f68000c1e1b00 */
[----:B------:R-:W5:Y:S01]  /*08b0*/  LDG.E.64 R2, desc[UR6][R2.64+0x18] ;  /* 0x0000180602027981 */ /* 0x000f62000c1e1b00 */
[----:B------:R-:W-:Y:S01]  /*08c0*/  VIADD R21, R21, 0x4 ;  /* 0x0000000415157836 */ /* 0x000fe20000000000 */
[----:B--2---:R-:W-:-:S08]  /*08d0*/  DFMA R22, R22, R24, R10 ;  /* 0x000000181616722b */ /* 0x004fd0000000000a */
[----:B---3--:R-:W-:-:S08]  /*08e0*/  DFMA R14, R14, R16, R22 ;  /* 0x000000100e0e722b */ /* 0x008fd00000000016 */
[----:B----4-:R-:W-:-:S08]  /*08f0*/  DFMA R8, R8, R12, R14 ;  /* 0x0000000c0808722b */ /* 0x010fd0000000000e */
[----:B-----5:R-:W-:-:S11]  /*0900*/  DFMA R10, R2, R28, R8 ;  /* 0x0000001c020a722b */ /* 0x020fd60000000008 */
.L_x_4:
[----:B------:R-:W-:Y:S05]  /*0910*/  BRA.U !UP1, `(.L_x_0) ;  /* 0x0000000109607547 */ /* 0x000fea000b800000 */
[----:B------:R-:W0:Y:S01]  /*0920*/  LDCU.64 UR8, c[0x0][0x388] ;  /* 0x00007100ff0877ac */ /* 0x000e220008000a00 */
[C---:B------:R-:W-:Y:S01]  /*0930*/  SHF.L.U64.HI R3, R0.reuse, 0x3, R19 ;  /* 0x0000000300037819 */ /* 0x040fe20000010213 */
[----:B------:R-:W-:Y:S01]  /*0940*/  IMAD.SHL.U32 R2, R0, 0x8, RZ ;  /* 0x0000000800027824 */ /* 0x000fe200078e00ff */
[----:B------:R-:W1:Y:S03]  /*0950*/  LDCU.64 UR10, c[0x0][0x390] ;  /* 0x00007200ff0a77ac */ /* 0x000e660008000a00 */
[----:B------:R-:W-:Y:S01]  /*0960*/  IMAD.WIDE.U32 R2, R21, 0x8, R2 ;  /* 0x0000000815027825 */ /* 0x000fe200078e0002 */
[----:B------:R-:W-:Y:S02]  /*0970*/  UIADD3 UR4, UPT, UPT, -UR4, URZ, URZ ;  /* 0x000000ff04047290 */ /* 0x000fe4000fffe1ff */
[C---:B0-----:R-:W-:Y:S02]  /*0980*/  IADD3 R14, P0, PT, R2.reuse, UR8, RZ ;  /* 0x00000008020e7c10 */ /* 0x041fe4000ff1e0ff */
[----:B-1----:R-:W-:-:S02]  /*0990*/  IADD3 R12, P1, PT, R2, UR10, RZ ;  /* 0x0000000a020c7c10 */ /* 0x002fc4000ff3e0ff */
[C---:B------:R-:W-:Y:S02]  /*09a0*/  IADD3.X R15, PT, PT, R3.reuse, UR9, RZ, P0, !PT ;  /* 0x00000009030f7c10 */ /* 0x040fe400087fe4ff */
[----:B------:R-:W-:-:S09]  /*09b0*/  IADD3.X R13, PT, PT, R3, UR11, RZ, P1, !PT ;  /* 0x0000000b030d7c10 */ /* 0x000fd20008ffe4ff */
.L_x_5:
[----:B------:R-:W-:Y:S02]  /*09c0*/  IMAD.MOV.U32 R2, RZ, RZ, R12 ;  /* 0x000000ffff027224 */ /* 0x000fe400078e000c */
[----:B------:R-:W-:Y:S02]  /*09d0*/  IMAD.MOV.U32 R3, RZ, RZ, R13 ;  /* 0x000000ffff037224 */ /* 0x000fe400078e000d */
[----:B------:R-:W-:Y:S02]  /*09e0*/  IMAD.MOV.U32 R8, RZ, RZ, R14 ;  /* 0x000000ffff087224 */ /* 0x000fe400078e000e */
[----:B------:R-:W-:Y:S02]  /*09f0*/  IMAD.MOV.U32 R9, RZ, RZ, R15 ;  /* 0x000000ffff097224 */ /* 0x000fe400078e000f */
[----:B------:R-:W2:Y:S04]  /*0a00*/  LDG.E.64 R2, desc[UR6][R2.64] ;  /* 0x0000000602027981 */ /* 0x000ea8000c1e1b00 */
[----:B------:R-:W2:Y:S01]  /*0a10*/  LDG.E.64 R8, desc[UR6][R8.64] ;  /* 0x0000000608087981 */ /* 0x000ea2000c1e1b00 */
[----:B------:R-:W-:Y:S01]  /*0a20*/  UIADD3 UR4, UPT, UPT, UR4, 0x1, URZ ;  /* 0x0000000104047890 */ /* 0x000fe2000fffe0ff */
[----:B------:R-:W-:-:S02]  /*0a30*/  IADD3 R14, P0, PT, R14, 0x8, RZ ;  /* 0x000000080e0e7810 */ /* 0x000fc40007f1e0ff */
[----:B------:R-:W-:Y:S01]  /*0a40*/  IADD3 R12, P1, PT, R12, 0x8, RZ ;  /* 0x000000080c0c7810 */ /* 0x000fe20007f3e0ff */
[----:B------:R-:W-:Y:S02]  /*0a50*/  UISETP.NE.AND UP0, UPT, UR4, URZ, UPT ;  /* 0x000000ff0400728c */ /* 0x000fe4000bf05270 */
[----:B------:R-:W-:Y:S02]  /*0a60*/  IMAD.X R15, RZ, RZ, R15, P0 ;  /* 0x000000ffff0f7224 */ /* 0x000fe400000e060f */
[----:B------:R-:W-:Y:S01]  /*0a70*/  IMAD.X R13, RZ, RZ, R13, P1 ;  /* 0x000000ffff0d7224 */ /* 0x000fe200008e060d */
[----:B--2---:R-:W-:-:S04]  /*0a80*/  DFMA R10, R2, R8, R10 ;  /* 0x00000008020a722b */ /* 0x004fc8000000000a */
[----:B------:R-:W-:Y:S07]  /*0a90*/  BRA.U UP0, `(.L_x_5) ;  /* 0xfffffffd00c87547 */ /* 0x000fee000b83ffff */
.L_x_0:
[----:B------:R-:W0:Y:S02]  /*0aa0*/  LDC R12, c[0x0][0x39c] ;  /* 0x0000e700ff0c7b82 */ /* 0x000e240000000800 */
[----:B0-----:R-:W-:-:S13]  /*0ab0*/  ISETP.GE.AND P0, PT, R12, 0x1, PT ;  /* 0x000000010c00780c */ /* 0x001fda0003f06270 */
[----:B------:R-:W-:Y:S05]  /*0ac0*/  @!P0 EXIT ;  /* 0x000000000000894d */ /* 0x000fea0003800000 */
[C---:B------:R-:W-:Y:S01]  /*0ad0*/  ISETP.GE.U32.AND P1, PT, R12.reuse, 0x8, PT ;  /* 0x000000080c00780c */ /* 0x040fe20003f26070 */
[----:B------:R-:W-:Y:S01]  /*0ae0*/  IMAD.MOV.U32 R13, RZ, RZ, RZ ;  /* 0x000000ffff0d7224 */ /* 0x000fe200078e00ff */
[----:B------:R-:W-:-:S04]  /*0af0*/  LOP3.LUT R17, R12, 0x7, RZ, 0xc0, !PT ;  /* 0x000000070c117812 */ /* 0x000fc800078ec0ff */
[----:B------:R-:W-:-:S07]  /*0b00*/  ISETP.NE.AND P0, PT, R17, RZ, PT ;  /* 0x000000ff1100720c */ /* 0x000fce0003f05270 */
[----:B------:R-:W-:Y:S06]  /*0b10*/  @!P1 BRA `(.L_x_6) ;  /* 0x0000000000fc9947 */ /* 0x000fec0003800000 */
[----:B------:R-:W0:Y:S01]  /*0b20*/  LDCU.128 UR8, c[0x0][0x380] ;  /* 0x00007000ff0877ac */ /* 0x000e220008000c00 */
[----:B------:R-:W-:Y:S02]  /*0b30*/  LEA R8, P1, R0, 0x20, 0x3 ;  /* 0x0000002000087811 */ /* 0x000fe400078218ff */
[----:B------:R-:W-:Y:S01]  /*0b40*/  LOP3.LUT R13, R12, 0x7ffffff8, RZ, 0xc0, !PT ;  /* 0x7ffffff80c0d7812 */ /* 0x000fe200078ec0ff */
[----:B------:R-:W1:Y:S01]  /*0b50*/  LDCU.64 UR4, c[0x0][0x390] ;  /* 0x00007200ff0477ac */ /* 0x000e620008000a00 */
[----:B------:R-:W-:-:S03]  /*0b60*/  LEA.HI.X R9, R0, RZ, R19, 0x3, P1 ;  /* 0x000000ff00097211 */ /* 0x000fc600008f1c13 */
[----:B------:R-:W-:Y:S01]  /*0b70*/  IMAD.MOV R16, RZ, RZ, -R13 ;  /* 0x000000ffff107224 */ /* 0x000fe200078e0a0d */
[C---:B0-----:R-:W-:Y:S02]  /*0b80*/  IADD3 R2, P2, PT, R8.reuse, UR10, RZ ;  /* 0x0000000a08027c10 */ /* 0x041fe4000ff5e0ff */
[C---:B------:R-:W-:Y:S02]  /*0b90*/  IADD3 R18, P3, PT, R8.reuse, UR8, RZ ;  /* 0x0000000808127c10 */ /* 0x040fe4000ff7e0ff */
[----:B-1----:R-:W-:Y:S02]  /*0ba0*/  IADD3 R8, P1, PT, R8, UR4, RZ ;  /* 0x0000000408087c10 */ /* 0x002fe4000ff3e0ff */
[C---:B------:R-:W-:Y:S02]  /*0bb0*/  IADD3.X R3, PT, PT, R9.reuse, UR11, RZ, P2, !PT ;  /* 0x0000000b09037c10 */ /* 0x040fe400097fe4ff */
[C---:B------:R-:W-:Y:S02]  /*0bc0*/  IADD3.X R23, PT, PT, R9.reuse, UR9, RZ, P3, !PT ;  /* 0x0000000909177c10 */ /* 0x040fe40009ffe4ff */
[----:B------:R-:W-:-:S07]  /*0bd0*/  IADD3.X R9, PT, PT, R9, UR5, RZ, P1, !PT ;  /* 0x0000000509097c10 */ /* 0x000fce0008ffe4ff */
.L_x_7:
[----:B0-----:R-:W2:Y:S04]  /*0be0*/  LDG.E.64 R20, desc[UR6][R2.64+-0x20] ;  /* 0xffffe00602147981 */ /* 0x001ea8000c1e1b00 */
[----:B------:R-:W3:Y:S01]  /*0bf0*/  LDG.E.64 R14, desc[UR6][R8.64+-0x20] ;  /* 0xffffe006080e7981 */ /* 0x000ee2000c1e1b00 */
[----:B--2---:R-:W-:-:S08]  /*0c00*/  DADD R20, R20, -R10 ;  /* 0x0000000014147229 */ /* 0x004fd0000000080a */
[----:B---3--:R-:W-:Y:S01]  /*0c10*/  DMUL R20, R14, R20 ;  /* 0x000000140e147228 */ /* 0x008fe20000000000 */
[----:B------:R-:W-:Y:S02]  /*0c20*/  IMAD.MOV.U32 R14, RZ, RZ, R18 ;  /* 0x000000ffff0e7224 */ /* 0x000fe400078e0012 */
[----:B------:R-:W-:-:S05]  /*0c30*/  IMAD.MOV.U32 R15, RZ, RZ, R23 ;  /* 0x000000ffff0f7224 */ /* 0x000fca00078e0017 */
[----:B------:R0:W-:Y:S04]  /*0c40*/  STG.E.64 desc[UR6][R14.64+-0x20], R20 ;  /* 0xffffe0140e007986 */ /* 0x0001e8000c101b06 */
[----:B------:R-:W2:Y:S04]  /*0c50*/  LDG.E.64 R24, desc[UR6][R2.64+-0x18] ;  /* 0xffffe80602187981 */ /* 0x000ea8000c1e1b00 */
[----:B------:R-:W3:Y:S01]  /*0c60*/  LDG.E.64 R22, desc[UR6][R8.64+-0x18] ;  /* 0xffffe80608167981 */ /* 0x000ee2000c1e1b00 */
[----:B--2---:R-:W-:-:S08]  /*0c70*/  DADD R24, R24, -R10 ;  /* 0x0000000018187229 */ /* 0x004fd0000000080a */
[----:B---3--:R-:W-:-:S07]  /*0c80*/  DMUL R24, R22, R24 ;  /* 0x0000001816187228 */ /* 0x008fce0000000000 */
[----:B------:R1:W-:Y:S04]  /*0c90*/  STG.E.64 desc[UR6][R14.64+-0x18], R24 ;  /* 0xffffe8180e007986 */ /* 0x0003e8000c101b06 */
[----:B------:R-:W2:Y:S04]  /*0ca0*/  LDG.E.64 R26, desc[UR6][R2.64+-0x10] ;  /* 0xfffff006021a7981 */ /* 0x000ea8000c1e1b00 */
[----:B------:R-:W3:Y:S01]  /*0cb0*/  LDG.E.64 R22, desc[UR6][R8.64+-0x10] ;  /* 0xfffff00608167981 */ /* 0x000ee2000c1e1b00 */
[----:B--2---:R-:W-:-:S08]  /*0cc0*/  DADD R26, R26, -R10 ;  /* 0x000000001a1a7229 */ /* 0x004fd0000000080a */
[----:B---3--:R-:W-:-:S07]  /*0cd0*/  DMUL R22, R22, R26 ;  /* 0x0000001a16167228 */ /* 0x008fce0000000000 */
[----:B------:R2:W-:Y:S04]  /*0ce0*/  STG.E.64 desc[UR6][R14.64+-0x10], R22 ;  /* 0xfffff0160e007986 */ /* 0x0005e8000c101b06 */
[----:B------:R-:W3:Y:S04]  /*0cf0*/  LDG.E.64 R26, desc[UR6][R2.64+-0x8] ;  /* 0xfffff806021a7981 */ /* 0x000ee8000c1e1b00 */
[----:B0-----:R-:W4:Y:S01]  /*0d00*/  LDG.E.64 R20, desc[UR6][R8.64+-0x8] ;  /* 0xfffff80608147981 */ /* 0x001f22000c1e1b00 */
[----:B---3--:R-:W-:-:S08]  /*0d10*/  DADD R26, R26, -R10 ;  /* 0x000000001a1a7229 */ /* 0x008fd0000000080a */
[----:B----4-:R-:W-:-:S07]  /*0d20*/  DMUL R26, R20, R26 ;  /* 0x0000001a141a7228 */ /* 0x010fce0000000000 */
[----:B------:R0:W-:Y:S04]  /*0d30*/  STG.E.64 desc[UR6][R14.64+-0x8], R26 ;  /* 0xfffff81a0e007986 */ /* 0x0001e8000c101b06 */
[----:B-1----:R-:W3:Y:S04]  /*0d40*/  LDG.E.64 R24, desc[UR6][R2.64] ;  /* 0x0000000602187981 */ /* 0x002ee8000c1e1b00 */
[----:B------:R-:W4:Y:S01]  /*0d50*/  LDG.E.64 R20, desc[UR6][R8.64] ;  /* 0x0000000608147981 */ /* 0x000f22000c1e1b00 */
[----:B---3--:R-:W-:-:S08]  /*0d60*/  DADD R24, R24, -R10 ;  /* 0x0000000018187229 */ /* 0x008fd0000000080a */
[----:B----4-:R-:W-:-:S07]  /*0d70*/  DMUL R24, R20, R24 ;  /* 0x0000001814187228 */ /* 0x010fce0000000000 */
[----:B------:R1:W-:Y:S04]  /*0d80*/  STG.E.64 desc[UR6][R14.64], R24 ;  /* 0x000000180e007986 */ /* 0x0003e8000c101b06 */
[----:B--2---:R-:W2:Y:S04]  /*0d90*/  LDG.E.64 R22, desc[UR6][R2.64+0x8] ;  /* 0x0000080602167981 */ /* 0x004ea8000c1e1b00 */
[----:B------:R-:W3:Y:S01]  /*0da0*/  LDG.E.64 R20, desc[UR6][R8.64+0x8] ;  /* 0x0000080608147981 */ /* 0x000ee2000c1e1b00 */
[----:B--2---:R-:W-:-:S08]  /*0db0*/  DADD R22, R22, -R10 ;  /* 0x0000000016167229 */ /* 0x004fd0000000080a */
[----:B---3--:R-:W-:-:S07]  /*0dc0*/  DMUL R22, R20, R22 ;  /* 0x0000001614167228 */ /* 0x008fce0000000000 */
[----:B------:R2:W-:Y:S04]  /*0dd0*/  STG.E.64 desc[UR6][R14.64+0x8], R22 ;  /* 0x000008160e007986 */ /* 0x0005e8000c101b06 */
[----:B0-----:R-:W3:Y:S04]  /*0de0*/  LDG.E.64 R26, desc[UR6][R2.64+0x10] ;  /* 0x00001006021a7981 */ /* 0x001ee8000c1e1b00 */
[----:B------:R-:W4:Y:S01]  /*0df0*/  LDG.E.64 R20, desc[UR6][R8.64+0x10] ;  /* 0x0000100608147981 */ /* 0x000f22000c1e1b00 */
[----:B---3--:R-:W-:-:S08]  /*0e00*/  DADD R26, R26, -R10 ;  /* 0x000000001a1a7229 */ /* 0x008fd0000000080a */
[----:B----4-:R-:W-:-:S07]  /*0e10*/  DMUL R26, R20, R26 ;  /* 0x0000001a141a7228 */ /* 0x010fce0000000000 */
[----:B------:R0:W-:Y:S04]  /*0e20*/  STG.E.64 desc[UR6][R14.64+0x10], R26 ;  /* 0x0000101a0e007986 */ /* 0x0001e8000c101b06 */
[----:B-1----:R1:W3:Y:S04]  /*0e30*/  LDG.E.64 R24, desc[UR6][R2.64+0x18] ;  /* 0x0000180602187981 */ /* 0x0022e8000c1e1b00 */
[----:B------:R4:W5:Y:S01]  /*0e40*/  LDG.E.64 R20, desc[UR6][R8.64+0x18] ;  /* 0x0000180608147981 */ /* 0x000962000c1e1b00 */
[----:B------:R-:W-:Y:S01]  /*0e50*/  VIADD R16, R16, 0x8 ;  /* 0x0000000810107836 */ /* 0x000fe20000000000 */
[----:B------:R-:W-:-:S04]  /*0e60*/  IADD3 R18, P4, PT, R14, 0x40, RZ ;  /* 0x000000400e127810 */ /* 0x000fc80007f9e0ff */
[----:B------:R-:W-:Y:S01]  /*0e70*/  ISETP.NE.AND P1, PT, R16, RZ, PT ;  /* 0x000000ff1000720c */ /* 0x000fe20003f25270 */
[----:B--2---:R-:W-:Y:S01]  /*0e80*/  IMAD.X R23, RZ, RZ, R15, P4 ;  /* 0x000000ffff177224 */ /* 0x004fe200020e060f */
[----:B-1----:R-:W-:Y:S02]  /*0e90*/  IADD3 R2, P3, PT, R2, 0x40, RZ ;  /* 0x0000004002027810 */ /* 0x002fe40007f7e0ff */
[----:B----4-:R-:W-:-:S03]  /*0ea0*/  IADD3 R8, P2, PT, R8, 0x40, RZ ;  /* 0x0000004008087810 */ /* 0x010fc60007f5e0ff */
[----:B------:R-:W-:Y:S02]  /*0eb0*/  IMAD.X R3, RZ, RZ, R3, P3 ;  /* 0x000000ffff037224 */ /* 0x000fe400018e0603 */
[----:B------:R-:W-:Y:S01]  /*0ec0*/  IMAD.X R9, RZ, RZ, R9, P2 ;  /* 0x000000ffff097224 */ /* 0x000fe200010e0609 */
[----:B---3--:R-:W-:-:S08]  /*0ed0*/  DADD R24, R24, -R10 ;  /* 0x0000000018187229 */ /* 0x008fd0000000080a */
[----:B-----5:R-:W-:-:S07]  /*0ee0*/  DMUL R20, R20, R24 ;  /* 0x0000001814147228 */ /* 0x020fce0000000000 */
[----:B------:R0:W-:Y:S01]  /*0ef0*/  STG.E.64 desc[UR6][R14.64+0x18], R20 ;  /* 0x000018140e007986 */ /* 0x0001e2000c101b06 */
[----:B------:R-:W-:Y:S05]  /*0f00*/  @P1 BRA `(.L_x_7) ;  /* 0xfffffffc00341947 */ /* 0x000fea000383ffff */
.L_x_6:
[----:B------:R-:W-:Y:S05]  /*0f10*/  @!P0 EXIT ;  /* 0x000000000000894d */ /* 0x000fea0003800000 */
[----:B------:R-:W-:Y:S02]  /*0f20*/  ISETP.GE.U32.AND P0, PT, R17, 0x4, PT ;  /* 0x000000041100780c */ /* 0x000fe40003f06070 */
[----:B------:R-:W-:-:S04]  /*0f30*/  LOP3.LUT R18, R12, 0x3, RZ, 0xc0, !PT ;  /* 0x000000030c127812 */ /* 0x000fc800078ec0ff */
[----:B------:R-:W-:-:S07]  /*0f40*/  ISETP.NE.AND P1, PT, R18, RZ, PT ;  /* 0x000000ff1200720c */ /* 0x000fce0003f25270 */
[----:B------:R-:W-:Y:S06]  /*0f50*/  @!P0 BRA `(.L_x_8) ;  /* 0x0000000000708947 */ /* 0x000fec0003800000 */
[C---:B------:R-:W-:Y:S01]  /*0f60*/  IMAD.WIDE.U32 R2, R13.reuse, 0x8, R4 ;  /* 0x000000080d027825 */ /* 0x040fe200078e0004 */
[----:B0-----:R-:W0:Y:S04]  /*0f70*/  LDC.64 R14, c[0x0][0x380] ;  /* 0x0000e000ff0e7b82 */ /* 0x001e280000000a00 */
[----:B------:R-:W2:Y:S01]  /*0f80*/  LDG.E.64 R20, desc[UR6][R2.64] ;  /* 0x0000000602147981 */ /* 0x000ea2000c1e1b00 */
[----:B------:R-:W-:-:S05]  /*0f90*/  IMAD.WIDE.U32 R8, R13, 0x8, R6 ;  /* 0x000000080d087825 */ /* 0x000fca00078e0006 */
[----:B------:R-:W3:Y:S01]  /*0fa0*/  LDG.E.64 R16, desc[UR6][R8.64] ;  /* 0x0000000608107981 */ /* 0x000ee2000c1e1b00 */
[----:B------:R-:W-:-:S05]  /*0fb0*/  IADD3 R22, P0, PT, R0, R13, RZ ;  /* 0x0000000d00167210 */ /* 0x000fca0007f1e0ff */
[----:B------:R-:W-:Y:S01]  /*0fc0*/  IMAD.X R23, RZ, RZ, R19, P0 ;  /* 0x000000ffff177224 */ /* 0x000fe200000e0613 */
[----:B0-----:R-:W-:-:S04]  /*0fd0*/  LEA R14, P0, R22, R14, 0x3 ;  /* 0x0000000e160e7211 */ /* 0x001fc800078018ff */
[----:B------:R-:W-:Y:S01]  /*0fe0*/  LEA.HI.X R15, R22, R15, R23, 0x3, P0 ;  /* 0x0000000f160f7211 */ /* 0x000fe200000f1c17 */
        /* <DEDUP_REMOVED lines=14> */
[----:B0-----:R-:W3:Y:S01]  /*10d0*/  LDG.E.64 R16, desc[UR6][R8.64+0x18] ;  /* 0x0000180608107981 */ /* 0x001ee2000c1e1b00 */
[----:B------:R-:W-:Y:S01]  /*10e0*/  VIADD R13, R13, 0x4 ;  /* 0x000000040d0d7836 */ /* 0x000fe20000000000 */
[----:B--2---:R-:W-:-:S08]  /*10f0*/  DADD R24, R24, -R10 ;  /* 0x0000000018187229 */ /* 0x004fd0000000080a */
[----:B---3--:R-:W-:-:S07]  /*1100*/  DMUL R16, R16, R24 ;  /* 0x0000001810107228 */ /* 0x008fce0000000000 */
[----:B------:R1:W-:Y:S04]  /*1110*/  STG.E.64 desc[UR6][R14.64+0x18], R16 ;  /* 0x000018100e007986 */ /* 0x0003e8000c101b06 */
.L_x_8:
[----:B------:R-:W-:Y:S05]  /*1120*/  @!P1 EXIT ;  /* 0x000000000000994d */ /* 0x000fea0003800000 */
[----:B------:R-:W-:Y:S02]  /*1130*/  ISETP.NE.AND P0, PT, R18, 0x1, PT ;  /* 0x000000011200780c */ /* 0x000fe40003f05270 */
[----:B------:R-:W-:-:S04]  /*1140*/  LOP3.LUT R12, R12, 0x1, RZ, 0xc0, !PT ;  /* 0x000000010c0c7812 */ /* 0x000fc800078ec0ff */
[----:B------:R-:W-:-:S07]  /*1150*/  ISETP.NE.U32.AND P1, PT, R12, 0x1, PT ;  /* 0x000000010c00780c */ /* 0x000fce0003f25070 */
[----:B------:R-:W-:Y:S06]  /*1160*/  @!P0 BRA `(.L_x_9) ;  /* 0x0000000000488947 */ /* 0x000fec0003800000 */
[C---:B01----:R-:W-:Y:S01]  /*1170*/  IMAD.WIDE.U32 R14, R13.reuse, 0x8, R4 ;  /* 0x000000080d0e7825 */ /* 0x043fe200078e0004 */
[----:B------:R-:W0:Y:S04]  /*1180*/  LDC.64 R2, c[0x0][0x380] ;  /* 0x0000e000ff027b82 */ /* 0x000e280000000a00 */
        /* <DEDUP_REMOVED lines=10> */
[----:B------:R-:W3:Y:S04]  /*1230*/  LDG.E.64 R14, desc[UR6][R14.64+0x8] ;  /* 0x000008060e0e7981 */ /* 0x000ee8000c1e1b00 */
[----:B------:R-:W4:Y:S01]  /*1240*/  LDG.E.64 R20, desc[UR6][R8.64+0x8] ;  /* 0x0000080608147981 */ /* 0x000f22000c1e1b00 */
[----:B------:R-:W-:Y:S01]  /*1250*/  VIADD R13, R13, 0x2 ;  /* 0x000000020d0d7836 */ /* 0x000fe20000000000 */
[----:B---3--:R-:W-:-:S08]  /*1260*/  DADD R22, R14, -R10 ;  /* 0x000000000e167229 */ /* 0x008fd0000000080a */
[----:B----4-:R-:W-:-:S07]  /*1270*/  DMUL R20, R20, R22 ;  /* 0x0000001614147228 */ /* 0x010fce0000000000 */
[----:B------:R2:W-:Y:S04]  /*1280*/  STG.E.64 desc[UR6][R2.64+0x8], R20 ;  /* 0x0000081402007986 */ /* 0x0005e8000c101b06 */
.L_x_9:
[----:B------:R-:W-:Y:S05]  /*1290*/  @P1 EXIT ;  /* 0x000000000000194d */ /* 0x000fea0003800000 */
[C---:B------:R-:W-:Y:S01]  /*12a0*/  IMAD.WIDE.U32 R4, R13.reuse, 0x8, R4 ;  /* 0x000000080d047825 */ /* 0x040fe200078e0004 */
[----:B--2---:R-:W2:Y:S03]  /*12b0*/  LDC.64 R2, c[0x0][0x380] ;  /* 0x0000e000ff027b82 */ /* 0x004ea60000000a00 */
[----:B------:R-:W-:Y:S02]  /*12c0*/  IMAD.WIDE.U32 R6, R13, 0x8, R6 ;  /* 0x000000080d067825 */ /* 0x000fe400078e0006 */
[----:B------:R-:W3:Y:S04]  /*12d0*/  LDG.E.64 R4, desc[UR6][R4.64] ;  /* 0x0000000604047981 */ /* 0x000ee8000c1e1b00 */
[----:B------:R-:W4:Y:S01]  /*12e0*/  LDG.E.64 R6, desc[UR6][R6.64] ;  /* 0x0000000606067981 */ /* 0x000f22000c1e1b00 */
[----:B------:R-:W-:-:S05]  /*12f0*/  IADD3 R0, P0, PT, R0, R13, RZ ;  /* 0x0000000d00007210 */ /* 0x000fca0007f1e0ff */
[----:B------:R-:W-:Y:S01]  /*1300*/  IMAD.X R19, RZ, RZ, R19, P0 ;  /* 0x000000ffff137224 */ /* 0x000fe200000e0613 */
[----:B--2---:R-:W-:-:S04]  /*1310*/  LEA R2, P0, R0, R2, 0x3 ;  /* 0x0000000200027211 */ /* 0x004fc800078018ff */
[----:B------:R-:W-:Y:S01]  /*1320*/  LEA.HI.X R3, R0, R3, R19, 0x3, P0 ;  /* 0x0000000300037211 */ /* 0x000fe200000f1c13 */
[----:B---3--:R-:W-:-:S08]  /*1330*/  DADD R10, R4, -R10 ;  /* 0x00000000040a7229 */ /* 0x008fd0000000080a */
[----:B----4-:R-:W-:-:S07]  /*1340*/  DMUL R10, R6, R10 ;  /* 0x0000000a060a7228 */ /* 0x010fce0000000000 */
[----:B------:R-:W-:Y:S01]  /*1350*/  STG.E.64 desc[UR6][R2.64], R10 ;  /* 0x0000000a02007986 */ /* 0x000fe2000c101b06 */
[----:B------:R-:W-:Y:S05]  /*1360*/  EXIT ;  /* 0x000000000000794d */ /* 0x000fea0003800000 */
.L_x_10:
[----:B------:R-:W-:-:S00]  /*1370*/  BRA `(.L_x_10) ;  /* 0xfffffffc00fc7947 */ /* 0x000fc0000383ffff */
[----:B------:R-:W-:-:S00]  /*1380*/  NOP ;  /* 0x0000000000007918 */ /* 0x000fc00000000000 */
[----:B------:R-:W-:-:S00]  /*1390*/  NOP ;  /* 0x0000000000007918 */ /* 0x000fc00000000000 */
[----:B------:R-:W-:-:S00]  /*13a0*/  NOP ;  /* 0x0000000000007918 */ /* 0x000fc00000000000 */
[----:B------:R-:W-:-:S00]  /*13b0*/  NOP ;  /* 0x0000000000007918 */ /* 0x000fc00000000000 */
[----:B------:R-:W-:-:S00]  /*13c0*/  NOP ;  /* 0x0000000000007918 */ /* 0x000fc00000000000 */
[----:B------:R-:W-:-:S00]  /*13d0*/  NOP ;  /* 0x0000000000007918 */ /* 0x000fc00000000000 */
[----:B------:R-:W-:-:S00]  /*13e0*/  NOP ;  /* 0x0000000000007918 */ /* 0x000fc00000000000 */
[----:B------:R-:W-:-:S00]  /*13f0*/  NOP ;  /* 0x0000000000007918 */ /* 0x000fc00000000000 */
.L_x_201:


//--------------------- .text.element_div_kernel  --------------------------
	.section	.text.element_div_kernel,"ax",@progbits
	.align	128
        .global         element_div_kernel
        .type           element_div_kernel,@function
        .size           element_div_kernel,(.L_x_192 - element_div_kernel)
        .other          element_div_kernel,@"STO_CUDA_ENTRY STV_DEFAULT"
element_div_kernel:
.text.element_div_kernel:
[----:B------:R-:W-:Y:S01]  /*0000*/  LDC R1, c[0x0][0x37c] ;  /* 0x0000df00ff017b82 */ /* 0x000fe20000000800 */
[----:B------:R-:W0:Y:S07]  /*0010*/  S2R R3, SR_TID.X ;  /* 0x0000000000037919 */ /* 0x000e2e0000002100 */
[----:B------:R-:W0:Y:S01]  /*0020*/  S2UR UR4, SR_CTAID.X ;  /* 0x00000000000479c3 */ /* 0x000e220000002500 */
[----:B------:R-:W1:Y:S07]  /*0030*/  LDCU UR5, c[0x0][0x398] ;  /* 0x00007300ff0577ac */ /* 0x000e6e0008000800 */
[----:B------:R-:W0:Y:S02]  /*0040*/  LDC R0, c[0x0][0x360] ;  /* 0x0000d800ff007b82 */ /* 0x000e240000000800 */
[----:B0-----:R-:W-:-:S05]  /*0050*/  IMAD R0, R0, UR4, R3 ;  /* 0x0000000400007c24 */ /* 0x001fca000f8e0203 */
[----:B-1----:R-:W-:-:S13]  /*0060*/  ISETP.GE.AND P0, PT, R0, UR5, PT ;  /* 0x0000000500007c0c */ /* 0x002fda000bf06270 */
[----:B------:R-:W-:Y:S05]  /*0070*/  @P0 EXIT ;  /* 0x000000000000094d */ /* 0x000fea0003800000 */
[----:B------:R-:W0:Y:S01]  /*0080*/  LDC.64 R4, c[0x0][0x390] ;  /* 0x0000e400ff047b82 */ /* 0x000e220000000a00 */
[----:B------:R-:W1:Y:S01]  /*0090*/  LDCU.64 UR4, c[0x0][0x358] ;  /* 0x00006b00ff0477ac */ /* 0x000e620008000a00 */
[----:B0-----:R-:W-:-:S06]  /*00a0*/  IMAD.WIDE R4, R0, 0x8, R4 ;  /* 0x0000000800047825 */ /* 0x001fcc00078e0204 */
[----:B-1----:R-:W2:Y:S01]  /*00b0*/  LDG.E.64 R4, desc[UR4][R4.64] ;  /* 0x0000000404047981 */ /* 0x002ea2000c1e1b00 */
[----:B------:R-:W-:Y:S01]  /*00c0*/  BSSY.RECONVERGENT B0, `(.L_x_11) ;  /* 0x0000019000007945 */ /* 0x000fe20003800200 */
[----:B------:R-:W-:Y:S01]  /*00d0*/  CS2R R2, SRZ ;  /* 0x0000000000027805 */ /* 0x000fe2000001ff00 */
[----:B--2---:R-:W-:-:S14]  /*00e0*/  DSETP.NEU.AND P0, PT, R4, RZ, PT ;  /* 0x000000ff0400722a */ /* 0x004fdc0003f0d000 */
[----:B------:R-:W-:Y:S05]  /*00f0*/  @!P0 BRA `(.L_x_12) ;  /* 0x0000000000548947 */ /* 0x000fea0003800000 */
[----:B------:R-:W0:Y:S02]  /*0100*/  LDC.64 R6, c[0x0][0x388] ;  /* 0x0000e200ff067b82 */ /* 0x000e240000000a00 */
[----:B0-----:R-:W-:-:S06]  /*0110*/  IMAD.WIDE R6, R0, 0x8, R6 ;  /* 0x0000000800067825 */ /* 0x001fcc00078e0206 */
[----:B------:R-:W2:Y:S01]  /*0120*/  LDG.E.64 R6, desc[UR4][R6.64] ;  /* 0x0000000406067981 */ /* 0x000ea2000c1e1b00 */
[----:B------:R-:W0:Y:S01]  /*0130*/  MUFU.RCP64H R3, R5 ;  /* 0x0000000500037308 */ /* 0x000e220000001800 */
[----:B------:R-:W-:Y:S01]  /*0140*/  IMAD.MOV.U32 R2, RZ, RZ, 0x1 ;  /* 0x00000001ff027424 */ /* 0x000fe200078e00ff */
[----:B------:R-:W-:Y:S05]  /*0150*/  BSSY.RECONVERGENT B1, `(.L_x_12) ;  /* 0x000000f000017945 */ /* 0x000fea0003800200 */
[----:B0-----:R-:W-:-:S08]  /*0160*/  DFMA R8, -R4, R2, 1 ;  /* 0x3ff000000408742b */ /* 0x001fd00000000102 */
[----:B------:R-:W-:-:S08]  /*0170*/  DFMA R8, R8, R8, R8 ;  /* 0x000000080808722b */ /* 0x000fd00000000008 */
[----:B------:R-:W-:-:S08]  /*0180*/  DFMA R8, R2, R8, R2 ;  /* 0x000000080208722b */ /* 0x000fd00000000002 */
[----:B------:R-:W-:-:S08]  /*0190*/  DFMA R2, -R4, R8, 1 ;  /* 0x3ff000000402742b */ /* 0x000fd00000000108 */
[----:B------:R-:W-:-:S08]  /*01a0*/  DFMA R2, R8, R2, R8 ;  /* 0x000000020802722b */ /* 0x000fd00000000008 */
[----:B--2---:R-:W-:Y:S01]  /*01b0*/  DMUL R8, R6, R2 ;  /* 0x0000000206087228 */ /* 0x004fe20000000000 */
[----:B------:R-:W-:-:S07]  /*01c0*/  FSETP.GEU.AND P1, PT, |R7|, 6.5827683646048100446e-37, PT ;  /* 0x036000000700780b */ /* 0x000fce0003f2e200 */
[----:B------:R-:W-:-:S08]  /*01d0*/  DFMA R10, -R4, R8, R6 ;  /* 0x00000008040a722b */ /* 0x000fd00000000106 */
[----:B------:R-:W-:-:S10]  /*01e0*/  DFMA R2, R2, R10, R8 ;  /* 0x0000000a0202722b */ /* 0x000fd40000000008 */
[----:B------:R-:W-:-:S05]  /*01f0*/  FFMA R8, RZ, R5, R3 ;  /* 0x00000005ff087223 */ /* 0x000fca0000000003 */
[----:B------:R-:W-:-:S13]  /*0200*/  FSETP.GT.AND P0, PT, |R8|, 1.469367938527859385e-39, PT ;  /* 0x001000000800780b */ /* 0x000fda0003f04200 */
[----:B------:R-:W-:Y:S05]  /*0210*/  @P0 BRA P1, `(.L_x_13) ;  /* 0x0000000000080947 */ /* 0x000fea0000800000 */
[----:B------:R-:W-:-:S07]  /*0220*/  MOV R10, 0x240 ;  /* 0x00000240000a7802 */ /* 0x000fce0000000f00 */
[----:B------:R-:W-:Y:S05]  /*0230*/  CALL.REL.NOINC `($__internal_0_$__cuda_sm20_div_rn_f64_full) ;  /* 0x0000000000187944 */ /* 0x000fea0003c00000 */
.L_x_13:
[----:B------:R-:W-:Y:S05]  /*0240*/  BSYNC.RECONVERGENT B1 ;  /* 0x0000000000017941 */ /* 0x000fea0003800200 */
.L_x_12:
[----:B------:R-:W-:Y:S05]  /*0250*/  BSYNC.RECONVERGENT B0 ;  /* 0x0000000000007941 */ /* 0x000fea0003800200 */
.L_x_11:
[----:B------:R-:W0:Y:S02]  /*0260*/  LDC.64 R4, c[0x0][0x380] ;  /* 0x0000e000ff047b82 */ /* 0x000e240000000a00 */
[----:B0-----:R-:W-:-:S05]  /*0270*/  IMAD.WIDE R4, R0, 0x8, R4 ;  /* 0x0000000800047825 */ /* 0x001fca00078e0204 */
[----:B------:R-:W-:Y:S01]  /*0280*/  STG.E.64 desc[UR4][R4.64], R2 ;  /* 0x0000000204007986 */ /* 0x000fe2000c101b04 */
[----:B------:R-:W-:Y:S05]  /*0290*/  EXIT ;  /* 0x000000000000794d */ /* 0x000fea0003800000 */
        .weak           $__internal_0_$__cuda_sm20_div_rn_f64_full
        .type           $__internal_0_$__cuda_sm20_div_rn_f64_full,@function
        .size           $__internal_0_$__cuda_sm20_div_rn_f64_full,(.L_x_192 - $__internal_0_$__cuda_sm20_div_rn_f64_full)
$__internal_0_$__cuda_sm20_div_rn_f64_full:
[C---:B------:R-:W-:Y:S01]  /*02a0*/  FSETP.GEU.AND P0, PT, |R5|.reuse, 1.469367938527859385e-39, PT ;  /* 0x001000000500780b */ /* 0x040fe20003f0e200 */
[----:B------:R-:W-:Y:S01]  /*02b0*/  IMAD.MOV.U32 R16, RZ, RZ, 0x1 ;  /* 0x00000001ff107424 */ /* 0x000fe200078e00ff */
[----:B------:R-:W-:Y:S01]  /*02c0*/  LOP3.LUT R2, R5, 0x800fffff, RZ, 0xc0, !PT ;  /* 0x800fffff05027812 */ /* 0x000fe200078ec0ff */
[----:B------:R-:W-:Y:S01]  /*02d0*/  BSSY.RECONVERGENT B2, `(.L_x_14) ;  /* 0x0000055000027945 */ /* 0x000fe20003800200 */
[C---:B------:R-:W-:Y:S02]  /*02e0*/  FSETP.GEU.AND P2, PT, |R7|.reuse, 1.469367938527859385e-39, PT ;  /* 0x001000000700780b */ /* 0x040fe40003f4e200 */
[----:B------:R-:W-:Y:S01]  /*02f0*/  LOP3.LUT R3, R2, 0x3ff00000, RZ, 0xfc, !PT ;  /* 0x3ff0000002037812 */ /* 0x000fe200078efcff */
[----:B------:R-:W-:Y:S01]  /*0300*/  IMAD.MOV.U32 R2, RZ, RZ, R4 ;  /* 0x000000ffff027224 */ /* 0x000fe200078e0004 */
[----:B------:R-:W-:Y:S02]  /*0310*/  LOP3.LUT R11, R7, 0x7ff00000, RZ, 0xc0, !PT ;  /* 0x7ff00000070b7812 */ /* 0x000fe400078ec0ff */
[----:B------:R-:W-:-:S03]  /*0320*/  LOP3.LUT R14, R5, 0x7ff00000, RZ, 0xc0, !PT ;  /* 0x7ff00000050e7812 */ /* 0x000fc600078ec0ff */
[----:B------:R-:W-:Y:S01]  /*0330*/  @!P0 DMUL R2, R4, 8.98846567431157953865e+307 ;  /* 0x7fe0000004028828 */ /* 0x000fe20000000000 */
[----:B------:R-:W-:-:S03]  /*0340*/  ISETP.GE.U32.AND P1, PT, R11, R14, PT ;  /* 0x0000000e0b00720c */ /* 0x000fc60003f26070 */
[----:B------:R-:W-:Y:S01]  /*0350*/  @!P2 LOP3.LUT R12, R5, 0x7ff00000, RZ, 0xc0, !PT ;  /* 0x7ff00000050ca812 */ /* 0x000fe200078ec0ff */
[----:B------:R-:W-:Y:S01]  /*0360*/  @!P2 IMAD.MOV.U32 R18, RZ, RZ, RZ ;  /* 0x000000ffff12a224 */ /* 0x000fe200078e00ff */
[----:B------:R-:W0:Y:S02]  /*0370*/  MUFU.RCP64H R17, R3 ;  /* 0x0000000300117308 */ /* 0x000e240000001800 */
[----:B------:R-:W-:Y:S01]  /*0380*/  @!P2 ISETP.GE.U32.AND P3, PT, R11, R12, PT ;  /* 0x0000000c0b00a20c */ /* 0x000fe20003f66070 */
[----:B------:R-:W-:-:S05]  /*0390*/  IMAD.MOV.U32 R12, RZ, RZ, 0x1ca00000 ;  /* 0x1ca00000ff0c7424 */ /* 0x000fca00078e00ff */
[----:B------:R-:W-:-:S04]  /*03a0*/  @!P2 SEL R13, R12, 0x63400000, !P3 ;  /* 0x634000000c0da807 */ /* 0x000fc80005800000 */
[----:B------:R-:W-:-:S04]  /*03b0*/  @!P2 LOP3.LUT R13, R13, 0x80000000, R7, 0xf8, !PT ;  /* 0x800000000d0da812 */ /* 0x000fc800078ef807 */
[----:B------:R-:W-:Y:S01]  /*03c0*/  @!P2 LOP3.LUT R19, R13, 0x100000, RZ, 0xfc, !PT ;  /* 0x001000000d13a812 */ /* 0x000fe200078efcff */
[----:B0-----:R-:W-:-:S08]  /*03d0*/  DFMA R8, R16, -R2, 1 ;  /* 0x3ff000001008742b */ /* 0x001fd00000000802 */
[----:B------:R-:W-:-:S08]  /*03e0*/  DFMA R8, R8, R8, R8 ;  /* 0x000000080808722b */ /* 0x000fd00000000008 */
[----:B------:R-:W-:Y:S01]  /*03f0*/  DFMA R16, R16, R8, R16 ;  /* 0x000000081010722b */ /* 0x000fe20000000010 */
[----:B------:R-:W-:Y:S01]  /*0400*/  SEL R9, R12, 0x63400000, !P1 ;  /* 0x634000000c097807 */ /* 0x000fe20004800000 */
[----:B------:R-:W-:-:S03]  /*0410*/  IMAD.MOV.U32 R8, RZ, RZ, R6 ;  /* 0x000000ffff087224 */ /* 0x000fc600078e0006 */
[----:B------:R-:W-:-:S03]  /*0420*/  LOP3.LUT R9, R9, 0x800fffff, R7, 0xf8, !PT ;  /* 0x800fffff09097812 */ /* 0x000fc600078ef807 */
[----:B------:R-:W-:-:S03]  /*0430*/  DFMA R20, R16, -R2, 1 ;  /* 0x3ff000001014742b */ /* 0x000fc60000000802 */
[----:B------:R-:W-:-:S05]  /*0440*/  @!P2 DFMA R8, R8, 2, -R18 ;  /* 0x400000000808a82b */ /* 0x000fca0000000812 */
[----:B------:R-:W-:Y:S01]  /*0450*/  DFMA R16, R16, R20, R16 ;  /* 0x000000141010722b */ /* 0x000fe20000000010 */
[----:B------:R-:W-:Y:S02]  /*0460*/  IMAD.MOV.U32 R21, RZ, RZ, R11 ;  /* 0x000000ffff157224 */ /* 0x000fe400078e000b */
[----:B------:R-:W-:Y:S01]  /*0470*/  IMAD.MOV.U32 R20, RZ, RZ, R14 ;  /* 0x000000ffff147224 */ /* 0x000fe200078e000e */
[----:B------:R-:W-:Y:S02]  /*0480*/  @!P0 LOP3.LUT R20, R3, 0x7ff00000, RZ, 0xc0, !PT ;  /* 0x7ff0000003148812 */ /* 0x000fe400078ec0ff */
[----:B------:R-:W-:Y:S02]  /*0490*/  @!P2 LOP3.LUT R21, R9, 0x7ff00000, RZ, 0xc0, !PT ;  /* 0x7ff000000915a812 */ /* 0x000fe400078ec0ff */
[----:B------:R-:W-:Y:S01]  /*04a0*/  DMUL R18, R16, R8 ;  /* 0x0000000810127228 */ /* 0x000fe20000000000 */
[----:B------:R-:W-:Y:S02]  /*04b0*/  VIADD R22, R20, 0xffffffff ;  /* 0xffffffff14167836 */ /* 0x000fe40000000000 */
[----:B------:R-:W-:-:S05]  /*04c0*/  VIADD R13, R21, 0xffffffff ;  /* 0xffffffff150d7836 */ /* 0x000fca0000000000 */
[----:B------:R-:W-:Y:S01]  /*04d0*/  DFMA R14, R18, -R2, R8 ;  /* 0x80000002120e722b */ /* 0x000fe20000000008 */
[----:B------:R-:W-:-:S04]  /*04e0*/  ISETP.GT.U32.AND P0, PT, R13, 0x7feffffe, PT ;  /* 0x7feffffe0d00780c */ /* 0x000fc80003f04070 */
[----:B------:R-:W-:-:S03]  /*04f0*/  ISETP.GT.U32.OR P0, PT, R22, 0x7feffffe, P0 ;  /* 0x7feffffe1600780c */ /* 0x000fc60000704470 */
[----:B------:R-:W-:-:S10]  /*0500*/  DFMA R14, R16, R14, R18 ;  /* 0x0000000e100e722b */ /* 0x000fd40000000012 */
[----:B------:R-:W-:Y:S05]  /*0510*/  @P0 BRA `(.L_x_15) ;  /* 0x00000000006c0947 */ /* 0x000fea0003800000 */
[----:B------:R-:W-:-:S04]  /*0520*/  LOP3.LUT R16, R5, 0x7ff00000, RZ, 0xc0, !PT ;  /* 0x7ff0000005107812 */ /* 0x000fc800078ec0ff */
[CC--:B------:R-:W-:Y:S02]  /*0530*/  VIADDMNMX R6, R11.reuse, -R16.reuse, 0xb9600000, !PT ;  /* 0xb96000000b067446 */ /* 0x0c0fe40007800910 */
[----:B------:R-:W-:Y:S02]  /*0540*/  ISETP.GE.U32.AND P0, PT, R11, R16, PT ;  /* 0x000000100b00720c */ /* 0x000fe40003f06070 */
[----:B------:R-:W-:Y:S02]  /*0550*/  VIMNMX R6, PT, PT, R6, 0x46a00000, PT ;  /* 0x46a0000006067848 */ /* 0x000fe40003fe0100 */
[----:B------:R-:W-:-:S05]  /*0560*/  SEL R11, R12, 0x63400000, !P0 ;  /* 0x634000000c0b7807 */ /* 0x000fca0004000000 */
[----:B------:R-:W-:Y:S02]  /*0570*/  IMAD.IADD R11, R6, 0x1, -R11 ;  /* 0x00000001060b7824 */ /* 0x000fe400078e0a0b */
[----:B------:R-:W-:Y:S02]  /*0580*/  IMAD.MOV.U32 R6, RZ, RZ, RZ ;  /* 0x000000ffff067224 */ /* 0x000fe400078e00ff */
[----:B------:R-:W-:-:S06]  /*0590*/  VIADD R7, R11, 0x7fe00000 ;  /* 0x7fe000000b077836 */ /* 0x000fcc0000000000 */
[----:B------:R-:W-:-:S10]  /*05a0*/  DMUL R12, R14, R6 ;  /* 0x000000060e0c7228 */ /* 0x000fd40000000000 */
[----:B------:R-:W-:-:S13]  /*05b0*/  FSETP.GTU.AND P0, PT, |R13|, 1.469367938527859385e-39, PT ;  /* 0x001000000d00780b */ /* 0x000fda0003f0c200 */
[----:B------:R-:W-:Y:S05]  /*05c0*/  @P0 BRA `(.L_x_16) ;  /* 0x0000000000940947 */ /* 0x000fea0003800000 */
[----:B------:R-:W-:Y:S01]  /*05d0*/  DFMA R2, R14, -R2, R8 ;  /* 0x800000020e02722b */ /* 0x000fe20000000008 */
[----:B------:R-:W-:-:S09]  /*05e0*/  IMAD.MOV.U32 R6, RZ, RZ, RZ ;  /* 0x000000ffff067224 */ /* 0x000fd200078e00ff */
[C---:B------:R-:W-:Y:S02]  /*05f0*/  FSETP.NEU.AND P0, PT, R3.reuse, RZ, PT ;  /* 0x000000ff0300720b */ /* 0x040fe40003f0d000 */
[----:B------:R-:W-:-:S04]  /*0600*/  LOP3.LUT R5, R3, 0x80000000, R5, 0x48, !PT ;  /* 0x8000000003057812 */ /* 0x000fc800078e4805 */
[----:B------:R-:W-:-:S07]  /*0610*/  LOP3.LUT R7, R5, R7, RZ, 0xfc, !PT ;  /* 0x0000000705077212 */ /* 0x000fce00078efcff */
[----:B------:R-:W-:Y:S05]  /*0620*/  @!P0 BRA `(.L_x_16) ;  /* 0x00000000007c8947 */ /* 0x000fea0003800000 */
[----:B------:R-:W-:Y:S01]  /*0630*/  IMAD.MOV R3, RZ, RZ, -R11 ;  /* 0x000000ffff037224 */ /* 0x000fe200078e0a0b */
[----:B------:R-:W-:Y:S01]  /*0640*/  DMUL.RP R6, R14, R6 ;  /* 0x000000060e067228 */ /* 0x000fe20000008000 */
[----:B------:R-:W-:Y:S01]  /*0650*/  IMAD.MOV.U32 R2, RZ, RZ, RZ ;  /* 0x000000ffff027224 */ /* 0x000fe200078e00ff */
[----:B------:R-:W-:-:S05]  /*0660*/  IADD3 R11, PT, PT, -R11, -0x43300000, RZ ;  /* 0xbcd000000b0b7810 */ /* 0x000fca0007ffe1ff */
[----:B------:R-:W-:-:S03]  /*0670*/  DFMA R2, R12, -R2, R14 ;  /* 0x800000020c02722b */ /* 0x000fc6000000000e */
[----:B------:R-:W-:-:S07]  /*0680*/  LOP3.LUT R5, R7, R5, RZ, 0x3c, !PT ;  /* 0x0000000507057212 */ /* 0x000fce00078e3cff */
[----:B------:R-:W-:-:S04]  /*0690*/  FSETP.NEU.AND P0, PT, |R3|, R11, PT ;  /* 0x0000000b0300720b */ /* 0x000fc80003f0d200 */
[----:B------:R-:W-:Y:S02]  /*06a0*/  FSEL R12, R6, R12, !P0 ;  /* 0x0000000c060c7208 */ /* 0x000fe40004000000 */
[----:B------:R-:W-:Y:S01]  /*06b0*/  FSEL R13, R5, R13, !P0 ;  /* 0x0000000d050d7208 */ /* 0x000fe20004000000 */
[----:B------:R-:W-:Y:S06]  /*06c0*/  BRA `(.L_x_16) ;  /* 0x0000000000547947 */ /* 0x000fec0003800000 */
.L_x_15:
[----:B------:R-:W-:-:S14]  /*06d0*/  DSETP.NAN.AND P0, PT, R6, R6, PT ;  /* 0x000000060600722a */ /* 0x000fdc0003f08000 */
[----:B------:R-:W-:Y:S05]  /*06e0*/  @P0 BRA `(.L_x_17) ;  /* 0x0000000000440947 */ /* 0x000fea0003800000 */
[----:B------:R-:W-:-:S14]  /*06f0*/  DSETP.NAN.AND P0, PT, R4, R4, PT ;  /* 0x000000040400722a */ /* 0x000fdc0003f08000 */
[----:B------:R-:W-:Y:S05]  /*0700*/  @P0 BRA `(.L_x_18) ;  /* 0x0000000000300947 */ /* 0x000fea0003800000 */
[----:B------:R-:W-:Y:S01]  /*0710*/  ISETP.NE.AND P0, PT, R21, R20, PT ;  /* 0x000000141500720c */ /* 0x000fe20003f05270 */
[----:B------:R-:W-:Y:S02]  /*0720*/  IMAD.MOV.U32 R12, RZ, RZ, 0x0 ;  /* 0x00000000ff0c7424 */ /* 0x000fe400078e00ff */
[----:B------:R-:W-:-:S10]  /*0730*/  IMAD.MOV.U32 R13, RZ, RZ, -0x80000 ;  /* 0xfff80000ff0d7424 */ /* 0x000fd400078e00ff */
[----:B------:R-:W-:Y:S05]  /*0740*/  @!P0 BRA `(.L_x_16) ;  /* 0x0000000000348947 */ /* 0x000fea0003800000 */
[----:B------:R-:W-:Y:S02]  /*0750*/  ISETP.NE.AND P0, PT, R21, 0x7ff00000, PT ;  /* 0x7ff000001500780c */ /* 0x000fe40003f05270 */
[----:B------:R-:W-:Y:S02]  /*0760*/  LOP3.LUT R13, R7, 0x80000000, R5, 0x48, !PT ;  /* 0x80000000070d7812 */ /* 0x000fe400078e4805 */
[----:B------:R-:W-:-:S13]  /*0770*/  ISETP.EQ.OR P0, PT, R20, RZ, !P0 ;  /* 0x000000ff1400720c */ /* 0x000fda0004702670 */
[----:B------:R-:W-:Y:S01]  /*0780*/  @P0 LOP3.LUT R2, R13, 0x7ff00000, RZ, 0xfc, !PT ;  /* 0x7ff000000d020812 */ /* 0x000fe200078efcff */
[----:B------:R-:W-:Y:S02]  /*0790*/  @!P0 IMAD.MOV.U32 R12, RZ, RZ, RZ ;  /* 0x000000ffff0c8224 */ /* 0x000fe400078e00ff */
[----:B------:R-:W-:Y:S02]  /*07a0*/  @P0 IMAD.MOV.U32 R12, RZ, RZ, RZ ;  /* 0x000000ffff0c0224 */ /* 0x000fe400078e00ff */
[----:B------:R-:W-:Y:S01]  /*07b0*/  @P0 IMAD.MOV.U32 R13, RZ, RZ, R2 ;  /* 0x000000ffff0d0224 */ /* 0x000fe200078e0002 */
[----:B------:R-:W-:Y:S06]  /*07c0*/  BRA `(.L_x_16) ;  /* 0x0000000000147947 */ /* 0x000fec0003800000 */
.L_x_18:
[----:B------:R-:W-:Y:S01]  /*07d0*/  LOP3.LUT R13, R5, 0x80000, RZ, 0xfc, !PT ;  /* 0x00080000050d7812 */ /* 0x000fe200078efcff */
[----:B------:R-:W-:Y:S01]  /*07e0*/  IMAD.MOV.U32 R12, RZ, RZ, R4 ;  /* 0x000000ffff0c7224 */ /* 0x000fe200078e0004 */
[----:B------:R-:W-:Y:S06]  /*07f0*/  BRA `(.L_x_16) ;  /* 0x0000000000087947 */ /* 0x000fec0003800000 */
.L_x_17:
[----:B------:R-:W-:Y:S01]  /*0800*/  LOP3.LUT R13, R7, 0x80000, RZ, 0xfc, !PT ;  /* 0x00080000070d7812 */ /* 0x000fe200078efcff */
[----:B------:R-:W-:-:S07]  /*0810*/  IMAD.MOV.U32 R12, RZ, RZ, R6 ;  /* 0x000000ffff0c7224 */ /* 0x000fce00078e0006 */
.L_x_16:
[----:B------:R-:W-:Y:S05]  /*0820*/  BSYNC.RECONVERGENT B2 ;  /* 0x0000000000027941 */ /* 0x000fea0003800200 */
.L_x_14:
[----:B------:R-:W-:Y:S02]  /*0830*/  IMAD.MOV.U32 R11, RZ, RZ, 0x0 ;  /* 0x00000000ff0b7424 */ /* 0x000fe400078e00ff */
[----:B------:R-:W-:Y:S02]  /*0840*/  IMAD.MOV.U32 R2, RZ, RZ, R12 ;  /* 0x000000ffff027224 */ /* 0x000fe400078e000c */
[----:B------:R-:W-:Y:S01]  /*0850*/  IMAD.MOV.U32 R3, RZ, RZ, R13 ;  /* 0x000000ffff037224 */ /* 0x000fe200078e000d */
[----:B------:R-:W-:Y:S06]  /*0860*/  RET.REL.NODEC R10 `(element_div_kernel) ;  /* 0xfffffff40ae47950 */ /* 0x000fec0003c3ffff */
.L_x_19:
        /* <DEDUP_REMOVED lines=9> */
.L_x_192:


//--------------------- .text.zero_matrix_kernel  --------------------------
	.section	.text.zero_matrix_kernel,"ax",@progbits
	.align	128
        .global         zero_matrix_kernel
        .type           zero_matrix_kernel,@function
        .size           zero_matrix_kernel,(.L_x_203 - zero_matrix_kernel)
        .other          zero_matrix_kernel,@"STO_CUDA_ENTRY STV_DEFAULT"
zero_matrix_kernel:
.text.zero_matrix_kernel:
        /* <DEDUP_REMOVED lines=10> */
[----:B0-----:R-:W-:-:S05]  /*00a0*/  IMAD.WIDE R2, R5, 0x8, R2 ;  /* 0x0000000805027825 */ /* 0x001fca00078e0202 */
[----:B-1----:R-:W-:Y:S01]  /*00b0*/  STG.E.64 desc[UR4][R2.64], RZ ;  /* 0x000000ff02007986 */ /* 0x002fe2000c101b04 */
[----:B------:R-:W-:Y:S05]  /*00c0*/  EXIT ;  /* 0x000000000000794d */ /* 0x000fea0003800000 */
.L_x_20:
        /* <DEDUP_REMOVED lines=11> */
.L_x_203:


//--------------------- .text.accumulate_bias_grad_kernel --------------------------
	.section	.text.accumulate_bias_grad_kernel,"ax",@progbits
	.align	128
        .global         accumulate_bias_grad_kernel
        .type           accumulate_bias_grad_kernel,@function
        .size           accumulate_bias_grad_kernel,(.L_x_204 - accumulate_bias_grad_kernel)
        .other          accumulate_bias_grad_kernel,@"STO_CUDA_ENTRY STV_DEFAULT"
accumulate_bias_grad_kernel:
.text.accumulate_bias_grad_kernel:
[----:B------:R-:W-:Y:S01]  /*0000*/  LDC R1, c[0x0][0x37c] ;  /* 0x0000df00ff017b82 */ /* 0x000fe20000000800 */
[----:B------:R-:W0:Y:S07]  /*0010*/  S2R R3, SR_TID.X ;  /* 0x0000000000037919 */ /* 0x000e2e0000002100 */
[----:B------:R-:W0:Y:S08]  /*0020*/  S2UR UR4, SR_CTAID.X ;  /* 0x00000000000479c3 */ /* 0x000e300000002500 */
[----:B------:R-:W0:Y:S08]  /*0030*/  LDC R0, c[0x0][0x360] ;  /* 0x0000d800ff007b82 */ /* 0x000e300000000800 */
[----:B------:R-:W1:Y:S01]  /*0040*/  LDC R25, c[0x0][0x394] ;  /* 0x0000e500ff197b82 */ /* 0x000e620000000800 */
[----:B0-----:R-:W-:-:S05]  /*0050*/  IMAD R0, R0, UR4, R3 ;  /* 0x0000000400007c24 */ /* 0x001fca000f8e0203 */
[----:B-1----:R-:W-:-:S13]  /*0060*/  ISETP.GE.AND P0, PT, R0, R25, PT ;  /* 0x000000190000720c */ /* 0x002fda0003f06270 */
[----:B------:R-:W-:Y:S05]  /*0070*/  @P0 EXIT ;  /* 0x000000000000094d */ /* 0x000fea0003800000 */
[----:B------:R-:W0:Y:S01]  /*0080*/  LDCU UR5, c[0x0][0x390] ;  /* 0x00007200ff0577ac */ /* 0x000e220008000800 */
[----:B------:R-:W-:Y:S01]  /*0090*/  CS2R R10, SRZ ;  /* 0x00000000000a7805 */ /* 0x000fe2000001ff00 */
[----:B------:R-:W1:Y:S01]  /*00a0*/  LDCU.64 UR8, c[0x0][0x358] ;  /* 0x00006b00ff0877ac */ /* 0x000e620008000a00 */
[----:B0-----:R-:W-:-:S09]  /*00b0*/  UISETP.GE.AND UP0, UPT, UR5, 0x1, UPT ;  /* 0x000000010500788c */ /* 0x001fd2000bf06270 */
[----:B-1----:R-:W-:Y:S05]  /*00c0*/  BRA.U !UP0, `(.L_x_21) ;  /* 0x0000000508f87547 */ /* 0x002fea000b800000 */
[----:B------:R-:W-:Y:S01]  /*00d0*/  UISETP.GE.U32.AND UP1, UPT, UR5, 0x10, UPT ;  /* 0x000000100500788c */ /* 0x000fe2000bf26070 */
[----:B------:R-:W-:Y:S01]  /*00e0*/  CS2R R10, SRZ ;  /* 0x00000000000a7805 */ /* 0x000fe2000001ff00 */
[----:B------:R-:W-:Y:S01]  /*00f0*/  ULOP3.LUT UR6, UR5, 0xf, URZ, 0xc0, !UPT ;  /* 0x0000000f05067892 */ /* 0x000fe2000f8ec0ff */
[----:B------:R-:W-:-:S03]  /*0100*/  UMOV UR4, URZ ;  /* 0x000000ff00047c82 */ /* 0x000fc60008000000 */
[----:B------:R-:W-:-:S03]  /*0110*/  UISETP.NE.AND UP0, UPT, UR6, URZ, UPT ;  /* 0x000000ff0600728c */ /* 0x000fc6000bf05270 */
[----:B------:R-:W-:Y:S08]  /*0120*/  BRA.U !UP1, `(.L_x_22) ;  /* 0x0000000109e47547 */ /* 0x000ff0000b800000 */
[----:B------:R-:W-:Y:S01]  /*0130*/  ULOP3.LUT UR4, UR5, 0x7ffffff0, URZ, 0xc0, !UPT ;  /* 0x7ffffff005047892 */ /* 0x000fe2000f8ec0ff */
[----:B------:R-:W-:Y:S02]  /*0140*/  MOV R24, R0 ;  /* 0x0000000000187202 */ /* 0x000fe40000000f00 */
[----:B------:R-:W-:Y:S01]  /*0150*/  CS2R R10, SRZ ;  /* 0x00000000000a7805 */ /* 0x000fe2000001ff00 */
[----:B------:R-:W-:-:S12]  /*0160*/  UIADD3 UR7, UPT, UPT, -UR4, URZ, URZ ;  /* 0x000000ff04077290 */ /* 0x000fd8000fffe1ff */
.L_x_23:
[----:B------:R-:W0:Y:S02]  /*0170*/  LDC.64 R2, c[0x0][0x388] ;  /* 0x0000e200ff027b82 */ /* 0x000e240000000a00 */
[----:B0-----:R-:W-:-:S05]  /*0180*/  IMAD.WIDE R2, R24, 0x8, R2 ;  /* 0x0000000818027825 */ /* 0x001fca00078e0202 */
[----:B------:R-:W2:Y:S01]  /*0190*/  LDG.E.64 R12, desc[UR8][R2.64] ;  /* 0x00000008020c7981 */ /* 0x000ea2000c1e1b00 */
[----:B------:R-:W-:-:S05]  /*01a0*/  IMAD.WIDE R14, R25, 0x8, R2 ;  /* 0x00000008190e7825 */ /* 0x000fca00078e0202 */
[----:B------:R-:W3:Y:S01]  /*01b0*/  LDG.E.64 R20, desc[UR8][R14.64] ;  /* 0x000000080e147981 */ /* 0x000ee2000c1e1b00 */
[----:B------:R-:W-:-:S05]  /*01c0*/  IMAD.WIDE R22, R25, 0x8, R14 ;  /* 0x0000000819167825 */ /* 0x000fca00078e020e */
[----:B------:R-:W4:Y:S01]  /*01d0*/  LDG.E.64 R18, desc[UR8][R22.64] ;  /* 0x0000000816127981 */ /* 0x000f22000c1e1b00 */
[----:B------:R-:W-:-:S05]  /*01e0*/  IMAD.WIDE R26, R25, 0x8, R22 ;  /* 0x00000008191a7825 */ /* 0x000fca00078e0216 */
[----:B------:R-:W5:Y:S01]  /*01f0*/  LDG.E.64 R8, desc[UR8][R26.64] ;  /* 0x000000081a087981 */ /* 0x000f62000c1e1b00 */
[----:B------:R-:W-:-:S05]  /*0200*/  IMAD.WIDE R28, R25, 0x8, R26 ;  /* 0x00000008191c7825 */ /* 0x000fca00078e021a */
[----:B------:R0:W5:Y:S02]  /*0210*/  LDG.E.64 R6, desc[UR8][R28.64] ;  /* 0x000000081c067981 */ /* 0x000164000c1e1b00 */
[----:B0-----:R-:W-:-:S05]  /*0220*/  IMAD.WIDE R28, R25, 0x8, R28 ;  /* 0x00000008191c7825 */ /* 0x001fca00078e021c */
[----:B------:R-:W5:Y:S01]  /*0230*/  LDG.E.64 R4, desc[UR8][R28.64] ;  /* 0x000000081c047981 */ /* 0x000f62000c1e1b00 */
[----:B------:R-:W-:-:S05]  /*0240*/  IMAD.WIDE R16, R25, 0x8, R28 ;  /* 0x0000000819107825 */ /* 0x000fca00078e021c */
[----:B------:R-:W5:Y:S01]  /*0250*/  LDG.E.64 R2, desc[UR8][R16.64] ;  /* 0x0000000810027981 */ /* 0x000f62000c1e1b00 */
[----:B------:R-:W-:-:S04]  /*0260*/  IMAD.WIDE R14, R25, 0x8, R16 ;  /* 0x00000008190e7825 */ /* 0x000fc800078e0210 */
[C---:B------:R-:W-:Y:S01]  /*0270*/  IMAD.WIDE R22, R25.reuse, 0x8, R14 ;  /* 0x0000000819167825 */ /* 0x040fe200078e020e */
[----:B------:R-:W5:Y:S04]  /*0280*/  LDG.E.64 R16, desc[UR8][R14.64] ;  /* 0x000000080e107981 */ /* 0x000f68000c1e1b00 */
[----:B------:R0:W5:Y:S02]  /*0290*/  LDG.E.64 R14, desc[UR8][R22.64] ;  /* 0x00000008160e7981 */ /* 0x000164000c1e1b00 */
[----:B0-----:R-:W-:-:S04]  /*02a0*/  IMAD.WIDE R22, R25, 0x8, R22 ;  /* 0x0000000819167825 */ /* 0x001fc800078e0216 */
[C---:B------:R-:W-:Y:S01]  /*02b0*/  IMAD.WIDE R26, R25.reuse, 0x8, R22 ;  /* 0x00000008191a7825 */ /* 0x040fe200078e0216 */
[----:B--2---:R-:W-:Y:S01]  /*02c0*/  DADD R10, R12, R10 ;  /* 0x000000000c0a7229 */ /* 0x004fe2000000000a */
[----:B------:R-:W2:Y:S07]  /*02d0*/  LDG.E.64 R12, desc[UR8][R22.64] ;  /* 0x00000008160c7981 */ /* 0x000eae000c1e1b00 */
[----:B---3--:R-:W-:Y:S02]  /*02e0*/  DADD R20, R10, R20 ;  /* 0x000000000a147229 */ /* 0x008fe40000000014 */
[----:B------:R0:W3:Y:S06]  /*02f0*/  LDG.E.64 R10, desc[UR8][R26.64] ;  /* 0x000000081a0a7981 */ /* 0x0000ec000c1e1b00 */
[----:B----4-:R-:W-:Y:S01]  /*0300*/  DADD R18, R20, R18 ;  /* 0x0000000014127229 */ /* 0x010fe20000000012 */
[----:B0-----:R-:W-:-:S05]  /*0310*/  IMAD.WIDE R26, R25, 0x8, R26 ;  /* 0x00000008191a7825 */ /* 0x001fca00078e021a */
[----:B------:R-:W4:Y:S01]  /*0320*/  LDG.E.64 R20, desc[UR8][R26.64] ;  /* 0x000000081a147981 */ /* 0x000f22000c1e1b00 */
[----:B------:R-:W-:Y:S01]  /*0330*/  IMAD.WIDE R22, R25, 0x8, R26 ;  /* 0x0000000819167825 */ /* 0x000fe200078e021a */
[----:B-----5:R-:W-:-:S04]  /*0340*/  DADD R18, R18, R8 ;  /* 0x0000000012127229 */ /* 0x020fc80000000008 */
[----:B------:R-:W5:Y:S01]  /*0350*/  LDG.E.64 R8, desc[UR8][R22.64] ;  /* 0x0000000816087981 */ /* 0x000f62000c1e1b00 */
[----:B------:R-:W-:-:S03]  /*0360*/  IMAD.WIDE R28, R25, 0x8, R22 ;  /* 0x00000008191c7825 */ /* 0x000fc600078e0216 */
[----:B------:R-:W-:Y:S02]  /*0370*/  DADD R18, R18, R6 ;  /* 0x0000000012127229 */ /* 0x000fe40000000006 */
[----:B------:R0:W5:Y:S06]  /*0380*/  LDG.E.64 R6, desc[UR8][R28.64] ;  /* 0x000000081c067981 */ /* 0x00016c000c1e1b00 */
[----:B------:R-:W-:Y:S01]  /*0390*/  DADD R18, R18, R4 ;  /* 0x0000000012127229 */ /* 0x000fe20000000004 */
[----:B0-----:R-:W-:-:S05]  /*03a0*/  IMAD.WIDE R28, R25, 0x8, R28 ;  /* 0x00000008191c7825 */ /* 0x001fca00078e021c */
[----:B------:R-:W5:Y:S01]  /*03b0*/  LDG.E.64 R4, desc[UR8][R28.64] ;  /* 0x000000081c047981 */ /* 0x000f62000c1e1b00 */
[----:B------:R-:W-:-:S06]  /*03c0*/  IMAD.WIDE R26, R25, 0x8, R28 ;  /* 0x00000008191a7825 */ /* 0x000fcc00078e021c */
[----:B------:R-:W5:Y:S01]  /*03d0*/  LDG.E.64 R26, desc[UR8][R26.64] ;  /* 0x000000081a1a7981 */ /* 0x000f62000c1e1b00 */
[----:B------:R-:W-:Y:S01]  /*03e0*/  DADD R2, R18, R2 ;  /* 0x0000000012027229 */ /* 0x000fe20000000002 */
[----:B------:R-:W-:Y:S01]  /*03f0*/  UIADD3 UR7, UPT, UPT, UR7, 0x10, URZ ;  /* 0x0000001007077890 */ /* 0x000fe2000fffe0ff */
[----:B------:R-:W-:-:S03]  /*0400*/  LEA R24, R25, R24, 0x4 ;  /* 0x0000001819187211 */ /* 0x000fc600078e20ff */
[----:B------:R-:W-:-:S03]  /*0410*/  UISETP.NE.AND UP1, UPT, UR7, URZ, UPT ;  /* 0x000000ff0700728c */ /* 0x000fc6000bf25270 */
[----:B------:R-:W-:-:S08]  /*0420*/  DADD R2, R2, R16 ;  /* 0x0000000002027229 */ /* 0x000fd00000000010 */
[----:B------:R-:W-:-:S08]  /*0430*/  DADD R2, R2, R14 ;  /* 0x0000000002027229 */ /* 0x000fd0000000000e */
[----:B--2---:R-:W-:-:S08]  /*0440*/  DADD R2, R2, R12 ;  /* 0x0000000002027229 */ /* 0x004fd0000000000c */
[----:B---3--:R-:W-:-:S08]  /*0450*/  DADD R2, R2, R10 ;  /* 0x0000000002027229 */ /* 0x008fd0000000000a */
[----:B----4-:R-:W-:-:S08]  /*0460*/  DADD R2, R2, R20 ;  /* 0x0000000002027229 */ /* 0x010fd00000000014 */
[----:B-----5:R-:W-:-:S08]  /*0470*/  DADD R2, R2, R8 ;  /* 0x0000000002027229 */ /* 0x020fd00000000008 */
[----:B------:R-:W-:-:S08]  /*0480*/  DADD R2, R2, R6 ;  /* 0x0000000002027229 */ /* 0x000fd00000000006 */
[----:B------:R-:W-:-:S08]  /*0490*/  DADD R2, R2, R4 ;  /* 0x0000000002027229 */ /* 0x000fd00000000004 */
[----:B------:R-:W-:Y:S01]  /*04a0*/  DADD R10, R2, R26 ;  /* 0x00000000020a7229 */ /* 0x000fe2000000001a */
[----:B------:R-:W-:Y:S10]  /*04b0*/  BRA.U UP1, `(.L_x_23) ;  /* 0xfffffffd012c7547 */ /* 0x000ff4000b83ffff */
.L_x_22:
[----:B------:R-:W-:Y:S05]  /*04c0*/  BRA.U !UP0, `(.L_x_21) ;  /* 0x0000000108f87547 */ /* 0x000fea000b800000 */
[----:B------:R-:W-:Y:S02]  /*04d0*/  UISETP.GE.U32.AND UP0, UPT, UR6, 0x8, UPT ;  /* 0x000000080600788c */ /* 0x000fe4000bf06070 */
[----:B------:R-:W-:-:S04]  /*04e0*/  ULOP3.LUT UR7, UR5, 0x7, URZ, 0xc0, !UPT ;  /* 0x0000000705077892 */ /* 0x000fc8000f8ec0ff */
[----:B------:R-:W-:-:S03]  /*04f0*/  UISETP.NE.AND UP1, UPT, UR7, URZ, UPT ;  /* 0x000000ff0700728c */ /* 0x000fc6000bf25270 */
[----:B------:R-:W-:Y:S08]  /*0500*/  BRA.U !UP0, `(.L_x_24) ;  /* 0x00000001086c7547 */ /* 0x000ff0000b800000 */
[----:B------:R-:W0:Y:S01]  /*0510*/  LDC.64 R12, c[0x0][0x388] ;  /* 0x0000e200ff0c7b82 */ /* 0x000e220000000a00 */
[----:B------:R-:W-:-:S04]  /*0520*/  IMAD R3, R25, UR4, R0 ;  /* 0x0000000419037c24 */ /* 0x000fc8000f8e0200 */
        /* <DEDUP_REMOVED lines=14> */
[----:B------:R-:W-:-:S05]  /*0610*/  IMAD.WIDE R20, R25, 0x8, R12 ;  /* 0x0000000819147825 */ /* 0x000fca00078e020c */
[----:B------:R-:W5:Y:S01]  /*0620*/  LDG.E.64 R12, desc[UR8][R20.64] ;  /* 0x00000008140c7981 */ /* 0x000f62000c1e1b00 */
[----:B------:R-:W-:Y:S01]  /*0630*/  UIADD3 UR4, UPT, UPT, UR4, 0x8, URZ ;  /* 0x0000000804047890 */ /* 0x000fe2000fffe0ff */
[----:B--2---:R-:W-:-:S08]  /*0640*/  DADD R2, R10, R2 ;  /* 0x000000000a027229 */ /* 0x004fd00000000002 */
[----:B---3--:R-:W-:-:S08]  /*0650*/  DADD R2, R2, R4 ;  /* 0x0000000002027229 */ /* 0x008fd00000000004 */
[----:B----4-:R-:W-:-:S08]  /*0660*/  DADD R2, R2, R6 ;  /* 0x0000000002027229 */ /* 0x010fd00000000006 */
[----:B-----5:R-:W-:-:S08]  /*0670*/  DADD R2, R2, R8 ;  /* 0x0000000002027229 */ /* 0x020fd00000000008 */
[----:B------:R-:W-:-:S08]  /*0680*/  DADD R2, R2, R18 ;  /* 0x0000000002027229 */ /* 0x000fd00000000012 */
[----:B------:R-:W-:-:S08]  /*0690*/  DADD R2, R2, R16 ;  /* 0x0000000002027229 */ /* 0x000fd00000000010 */
[----:B------:R-:W-:-:S08]  /*06a0*/  DADD R2, R2, R14 ;  /* 0x0000000002027229 */ /* 0x000fd0000000000e */
[----:B------:R-:W-:-:S11]  /*06b0*/  DADD R10, R2, R12 ;  /* 0x00000000020a7229 */ /* 0x000fd6000000000c */
.L_x_24:
        /* <DEDUP_REMOVED lines=13> */
[----:B------:R-:W-:-:S06]  /*0790*/  IMAD.WIDE R16, R25, 0x8, R12 ;  /* 0x0000000819107825 */ /* 0x000fcc00078e020c */
[----:B------:R-:W5:Y:S01]  /*07a0*/  LDG.E.64 R16, desc[UR8][R16.64] ;  /* 0x0000000810107981 */ /* 0x000f62000c1e1b00 */
[----:B------:R-:W-:Y:S01]  /*07b0*/  UIADD3 UR4, UPT, UPT, UR4, 0x4, URZ ;  /* 0x0000000404047890 */ /* 0x000fe2000fffe0ff */
[----:B--2---:R-:W-:-:S08]  /*07c0*/  DADD R4, R10, R4 ;  /* 0x000000000a047229 */ /* 0x004fd00000000004 */
[----:B---3--:R-:W-:-:S08]  /*07d0*/  DADD R4, R4, R8 ;  /* 0x0000000004047229 */ /* 0x008fd00000000008 */
[----:B----4-:R-:W-:-:S08]  /*07e0*/  DADD R4, R4, R14 ;  /* 0x0000000004047229 */ /* 0x010fd0000000000e */
[----:B-----5:R-:W-:-:S11]  /*07f0*/  DADD R10, R4, R16 ;  /* 0x00000000040a7229 */ /* 0x020fd60000000010 */
.L_x_25:
[----:B------:R-:W-:Y:S05]  /*0800*/  BRA.U !UP1, `(.L_x_21) ;  /* 0x0000000109287547 */ /* 0x000fea000b800000 */
[----:B------:R-:W0:Y:S01]  /*0810*/  LDC.64 R4, c[0x0][0x388] ;  /* 0x0000e200ff047b82 */ /* 0x000e220000000a00 */
[----:B------:R-:W-:Y:S01]  /*0820*/  IMAD R6, R25, UR4, R0 ;  /* 0x0000000419067c24 */ /* 0x000fe2000f8e0200 */
[----:B------:R-:W-:-:S12]  /*0830*/  UIADD3 UR5, UPT, UPT, -UR5, URZ, URZ ;  /* 0x000000ff05057290 */ /* 0x000fd8000fffe1ff */
.L_x_26:
[----:B0-----:R-:W-:-:S06]  /*0840*/  IMAD.WIDE R2, R6, 0x8, R4 ;  /* 0x0000000806027825 */ /* 0x001fcc00078e0204 */
[----:B------:R-:W2:Y:S01]  /*0850*/  LDG.E.64 R2, desc[UR8][R2.64] ;  /* 0x0000000802027981 */ /* 0x000ea2000c1e1b00 */
[----:B------:R-:W-:Y:S01]  /*0860*/  UIADD3 UR5, UPT, UPT, UR5, 0x1, URZ ;  /* 0x0000000105057890 */ /* 0x000fe2000fffe0ff */
[----:B------:R-:W-:-:S03]  /*0870*/  IADD3 R6, PT, PT, R6, R25, RZ ;  /* 0x0000001906067210 */ /* 0x000fc60007ffe0ff */
[----:B------:R-:W-:Y:S01]  /*0880*/  UISETP.NE.AND UP0, UPT, UR5, URZ, UPT ;  /* 0x000000ff0500728c */ /* 0x000fe2000bf05270 */
[----:B--2---:R-:W-:-:S08]  /*0890*/  DADD R10, R2, R10 ;  /* 0x00000000020a7229 */ /* 0x004fd0000000000a */
[----:B------:R-:W-:Y:S05]  /*08a0*/  BRA.U UP0, `(.L_x_26) ;  /* 0xfffffffd00e47547 */ /* 0x000fea000b83ffff */
.L_x_21:
[----:B------:R-:W0:Y:S02]  /*08b0*/  LDC.64 R2, c[0x0][0x380] ;  /* 0x0000e000ff027b82 */ /* 0x000e240000000a00 */
[----:B0-----:R-:W-:-:S05]  /*08c0*/  IMAD.WIDE R2, R0, 0x8, R2 ;  /* 0x0000000800027825 */ /* 0x001fca00078e0202 */
[----:B------:R-:W-:Y:S01]  /*08d0*/  REDG.E.ADD.F64.RN.STRONG.GPU desc[UR8][R2.64], R10 ;  /* 0x0000000a020079a6 */ /* 0x000fe2000c12ff08 */
[----:B------:R-:W-:Y:S05]  /*08e0*/  EXIT ;  /* 0x000000000000794d */ /* 0x000fea0003800000 */
.L_x_27:
        /* <DEDUP_REMOVED lines=9> */
.L_x_204:


//--------------------- .text.apply_gradient_kernel --------------------------
	.section	.text.apply_gradient_kernel,"ax",@progbits
	.align	128
        .global         apply_gradient_kernel
        .type           apply_gradient_kernel,@function
        .size           apply_gradient_kernel,(.L_x_205 - apply_gradient_kernel)
        .other          apply_gradient_kernel,@"STO_CUDA_ENTRY STV_DEFAULT"
apply_gradient_kernel:
.text.apply_gradient_kernel:
        /* <DEDUP_REMOVED lines=9> */
[----:B------:R-:W1:Y:S07]  /*0090*/  LDCU.64 UR4, c[0x0][0x358] ;  /* 0x00006b00ff0477ac */ /* 0x000e6e0008000a00 */
[----:B------:R-:W2:Y:S08]  /*00a0*/  LDC.64 R4, c[0x0][0x390] ;  /* 0x0000e400ff047b82 */ /* 0x000eb00000000a00 */
[----:B------:R-:W3:Y:S01]  /*00b0*/  LDC.64 R8, c[0x0][0x380] ;  /* 0x0000e000ff087b82 */ /* 0x000ee20000000a00 */
[----:B0-----:R-:W-:-:S06]  /*00c0*/  IMAD.WIDE R2, R11, 0x8, R2 ;  /* 0x000000080b027825 */ /* 0x001fcc00078e0202 */
[----:B-1----:R-:W4:Y:S01]  /*00d0*/  LDG.E.64 R2, desc[UR4][R2.64] ;  /* 0x0000000402027981 */ /* 0x002f22000c1e1b00 */
[----:B--2---:R-:W-:-:S06]  /*00e0*/  IMAD.WIDE R4, R11, 0x8, R4 ;  /* 0x000000080b047825 */ /* 0x004fcc00078e0204 */
[----:B------:R-:W4:Y:S01]  /*00f0*/  LDG.E.64 R4, desc[UR4][R4.64] ;  /* 0x0000000404047981 */ /* 0x000f22000c1e1b00 */
[----:B---3--:R-:W-:Y:S01]  /*0100*/  IMAD.WIDE R8, R11, 0x8, R8 ;  /* 0x000000080b087825 */ /* 0x008fe200078e0208 */
[----:B----4-:R-:W-:-:S07]  /*0110*/  DMUL R6, R2, R4 ;  /* 0x0000000402067228 */ /* 0x010fce0000000000 */
[----:B------:R-:W-:Y:S01]  /*0120*/  STG.E.64 desc[UR4][R8.64], R6 ;  /* 0x0000000608007986 */ /* 0x000fe2000c101b04 */
[----:B------:R-:W-:Y:S05]  /*0130*/  EXIT ;  /* 0x000000000000794d */ /* 0x000fea0003800000 */
.L_x_28:
        /* <DEDUP_REMOVED lines=12> */
.L_x_205:


//--------------------- .text.sigmoid_forward_kernel --------------------------
	.section	.text.sigmoid_forward_kernel,"ax",@progbits
	.align	128
        .global         sigmoid_forward_kernel
        .type           sigmoid_forward_kernel,@function
        .size           sigmoid_forward_kernel,(.L_x_193 - sigmoid_forward_kernel)
        .other          sigmoid_forward_kernel,@"STO_CUDA_ENTRY STV_DEFAULT"
sigmoid_forward_kernel:
.text.sigmoid_forward_kernel:
        /* <DEDUP_REMOVED lines=12> */
[----:B------:R-:W-:Y:S01]  /*00c0*/  IMAD.MOV.U32 R4, RZ, RZ, 0x652b82fe ;  /* 0x652b82feff047424 */ /* 0x000fe200078e00ff */
[----:B------:R-:W-:Y:S01]  /*00d0*/  UMOV UR6, 0xfefa39ef ;  /* 0xfefa39ef00067882 */ /* 0x000fe20000000000 */
[----:B------:R-:W-:Y:S01]  /*00e0*/  IMAD.MOV.U32 R5, RZ, RZ, 0x3ff71547 ;  /* 0x3ff71547ff057424 */ /* 0x000fe200078e00ff */
[----:B------:R-:W-:Y:S01]  /*00f0*/  UMOV UR7, 0x3fe62e42 ;  /* 0x3fe62e4200077882 */ /* 0x000fe20000000000 */
[----:B------:R-:W-:Y:S04]  /*0100*/  BSSY.RECONVERGENT B0, `(.L_x_29) ;  /* 0x0000037000007945 */ /* 0x000fe80003800200 */
[----:B--2---:R-:W-:Y:S02]  /*0110*/  DFMA R4, R2, -R4, 6.75539944105574400000e+15 ;  /* 0x433800000204742b */ /* 0x004fe40000000804 */
[----:B------:R-:W-:-:S06]  /*0120*/  DADD R10, -RZ, -R2 ;  /* 0x00000000ff0a7229 */ /* 0x000fcc0000000902 */
[----:B------:R-:W-:-:S04]  /*0130*/  DADD R6, R4, -6.75539944105574400000e+15 ;  /* 0xc338000004067429 */ /* 0x000fc80000000000 */
[----:B------:R-:W-:-:S04]  /*0140*/  FSETP.GEU.AND P0, PT, |R11|, 4.1917929649353027344, PT ;  /* 0x4086232b0b00780b */ /* 0x000fc80003f0e200 */
[----:B------:R-:W-:Y:S01]  /*0150*/  DFMA R8, R6, -UR6, -R2 ;  /* 0x8000000606087c2b */ /* 0x000fe20008000802 */
[----:B------:R-:W-:Y:S01]  /*0160*/  UMOV UR6, 0x3b39803f ;  /* 0x3b39803f00067882 */ /* 0x000fe20000000000 */
[----:B------:R-:W-:-:S06]  /*0170*/  UMOV UR7, 0x3c7abc9e ;  /* 0x3c7abc9e00077882 */ /* 0x000fcc0000000000 */
[----:B------:R-:W-:Y:S01]  /*0180*/  DFMA R6, R6, -UR6, R8 ;  /* 0x8000000606067c2b */ /* 0x000fe20008000008 */
[----:B------:R-:W-:Y:S01]  /*0190*/  UMOV UR6, 0x69ce2bdf ;  /* 0x69ce2bdf00067882 */ /* 0x000fe20000000000 */
[----:B------:R-:W-:Y:S01]  /*01a0*/  IMAD.MOV.U32 R8, RZ, RZ, -0x35dec16 ;  /* 0xfca213eaff087424 */ /* 0x000fe200078e00ff */
[----:B------:R-:W-:Y:S01]  /*01b0*/  MOV R9, 0x3e928af3 ;  /* 0x3e928af300097802 */ /* 0x000fe20000000f00 */
[----:B------:R-:W-:-:S05]  /*01c0*/  UMOV UR7, 0x3e5ade15 ;  /* 0x3e5ade1500077882 */ /* 0x000fca0000000000 */
[----:B------:R-:W-:Y:S01]  /*01d0*/  DFMA R8, R6, UR6, R8 ;  /* 0x0000000606087c2b */ /* 0x000fe20008000008 */
[----:B------:R-:W-:Y:S01]  /*01e0*/  UMOV UR6, 0x62401315 ;  /* 0x6240131500067882 */ /* 0x000fe20000000000 */
[----:B------:R-:W-:-:S06]  /*01f0*/  UMOV UR7, 0x3ec71dee ;  /* 0x3ec71dee00077882 */ /* 0x000fcc0000000000 */
[----:B------:R-:W-:Y:S01]  /*0200*/  DFMA R8, R6, R8, UR6 ;  /* 0x0000000606087e2b */ /* 0x000fe20008000008 */
        /* <DEDUP_REMOVED lines=20> */
[----:B------:R-:W-:-:S08]  /*0350*/  DFMA R8, R6, R8, UR6 ;  /* 0x0000000606087e2b */ /* 0x000fd00008000008 */
[----:B------:R-:W-:-:S08]  /*0360*/  DFMA R8, R6, R8, 1 ;  /* 0x3ff000000608742b */ /* 0x000fd00000000008 */
[----:B------:R-:W-:-:S10]  /*0370*/  DFMA R8, R6, R8, 1 ;  /* 0x3ff000000608742b */ /* 0x000fd40000000008 */
[----:B------:R-:W-:Y:S02]  /*0380*/  IMAD R7, R4, 0x100000, R9 ;  /* 0x0010000004077824 */ /* 0x000fe400078e0209 */
[----:B------:R-:W-:Y:S01]  /*0390*/  IMAD.MOV.U32 R6, RZ, RZ, R8 ;  /* 0x000000ffff067224 */ /* 0x000fe200078e0008 */
[----:B------:R-:W-:Y:S06]  /*03a0*/  @!P0 BRA `(.L_x_30) ;  /* 0x0000000000308947 */ /* 0x000fec0003800000 */
[----:B------:R-:W-:Y:S01]  /*03b0*/  FSETP.GEU.AND P1, PT, |R11|, 4.2275390625, PT ;  /* 0x408748000b00780b */ /* 0x000fe20003f2e200 */
[C---:B------:R-:W-:Y:S02]  /*03c0*/  DADD R6, -R2.reuse, +INF ;  /* 0x7ff0000002067429 */ /* 0x040fe40000000100 */
[----:B------:R-:W-:-:S08]  /*03d0*/  DSETP.GT.AND P0, PT, R2, RZ, PT ;  /* 0x000000ff0200722a */ /* 0x000fd00003f04000 */
[----:B------:R-:W-:Y:S02]  /*03e0*/  FSEL R6, R6, RZ, !P0 ;  /* 0x000000ff06067208 */ /* 0x000fe40004000000 */
[----:B------:R-:W-:Y:S02]  /*03f0*/  @!P1 LEA.HI R5, R4, R4, RZ, 0x1 ;  /* 0x0000000404059211 */ /* 0x000fe400078f08ff */
[----:B------:R-:W-:Y:S02]  /*0400*/  FSEL R7, R7, RZ, !P0 ;  /* 0x000000ff07077208 */ /* 0x000fe40004000000 */
[----:B------:R-:W-:-:S04]  /*0410*/  @!P1 SHF.R.S32.HI R5, RZ, 0x1, R5 ;  /* 0x00000001ff059819 */ /* 0x000fc80000011405 */
[----:B------:R-:W-:Y:S01]  /*0420*/  @!P1 IADD3 R2, PT, PT, R4, -R5, RZ ;  /* 0x8000000504029210 */ /* 0x000fe20007ffe0ff */
[----:B------:R-:W-:-:S03]  /*0430*/  @!P1 IMAD R9, R5, 0x100000, R9 ;  /* 0x0010000005099824 */ /* 0x000fc600078e0209 */
[----:B------:R-:W-:Y:S01]  /*0440*/  @!P1 LEA R3, R2, 0x3ff00000, 0x14 ;  /* 0x3ff0000002039811 */ /* 0x000fe200078ea0ff */
[----:B------:R-:W-:-:S06]  /*0450*/  @!P1 IMAD.MOV.U32 R2, RZ, RZ, RZ ;  /* 0x000000ffff029224 */ /* 0x000fcc00078e00ff */
[----:B------:R-:W-:-:S11]  /*0460*/  @!P1 DMUL R6, R8, R2 ;  /* 0x0000000208069228 */ /* 0x000fd60000000000 */
.L_x_30:
[----:B------:R-:W-:Y:S05]  /*0470*/  BSYNC.RECONVERGENT B0 ;  /* 0x0000000000007941 */ /* 0x000fea0003800200 */
.L_x_29:
[----:B------:R-:W-:Y:S01]  /*0480*/  DADD R8, R6, 1 ;  /* 0x3ff0000006087429 */ /* 0x000fe20000000000 */
[----:B------:R-:W-:Y:S05]  /*0490*/  BSSY.RECONVERGENT B0, `(.L_x_31) ;  /* 0x000000e000007945 */ /* 0x000fea0003800200 */
[----:B------:R-:W0:Y:S04]  /*04a0*/  MUFU.RCP64H R3, R9 ;  /* 0x0000000900037308 */ /* 0x000e280000001800 */
[----:B------:R-:W-:-:S04]  /*04b0*/  IADD3 R2, PT, PT, R9, 0x300402, RZ ;  /* 0x0030040209027810 */ /* 0x000fc80007ffe0ff */
[----:B------:R-:W-:Y:S02]  /*04c0*/  FSETP.GEU.AND P0, PT, |R2|, 5.8789094863358348022e-39, PT ;  /* 0x004004020200780b */ /* 0x000fe40003f0e200 */
[----:B0-----:R-:W-:-:S08]  /*04d0*/  DFMA R4, -R8, R2, 1 ;  /* 0x3ff000000804742b */ /* 0x001fd00000000102 */
[----:B------:R-:W-:-:S08]  /*04e0*/  DFMA R4, R4, R4, R4 ;  /* 0x000000040404722b */ /* 0x000fd00000000004 */
[----:B------:R-:W-:-:S08]  /*04f0*/  DFMA R4, R2, R4, R2 ;  /* 0x000000040204722b */ /* 0x000fd00000000002 */
[----:B------:R-:W-:-:S08]  /*0500*/  DFMA R6, -R8, R4, 1 ;  /* 0x3ff000000806742b */ /* 0x000fd00000000104 */
[----:B------:R-:W-:Y:S01]  /*0510*/  DFMA R4, R4, R6, R4 ;  /* 0x000000060404722b */ /* 0x000fe20000000004 */
[----:B------:R-:W-:Y:S10]  /*0520*/  @P0 BRA `(.L_x_32) ;  /* 0x0000000000100947 */ /* 0x000ff40003800000 */
[----:B------:R-:W-:-:S05]  /*0530*/  LOP3.LUT R2, R9, 0x7fffffff, RZ, 0xc0, !PT ;  /* 0x7fffffff09027812 */ /* 0x000fca00078ec0ff */
[----:B------:R-:W-:Y:S01]  /*0540*/  VIADD R3, R2, 0xfff00000 ;  /* 0xfff0000002037836 */ /* 0x000fe20000000000 */
[----:B------:R-:W-:-:S07]  /*0550*/  MOV R2, 0x570 ;  /* 0x0000057000027802 */ /* 0x000fce0000000f00 */
[----:B------:R-:W-:Y:S05]  /*0560*/  CALL.REL.NOINC `($__internal_1_$__cuda_sm20_dblrcp_rn_slowpath_v3) ;  /* 0x0000000000287944 */ /* 0x000fea0003c00000 */
.L_x_32:
[----:B------:R-:W-:Y:S05]  /*0570*/  BSYNC.RECONVERGENT B0 ;  /* 0x0000000000007941 */ /* 0x000fea0003800200 */
.L_x_31:
[----:B------:R-:W0:Y:S01]  /*0580*/  LDC.64 R8, c[0x0][0x380] ;  /* 0x0000e000ff087b82 */ /* 0x000e220000000a00 */
[----:B------:R-:W-:-:S07]  /*0590*/  DADD R2, -R4, 1 ;  /* 0x3ff0000004027429 */ /* 0x000fce0000000100 */
[----:B------:R-:W1:Y:S01]  /*05a0*/  LDC.64 R10, c[0x0][0x388] ;  /* 0x0000e200ff0a7b82 */ /* 0x000e620000000a00 */
[----:B------:R-:W-:Y:S01]  /*05b0*/  DMUL R6, R2, R4 ;  /* 0x0000000402067228 */ /* 0x000fe20000000000 */
[----:B0-----:R-:W-:-:S05]  /*05c0*/  IMAD.WIDE R2, R0, 0x8, R8 ;  /* 0x0000000800027825 */ /* 0x001fca00078e0208 */
[----:B------:R-:W-:Y:S01]  /*05d0*/  STG.E.64 desc[UR4][R2.64], R4 ;  /* 0x0000000402007986 */ /* 0x000fe2000c101b04 */
[----:B-1----:R-:W-:-:S05]  /*05e0*/  IMAD.WIDE R8, R0, 0x8, R10 ;  /* 0x0000000800087825 */ /* 0x002fca00078e020a */
[----:B------:R-:W-:Y:S01]  /*05f0*/  STG.E.64 desc[UR4][R8.64], R6 ;  /* 0x0000000608007986 */ /* 0x000fe2000c101b04 */
[----:B------:R-:W-:Y:S05]  /*0600*/  EXIT ;  /* 0x000000000000794d */ /* 0x000fea0003800000 */
        .weak           $__internal_1_$__cuda_sm20_dblrcp_rn_slowpath_v3
        .type           $__internal_1_$__cuda_sm20_dblrcp_rn_slowpath_v3,@function
        .size           $__internal_1_$__cuda_sm20_dblrcp_rn_slowpath_v3,(.L_x_193 - $__internal_1_$__cuda_sm20_dblrcp_rn_slowpath_v3)
$__internal_1_$__cuda_sm20_dblrcp_rn_slowpath_v3:
[----:B------:R-:W-:Y:S01]  /*0610*/  IMAD.MOV.U32 R4, RZ, RZ, R8 ;  /* 0x000000ffff047224 */ /* 0x000fe200078e0008 */
[----:B------:R-:W-:Y:S01]  /*0620*/  MOV R5, R9 ;  /* 0x0000000900057202 */ /* 0x000fe20000000f00 */
[----:B------:R-:W-:Y:S05]  /*0630*/  BSSY.RECONVERGENT B1, `(.L_x_33) ;  /* 0x0000025000017945 */ /* 0x000fea0003800200 */
[----:B------:R-:W-:-:S14]  /*0640*/  DSETP.GTU.AND P0, PT, |R4|, +INF , PT ;  /* 0x7ff000000400742a */ /* 0x000fdc0003f0c200 */
[----:B------:R-:W-:Y:S05]  /*0650*/  @P0 BRA `(.L_x_34) ;  /* 0x0000000000800947 */ /* 0x000fea0003800000 */
[----:B------:R-:W-:-:S05]  /*0660*/  LOP3.LUT R8, R9, 0x7fffffff, RZ, 0xc0, !PT ;  /* 0x7fffffff09087812 */ /* 0x000fca00078ec0ff */
[----:B------:R-:W-:-:S05]  /*0670*/  VIADD R6, R8, 0xffffffff ;  /* 0xffffffff08067836 */ /* 0x000fca0000000000 */
[----:B------:R-:W-:-:S13]  /*0680*/  ISETP.GE.U32.AND P0, PT, R6, 0x7fefffff, PT ;  /* 0x7fefffff0600780c */ /* 0x000fda0003f06070 */
[----:B------:R-:W-:Y:S01]  /*0690*/  @P0 LOP3.LUT R7, R5, 0x7ff00000, RZ, 0x3c, !PT ;  /* 0x7ff0000005070812 */ /* 0x000fe200078e3cff */
[----:B------:R-:W-:Y:S01]  /*06a0*/  @P0 IMAD.MOV.U32 R6, RZ, RZ, RZ ;  /* 0x000000ffff060224 */ /* 0x000fe200078e00ff */
[----:B------:R-:W-:Y:S06]  /*06b0*/  @P0 BRA `(.L_x_35) ;  /* 0x0000000000700947 */ /* 0x000fec0003800000 */
[----:B------:R-:W-:-:S13]  /*06c0*/  ISETP.GE.U32.AND P0, PT, R8, 0x1000001, PT ;  /* 0x010000010800780c */ /* 0x000fda0003f06070 */
[----:B------:R-:W-:Y:S05]  /*06d0*/  @!P0 BRA `(.L_x_36) ;  /* 0x0000000000388947 */ /* 0x000fea0003800000 */
[----:B------:R-:W-:Y:S01]  /*06e0*/  IADD3 R7, PT, PT, R5, -0x3fe00000, RZ ;  /* 0xc020000005077810 */ /* 0x000fe20007ffe0ff */
[----:B------:R-:W-:Y:S02]  /*06f0*/  IMAD.MOV.U32 R6, RZ, RZ, R4 ;  /* 0x000000ffff067224 */ /* 0x000fe400078e0004 */
[----:B------:R-:W-:Y:S01]  /*0700*/  IMAD.MOV.U32 R8, RZ, RZ, R3 ;  /* 0x000000ffff087224 */ /* 0x000fe200078e0003 */
[----:B------:R-:W0:Y:S05]  /*0710*/  MUFU.RCP64H R9, R7 ;  /* 0x0000000700097308 */ /* 0x000e2a0000001800 */
[----:B0-----:R-:W-:-:S08]  /*0720*/  DFMA R10, -R6, R8, 1 ;  /* 0x3ff00000060a742b */ /* 0x001fd00000000108 */
[----:B------:R-:W-:-:S08]  /*0730*/  DFMA R10, R10, R10, R10 ;  /* 0x0000000a0a0a722b */ /* 0x000fd0000000000a */
[----:B------:R-:W-:-:S08]  /*0740*/  DFMA R10, R8, R10, R8 ;  /* 0x0000000a080a722b */ /* 0x000fd00000000008 */
[----:B------:R-:W-:-:S08]  /*0750*/  DFMA R8, -R6, R10, 1 ;  /* 0x3ff000000608742b */ /* 0x000fd0000000010a */
[----:B------:R-:W-:-:S08]  /*0760*/  DFMA R8, R10, R8, R10 ;  /* 0x000000080a08722b */ /* 0x000fd0000000000a */
[----:B------:R-:W-:-:S08]  /*0770*/  DMUL R8, R8, 2.2250738585072013831e-308 ;  /* 0x0010000008087828 */ /* 0x000fd00000000000 */
[----:B------:R-:W-:-:S08]  /*0780*/  DFMA R4, -R4, R8, 1 ;  /* 0x3ff000000404742b */ /* 0x000fd00000000108 */
[----:B------:R-:W-:-:S08]  /*0790*/  DFMA R4, R4, R4, R4 ;  /* 0x000000040404722b */ /* 0x000fd00000000004 */
[----:B------:R-:W-:Y:S01]  /*07a0*/  DFMA R6, R8, R4, R8 ;  /* 0x000000040806722b */ /* 0x000fe20000000008 */
[----:B------:R-:W-:Y:S10]  /*07b0*/  BRA `(.L_x_35) ;  /* 0x0000000000307947 */ /* 0x000ff40003800000 */
.L_x_36:
[----:B------:R-:W-:Y:S01]  /*07c0*/  DMUL R4, R4, 8.11296384146066816958e+31 ;  /* 0x4690000004047828 */ /* 0x000fe20000000000 */
[----:B------:R-:W-:-:S05]  /*07d0*/  MOV R6, R3 ;  /* 0x0000000300067202 */ /* 0x000fca0000000f00 */
[----:B------:R-:W0:Y:S02]  /*07e0*/  MUFU.RCP64H R7, R5 ;  /* 0x0000000500077308 */ /* 0x000e240000001800 */
[----:B0-----:R-:W-:-:S08]  /*07f0*/  DFMA R8, -R4, R6, 1 ;  /* 0x3ff000000408742b */ /* 0x001fd00000000106 */
[----:B------:R-:W-:-:S08]  /*0800*/  DFMA R8, R8, R8, R8 ;  /* 0x000000080808722b */ /* 0x000fd00000000008 */
[----:B------:R-:W-:-:S08]  /*0810*/  DFMA R8, R6, R8, R6 ;  /* 0x000000080608722b */ /* 0x000fd00000000006 */
[----:B------:R-:W-:-:S08]  /*0820*/  DFMA R6, -R4, R8, 1 ;  /* 0x3ff000000406742b */ /* 0x000fd00000000108 */
[----:B------:R-:W-:-:S08]  /*0830*/  DFMA R6, R8, R6, R8 ;  /* 0x000000060806722b */ /* 0x000fd00000000008 */
[----:B------:R-:W-:Y:S01]  /*0840*/  DMUL R6, R6, 8.11296384146066816958e+31 ;  /* 0x4690000006067828 */ /* 0x000fe20000000000 */
[----:B------:R-:W-:Y:S10]  /*0850*/  BRA `(.L_x_35) ;  /* 0x0000000000087947 */ /* 0x000ff40003800000 */
.L_x_34:
[----:B------:R-:W-:Y:S01]  /*0860*/  LOP3.LUT R7, R5, 0x80000, RZ, 0xfc, !PT ;  /* 0x0008000005077812 */ /* 0x000fe200078efcff */
[----:B------:R-:W-:-:S07]  /*0870*/  IMAD.MOV.U32 R6, RZ, RZ, R4 ;  /* 0x000000ffff067224 */ /* 0x000fce00078e0004 */
.L_x_35:
[----:B------:R-:W-:Y:S05]  /*0880*/  BSYNC.RECONVERGENT B1 ;  /* 0x0000000000017941 */ /* 0x000fea0003800200 */
.L_x_33:
[----:B------:R-:W-:Y:S01]  /*0890*/  IMAD.MOV.U32 R3, RZ, RZ, 0x0 ;  /* 0x00000000ff037424 */ /* 0x000fe200078e00ff */
[----:B------:R-:W-:Y:S01]  /*08a0*/  MOV R5, R7 ;  /* 0x0000000700057202 */ /* 0x000fe20000000f00 */
[----:B------:R-:W-:Y:S02]  /*08b0*/  IMAD.MOV.U32 R4, RZ, RZ, R6 ;  /* 0x000000ffff047224 */ /* 0x000fe400078e0006 */
[----:B------:R-:W-:Y:S05]  /*08c0*/  RET.REL.NODEC R2 `(sigmoid_forward_kernel) ;  /* 0xfffffff402cc7950 */ /* 0x000fea0003c3ffff */
.L_x_37:
        /* <DEDUP_REMOVED lines=11> */
.L_x_193:


//--------------------- .text.transpose_kernel    --------------------------
	.section	.text.transpose_kernel,"ax",@progbits
	.align	128
        .global         transpose_kernel
        .type           transpose_kernel,@function
        .size           transpose_kernel,(.L_x_207 - transpose_kernel)
        .other          transpose_kernel,@"STO_CUDA_ENTRY STV_DEFAULT"
transpose_kernel:
.text.transpose_kernel:
[----:B------:R-:W-:Y:S01]  /*0000*/  LDC R1, c[0x0][0x37c] ;  /* 0x0000df00ff017b82 */ /* 0x000fe20000000800 */
[----:B------:R-:W0:Y:S07]  /*0010*/  S2R R5, SR_TID.X ;  /* 0x0000000000057919 */ /* 0x000e2e0000002100 */
[----:B------:R-:W0:Y:S08]  /*0020*/  S2UR UR4, SR_CTAID.X ;  /* 0x00000000000479c3 */ /* 0x000e300000002500 */
[----:B------:R-:W0:Y:S08]  /*0030*/  LDC R0, c[0x0][0x360] ;  /* 0x0000d800ff007b82 */ /* 0x000e300000000800 */
[----:B------:R-:W1:Y:S01]  /*0040*/  LDC.64 R2, c[0x0][0x390] ;  /* 0x0000e400ff027b82 */ /* 0x000e620000000a00 */
[----:B0-----:R-:W-:-:S02]  /*0050*/  IMAD R0, R0, UR4, R5 ;  /* 0x0000000400007c24 */ /* 0x001fc4000f8e0205 */
[----:B-1----:R-:W-:-:S05]  /*0060*/  IMAD R5, R3, R2, RZ ;  /* 0x0000000203057224 */ /* 0x002fca00078e02ff */
[----:B------:R-:W-:-:S13]  /*0070*/  ISETP.GE.AND P0, PT, R0, R5, PT ;  /* 0x000000050000720c */ /* 0x000fda0003f06270 */
[----:B------:R-:W-:Y:S05]  /*0080*/  @P0 EXIT ;  /* 0x000000000000094d */ /* 0x000fea0003800000 */
[----:B------:R-:W0:Y:S01]  /*0090*/  LDC.64 R4, c[0x0][0x388] ;  /* 0x0000e200ff047b82 */ /* 0x000e220000000a00 */
[----:B------:R-:W1:Y:S01]  /*00a0*/  LDCU.64 UR4, c[0x0][0x358] ;  /* 0x00006b00ff0477ac */ /* 0x000e620008000a00 */
[----:B0-----:R-:W-:-:S06]  /*00b0*/  IMAD.WIDE R4, R0, 0x8, R4 ;  /* 0x0000000800047825 */ /* 0x001fcc00078e0204 */
[----:B-1----:R-:W2:Y:S01]  /*00c0*/  LDG.E.64 R4, desc[UR4][R4.64] ;  /* 0x0000000404047981 */ /* 0x002ea2000c1e1b00 */
[----:B------:R-:W-:-:S04]  /*00d0*/  IABS R9, R3 ;  /* 0x0000000300097213 */ /* 0x000fc80000000000 */
[----:B------:R-:W0:Y:S08]  /*00e0*/  I2F.RP R8, R9 ;  /* 0x0000000900087306 */ /* 0x000e300000209400 */
[----:B0-----:R-:W0:Y:S02]  /*00f0*/  MUFU.RCP R8, R8 ;  /* 0x0000000800087308 */ /* 0x001e240000001000 */
[----:B0-----:R-:W-:-:S06]  /*0100*/  IADD3 R6, PT, PT, R8, 0xffffffe, RZ ;  /* 0x0ffffffe08067810 */ /* 0x001fcc0007ffe0ff */
[----:B------:R0:W1:Y:S02]  /*0110*/  F2I.FTZ.U32.TRUNC.NTZ R7, R6 ;  /* 0x0000000600077305 */ /* 0x000064000021f000 */
[----:B0-----:R-:W-:Y:S02]  /*0120*/  HFMA2 R6, -RZ, RZ, 0, 0 ;  /* 0x00000000ff067431 */ /* 0x001fe400000001ff */
[----:B-1----:R-:W-:-:S04]  /*0130*/  IMAD.MOV R10, RZ, RZ, -R7 ;  /* 0x000000ffff0a7224 */ /* 0x002fc800078e0a07 */
[----:B------:R-:W-:Y:S01]  /*0140*/  IMAD R11, R10, R9, RZ ;  /* 0x000000090a0b7224 */ /* 0x000fe200078e02ff */
[----:B------:R-:W-:-:S03]  /*0150*/  IABS R10, R0 ;  /* 0x00000000000a7213 */ /* 0x000fc60000000000 */
[----:B------:R-:W-:Y:S01]  /*0160*/  IMAD.HI.U32 R7, R7, R11, R6 ;  /* 0x0000000b07077227 */ /* 0x000fe200078e0006 */
[----:B------:R-:W-:-:S04]  /*0170*/  LOP3.LUT R6, R0, R3, RZ, 0x3c, !PT ;  /* 0x0000000300067212 */ /* 0x000fc800078e3cff */
[----:B------:R-:W-:Y:S01]  /*0180*/  ISETP.GE.AND P1, PT, R6, RZ, PT ;  /* 0x000000ff0600720c */ /* 0x000fe20003f26270 */
[----:B------:R-:W-:-:S04]  /*0190*/  IMAD.HI.U32 R7, R7, R10, RZ ;  /* 0x0000000a07077227 */ /* 0x000fc800078e00ff */
[----:B------:R-:W-:-:S04]  /*01a0*/  IMAD.MOV R8, RZ, RZ, -R7 ;  /* 0x000000ffff087224 */ /* 0x000fc800078e0a07 */
[----:B------:R-:W-:-:S05]  /*01b0*/  IMAD R8, R9, R8, R10 ;  /* 0x0000000809087224 */ /* 0x000fca00078e020a */
[----:B------:R-:W-:-:S13]  /*01c0*/  ISETP.GT.U32.AND P2, PT, R9, R8, PT ;  /* 0x000000080900720c */ /* 0x000fda0003f44070 */
[-C--:B------:R-:W-:Y:S01]  /*01d0*/  @!P2 IADD3 R8, PT, PT, R8, -R9.reuse, RZ ;  /* 0x800000090808a210 */ /* 0x080fe20007ffe0ff */
[----:B------:R-:W-:Y:S01]  /*01e0*/  @!P2 VIADD R7, R7, 0x1 ;  /* 0x000000010707a836 */ /* 0x000fe20000000000 */
[----:B------:R-:W-:Y:S02]  /*01f0*/  ISETP.NE.AND P2, PT, R3, RZ, PT ;  /* 0x000000ff0300720c */ /* 0x000fe40003f45270 */
[----:B------:R-:W-:-:S13]  /*0200*/  ISETP.GE.U32.AND P0, PT, R8, R9, PT ;  /* 0x000000090800720c */ /* 0x000fda0003f06070 */
[----:B------:R-:W-:-:S05]  /*0210*/  @P0 IADD3 R7, PT, PT, R7, 0x1, RZ ;  /* 0x0000000107070810 */ /* 0x000fca0007ffe0ff */
[----:B------:R-:W-:Y:S02]  /*0220*/  IMAD.MOV.U32 R9, RZ, RZ, R7 ;  /* 0x000000ffff097224 */ /* 0x000fe400078e0007 */
[----:B------:R-:W0:Y:S03]  /*0230*/  LDC.64 R6, c[0x0][0x380] ;  /* 0x0000e000ff067b82 */ /* 0x000e260000000a00 */
[----:B------:R-:W-:Y:S02]  /*0240*/  @!P1 IADD3 R9, PT, PT, -R9, RZ, RZ ;  /* 0x000000ff09099210 */ /* 0x000fe40007ffe1ff */
[----:B------:R-:W-:-:S04]  /*0250*/  @!P2 LOP3.LUT R9, RZ, R3, RZ, 0x33, !PT ;  /* 0x00000003ff09a212 */ /* 0x000fc800078e33ff */
[----:B------:R-:W-:-:S05]  /*0260*/  IADD3 R8, PT, PT, -R9, RZ, RZ ;  /* 0x000000ff09087210 */ /* 0x000fca0007ffe1ff */
[----:B------:R-:W-:-:S04]  /*0270*/  IMAD R0, R3, R8, R0 ;  /* 0x0000000803007224 */ /* 0x000fc800078e0200 */
[----:B------:R-:W-:-:S04]  /*0280*/  IMAD R3, R0, R2, R9 ;  /* 0x0000000200037224 */ /* 0x000fc800078e0209 */
[----:B0-----:R-:W-:-:S05]  /*0290*/  IMAD.WIDE R2, R3, 0x8, R6 ;  /* 0x0000000803027825 */ /* 0x001fca00078e0206 */
[----:B--2---:R-:W-:Y:S01]  /*02a0*/  STG.E.64 desc[UR4][R2.64], R4 ;  /* 0x0000000402007986 */ /* 0x004fe2000c101b04 */
[----:B------:R-:W-:Y:S05]  /*02b0*/  EXIT ;  /* 0x000000000000794d */ /* 0x000fea0003800000 */
.L_x_38:
        /* <DEDUP_REMOVED lines=12> */
.L_x_207:


//--------------------- .text.mul_row_vector_kernel --------------------------
	.section	.text.mul_row_vector_kernel,"ax",@progbits
	.align	128
        .global         mul_row_vector_kernel
        .type           mul_row_vector_kernel,@function
        .size           mul_row_vector_kernel,(.L_x_208 - mul_row_vector_kernel)
        .other          mul_row_vector_kernel,@"STO_CUDA_ENTRY STV_DEFAULT"
mul_row_vector_kernel:
.text.mul_row_vector_kernel:
        /* <DEDUP_REMOVED lines=9> */
[----:B------:R-:W-:Y:S01]  /*0090*/  IABS R11, R3 ;  /* 0x00000003000b7213 */ /* 0x000fe20000000000 */
[----:B------:R-:W0:Y:S01]  /*00a0*/  LDCU.64 UR4, c[0x0][0x358] ;  /* 0x00006b00ff0477ac */ /* 0x000e220008000a00 */
[----:B------:R-:W-:Y:S02]  /*00b0*/  ISETP.GE.AND P2, PT, R9, RZ, PT ;  /* 0x000000ff0900720c */ /* 0x000fe40003f46270 */
[----:B------:R-:W1:Y:S08]  /*00c0*/  I2F.RP R0, R11 ;  /* 0x0000000b00007306 */ /* 0x000e700000209400 */
[----:B-1----:R-:W1:Y:S02]  /*00d0*/  MUFU.RCP R0, R0 ;  /* 0x0000000000007308 */ /* 0x002e640000001000 */
[----:B-1----:R-:W-:-:S06]  /*00e0*/  IADD3 R4, PT, PT, R0, 0xffffffe, RZ ;  /* 0x0ffffffe00047810 */ /* 0x002fcc0007ffe0ff */
[----:B------:R1:W2:Y:S02]  /*00f0*/  F2I.FTZ.U32.TRUNC.NTZ R5, R4 ;  /* 0x0000000400057305 */ /* 0x0002a4000021f000 */
[----:B-1----:R-:W-:Y:S01]  /*0100*/  IMAD.MOV.U32 R4, RZ, RZ, RZ ;  /* 0x000000ffff047224 */ /* 0x002fe200078e00ff */
[----:B--2---:R-:W-:-:S05]  /*0110*/  IADD3 R2, PT, PT, RZ, -R5, RZ ;  /* 0x80000005ff027210 */ /* 0x004fca0007ffe0ff */
[----:B------:R-:W-:Y:S01]  /*0120*/  IMAD R7, R2, R11, RZ ;  /* 0x0000000b02077224 */ /* 0x000fe200078e02ff */
[----:B------:R-:W-:-:S03]  /*0130*/  IABS R2, R9 ;  /* 0x0000000900027213 */ /* 0x000fc60000000000 */
[----:B------:R-:W-:Y:S02]  /*0140*/  IMAD.HI.U32 R5, R5, R7, R4 ;  /* 0x0000000705057227 */ /* 0x000fe400078e0004 */
[----:B------:R-:W1:Y:S04]  /*0150*/  LDC.64 R6, c[0x0][0x388] ;  /* 0x0000e200ff067b82 */ /* 0x000e680000000a00 */
[----:B------:R-:W-:-:S05]  /*0160*/  IMAD.HI.U32 R5, R5, R2, RZ ;  /* 0x0000000205057227 */ /* 0x000fca00078e00ff */
[----:B------:R-:W-:-:S05]  /*0170*/  IADD3 R5, PT, PT, -R5, RZ, RZ ;  /* 0x000000ff05057210 */ /* 0x000fca0007ffe1ff */
[C---:B------:R-:W-:Y:S02]  /*0180*/  IMAD R0, R11.reuse, R5, R2 ;  /* 0x000000050b007224 */ /* 0x040fe400078e0202 */
[----:B------:R-:W2:Y:S03]  /*0190*/  LDC.64 R4, c[0x0][0x380] ;  /* 0x0000e000ff047b82 */ /* 0x000ea60000000a00 */
[----:B------:R-:W-:-:S13]  /*01a0*/  ISETP.GT.U32.AND P0, PT, R11, R0, PT ;  /* 0x000000000b00720c */ /* 0x000fda0003f04070 */
[----:B------:R-:W-:Y:S01]  /*01b0*/  @!P0 IMAD.IADD R0, R0, 0x1, -R11 ;  /* 0x0000000100008824 */ /* 0x000fe200078e0a0b */
[----:B------:R-:W-:-:S04]  /*01c0*/  ISETP.NE.AND P0, PT, R3, RZ, PT ;  /* 0x000000ff0300720c */ /* 0x000fc80003f05270 */
[----:B------:R-:W-:Y:S01]  /*01d0*/  ISETP.GT.U32.AND P1, PT, R11, R0, PT ;  /* 0x000000000b00720c */ /* 0x000fe20003f24070 */
[----:B--2---:R-:W-:-:S12]  /*01e0*/  IMAD.WIDE R4, R9, 0x8, R4 ;  /* 0x0000000809047825 */ /* 0x004fd800078e0204 */
[----:B------:R-:W-:-:S05]  /*01f0*/  @!P1 IADD3 R0, PT, PT, R0, -R11, RZ ;  /* 0x8000000b00009210 */ /* 0x000fca0007ffe0ff */
[----:B------:R-:W-:Y:S01]  /*0200*/  @!P2 IMAD.MOV R0, RZ, RZ, -R0 ;  /* 0x000000ffff00a224 */ /* 0x000fe200078e0a00 */
[----:B------:R-:W-:-:S05]  /*0210*/  @!P0 LOP3.LUT R0, RZ, R3, RZ, 0x33, !PT ;  /* 0x00000003ff008212 */ /* 0x000fca00078e33ff */
[----:B-1----:R-:W-:Y:S02]  /*0220*/  IMAD.WIDE R2, R0, 0x8, R6 ;  /* 0x0000000800027825 */ /* 0x002fe400078e0206 */
[----:B0-----:R-:W2:Y:S04]  /*0230*/  LDG.E.64 R6, desc[UR4][R4.64] ;  /* 0x0000000404067981 */ /* 0x001ea8000c1e1b00 */
[----:B------:R-:W2:Y:S02]  /*0240*/  LDG.E.64 R2, desc[UR4][R2.64] ;  /* 0x0000000402027981 */ /* 0x000ea4000c1e1b00 */
[----:B--2---:R-:W-:-:S07]  /*0250*/  DMUL R6, R2, R6 ;  /* 0x0000000602067228 */ /* 0x004fce0000000000 */
[----:B------:R-:W-:Y:S01]  /*0260*/  STG.E.64 desc[UR4][R4.64], R6 ;  /* 0x0000000604007986 */ /* 0x000fe2000c101b04 */
[----:B------:R-:W-:Y:S05]  /*0270*/  EXIT ;  /* 0x000000000000794d */ /* 0x000fea0003800000 */
.L_x_39:
        /* <DEDUP_REMOVED lines=16> */
.L_x_208:


//--------------------- .text.sum_cols_kernel     --------------------------
	.section	.text.sum_cols_kernel,"ax",@progbits
	.align	128
        .global         sum_cols_kernel
        .type           sum_cols_kernel,@function
        .size           sum_cols_kernel,(.L_x_209 - sum_cols_kernel)
        .other          sum_cols_kernel,@"STO_CUDA_ENTRY STV_DEFAULT"
sum_cols_kernel:
.text.sum_cols_kernel:
[----:B------:R-:W-:Y:S01]  /*0000*/  LDC R1, c[0x0][0x37c] ;  /* 0x0000df00ff017b82 */ /* 0x000fe20000000800 */
[----:B------:R-:W0:Y:S07]  /*0010*/  S2R R0, SR_CTAID.X ;  /* 0x0000000000007919 */ /* 0x000e2e0000002500 */
[----:B------:R-:W0:Y:S02]  /*0020*/  LDC R3, c[0x0][0x394] ;  /* 0x0000e500ff037b82 */ /* 0x000e240000000800 */
[----:B0-----:R-:W-:-:S13]  /*0030*/  ISETP.GE.AND P0, PT, R0, R3, PT ;  /* 0x000000030000720c */ /* 0x001fda0003f06270 */
[----:B------:R-:W-:Y:S05]  /*0040*/  @P0 EXIT ;  /* 0x000000000000094d */ /* 0x000fea0003800000 */
[----:B------:R-:W0:Y:S01]  /*0050*/  LDC R2, c[0x0][0x390] ;  /* 0x0000e400ff027b82 */ /* 0x000e220000000800 */
[----:B------:R-:W1:Y:S01]  /*0060*/  LDCU.64 UR4, c[0x0][0x358] ;  /* 0x00006b00ff0477ac */ /* 0x000e620008000a00 */
[----:B------:R-:W-:Y:S02]  /*0070*/  CS2R R20, SRZ ;  /* 0x0000000000147805 */ /* 0x000fe4000001ff00 */
[----:B0-----:R-:W-:-:S13]  /*0080*/  ISETP.GE.AND P0, PT, R2, 0x1, PT ;  /* 0x000000010200780c */ /* 0x001fda0003f06270 */
[----:B-1----:R-:W-:Y:S05]  /*0090*/  @!P0 BRA `(.L_x_40) ;  /* 0x0000000400f88947 */ /* 0x002fea0003800000 */
[C---:B------:R-:W-:Y:S01]  /*00a0*/  ISETP.GE.U32.AND P1, PT, R2.reuse, 0x10, PT ;  /* 0x000000100200780c */ /* 0x040fe20003f26070 */
[----:B------:R-:W-:Y:S01]  /*00b0*/  HFMA2 R26, -RZ, RZ, 0, 0 ;  /* 0x00000000ff1a7431 */ /* 0x000fe200000001ff */
[----:B------:R-:W-:Y:S02]  /*00c0*/  LOP3.LUT R5, R2, 0xf, RZ, 0xc0, !PT ;  /* 0x0000000f02057812 */ /* 0x000fe400078ec0ff */
[----:B------:R-:W-:Y:S02]  /*00d0*/  CS2R R20, SRZ ;  /* 0x0000000000147805 */ /* 0x000fe4000001ff00 */
[----:B------:R-:W-:-:S07]  /*00e0*/  ISETP.NE.AND P0, PT, R5, RZ, PT ;  /* 0x000000ff0500720c */ /* 0x000fce0003f05270 */
[----:B------:R-:W-:Y:S06]  /*00f0*/  @!P1 BRA `(.L_x_41) ;  /* 0x0000000000e49947 */ /* 0x000fec0003800000 */
[----:B------:R-:W-:Y:S02]  /*0100*/  LOP3.LUT R26, R2, 0x7ffffff0, RZ, 0xc0, !PT ;  /* 0x7ffffff0021a7812 */ /* 0x000fe400078ec0ff */
[----:B------:R-:W-:Y:S02]  /*0110*/  CS2R R20, SRZ ;  /* 0x0000000000147805 */ /* 0x000fe4000001ff00 */
[----:B------:R-:W-:Y:S02]  /*0120*/  MOV R4, R0 ;  /* 0x0000000000047202 */ /* 0x000fe40000000f00 */
[----:B------:R-:W-:-:S07]  /*0130*/  IADD3 R27, PT, PT, -R26, RZ, RZ ;  /* 0x000000ff1a1b7210 */ /* 0x000fce0007ffe1ff */
.L_x_42:
[----:B------:R-:W0:Y:S02]  /*0140*/  LDC.64 R22, c[0x0][0x388] ;  /* 0x0000e200ff167b82 */ /* 0x000e240000000a00 */
[----:B0-----:R-:W-:-:S05]  /*0150*/  IMAD.WIDE R22, R4, 0x8, R22 ;  /* 0x0000000804167825 */ /* 0x001fca00078e0216 */
[----:B------:R-:W2:Y:S01]  /*0160*/  LDG.E.64 R6, desc[UR4][R22.64] ;  /* 0x0000000416067981 */ /* 0x000ea2000c1e1b00 */
[----:B------:R-:W-:-:S05]  /*0170*/  IMAD.WIDE R24, R3, 0x8, R22 ;  /* 0x0000000803187825 */ /* 0x000fca00078e0216 */
[----:B------:R0:W3:Y:S02]  /*0180*/  LDG.E.64 R18, desc[UR4][R24.64] ;  /* 0x0000000418127981 */ /* 0x0000e4000c1e1b00 */
[----:B0-----:R-:W-:-:S05]  /*0190*/  IMAD.WIDE R24, R3, 0x8, R24 ;  /* 0x0000000803187825 */ /* 0x001fca00078e0218 */
        /* <DEDUP_REMOVED lines=8> */
[----:B------:R0:W5:Y:S02]  /*0220*/  LDG.E.64 R8, desc[UR4][R28.64] ;  /* 0x000000041c087981 */ /* 0x000164000c1e1b00 */
[----:B0-----:R-:W-:Y:S01]  /*0230*/  IMAD.WIDE R28, R3, 0x8, R28 ;  /* 0x00000008031c7825 */ /* 0x001fe200078e021c */
[----:B--2---:R-:W-:-:S04]  /*0240*/  DADD R6, R6, R20 ;  /* 0x0000000006067229 */ /* 0x004fc80000000014 */
[----:B------:R-:W2:Y:S01]  /*0250*/  LDG.E.64 R20, desc[UR4][R28.64] ;  /* 0x000000041c147981 */ /* 0x000ea2000c1e1b00 */
[----:B------:R-:W-:-:S03]  /*0260*/  IMAD.WIDE R22, R3, 0x8, R28 ;  /* 0x0000000803167825 */ /* 0x000fc600078e021c */
[----:B---3--:R-:W-:Y:S02]  /*0270*/  DADD R18, R6, R18 ;  /* 0x0000000006127229 */ /* 0x008fe40000000012 */
[----:B------:R-:W3:Y:S01]  /*0280*/  LDG.E.64 R6, desc[UR4][R22.64] ;  /* 0x0000000416067981 */ /* 0x000ee2000c1e1b00 */
[----:B------:R-:W-:-:S05]  /*0290*/  IMAD.WIDE R24, R3, 0x8, R22 ;  /* 0x0000000803187825 */ /* 0x000fca00078e0216 */
[----:B----4-:R-:W-:Y:S02]  /*02a0*/  DADD R16, R18, R16 ;  /* 0x0000000012107229 */ /* 0x010fe40000000010 */
[----:B------:R0:W4:Y:S06]  /*02b0*/  LDG.E.64 R18, desc[UR4][R24.64] ;  /* 0x0000000418127981 */ /* 0x00012c000c1e1b00 */
[----:B-----5:R-:W-:Y:S01]  /*02c0*/  DADD R14, R16, R14 ;  /* 0x00000000100e7229 */ /* 0x020fe2000000000e */
[----:B0-----:R-:W-:-:S05]  /*02d0*/  IMAD.WIDE R24, R3, 0x8, R24 ;  /* 0x0000000803187825 */ /* 0x001fca00078e0218 */
[----:B------:R-:W5:Y:S01]  /*02e0*/  LDG.E.64 R16, desc[UR4][R24.64] ;  /* 0x0000000418107981 */ /* 0x000f62000c1e1b00 */
[----:B------:R-:W-:Y:S01]  /*02f0*/  IMAD.WIDE R22, R3, 0x8, R24 ;  /* 0x0000000803167825 */ /* 0x000fe200078e0218 */
[----:B------:R-:W-:-:S04]  /*0300*/  DADD R12, R14, R12 ;  /* 0x000000000e0c7229 */ /* 0x000fc8000000000c */
[----:B------:R-:W5:Y:S01]  /*0310*/  LDG.E.64 R14, desc[UR4][R22.64] ;  /* 0x00000004160e7981 */ /* 0x000f62000c1e1b00 */
[----:B------:R-:W-:-:S03]  /*0320*/  IMAD.WIDE R28, R3, 0x8, R22 ;  /* 0x00000008031c7825 */ /* 0x000fc600078e0216 */
[----:B------:R-:W-:Y:S02]  /*0330*/  DADD R10, R12, R10 ;  /* 0x000000000c0a7229 */ /* 0x000fe4000000000a */
[----:B------:R0:W5:Y:S06]  /*0340*/  LDG.E.64 R12, desc[UR4][R28.64] ;  /* 0x000000041c0c7981 */ /* 0x00016c000c1e1b00 */
[----:B------:R-:W-:Y:S01]  /*0350*/  DADD R8, R10, R8 ;  /* 0x000000000a087229 */ /* 0x000fe20000000008 */
[----:B0-----:R-:W-:-:S05]  /*0360*/  IMAD.WIDE R28, R3, 0x8, R28 ;  /* 0x00000008031c7825 */ /* 0x001fca00078e021c */
[----:B------:R-:W5:Y:S01]  /*0370*/  LDG.E.64 R10, desc[UR4][R28.64] ;  /* 0x000000041c0a7981 */ /* 0x000f62000c1e1b00 */
[----:B------:R-:W-:-:S04]  /*0380*/  IMAD.WIDE R22, R3, 0x8, R28 ;  /* 0x0000000803167825 */ /* 0x000fc800078e021c */
[----:B------:R-:W-:-:S06]  /*0390*/  IMAD.WIDE R24, R3, 0x8, R22 ;  /* 0x0000000803187825 */ /* 0x000fcc00078e0216 */
[----:B------:R-:W5:Y:S01]  /*03a0*/  LDG.E.64 R24, desc[UR4][R24.64] ;  /* 0x0000000418187981 */ /* 0x000f62000c1e1b00 */
[----:B--2---:R-:W-:-:S03]  /*03b0*/  DADD R20, R8, R20 ;  /* 0x0000000008147229 */ /* 0x004fc60000000014 */
[----:B------:R-:W2:Y:S05]  /*03c0*/  LDG.E.64 R8, desc[UR4][R22.64] ;  /* 0x0000000416087981 */ /* 0x000eaa000c1e1b00 */
[----:B---3--:R-:W-:-:S08]  /*03d0*/  DADD R6, R20, R6 ;  /* 0x0000000014067229 */ /* 0x008fd00000000006 */
[----:B----4-:R-:W-:-:S08]  /*03e0*/  DADD R6, R6, R18 ;  /* 0x0000000006067229 */ /* 0x010fd00000000012 */
[----:B-----5:R-:W-:-:S08]  /*03f0*/  DADD R6, R6, R16 ;  /* 0x0000000006067229 */ /* 0x020fd00000000010 */
[----:B------:R-:W-:Y:S01]  /*0400*/  DADD R6, R6, R14 ;  /* 0x0000000006067229 */ /* 0x000fe2000000000e */
[----:B------:R-:W-:-:S07]  /*0410*/  IADD3 R27, PT, PT, R27, 0x10, RZ ;  /* 0x000000101b1b7810 */ /* 0x000fce0007ffe0ff */
[----:B------:R-:W-:Y:S01]  /*0420*/  DADD R6, R6, R12 ;  /* 0x0000000006067229 */ /* 0x000fe2000000000c */
[----:B------:R-:W-:-:S07]  /*0430*/  ISETP.NE.AND P1, PT, R27, RZ, PT ;  /* 0x000000ff1b00720c */ /* 0x000fce0003f25270 */
[----:B------:R-:W-:Y:S01]  /*0440*/  DADD R6, R6, R10 ;  /* 0x0000000006067229 */ /* 0x000fe2000000000a */
[----:B------:R-:W-:-:S07]  /*0450*/  LEA R4, R3, R4, 0x4 ;  /* 0x0000000403047211 */ /* 0x000fce00078e20ff */
[----:B--2---:R-:W-:-:S08]  /*0460*/  DADD R6, R6, R8 ;  /* 0x0000000006067229 */ /* 0x004fd00000000008 */
[----:B------:R-:W-:Y:S01]  /*0470*/  DADD R20, R6, R24 ;  /* 0x0000000006147229 */ /* 0x000fe20000000018 */
[----:B------:R-:W-:Y:S10]  /*0480*/  @P1 BRA `(.L_x_42) ;  /* 0xfffffffc002c1947 */ /* 0x000ff4000383ffff */
.L_x_41:
[----:B------:R-:W-:Y:S05]  /*0490*/  @!P0 BRA `(.L_x_40) ;  /* 0x0000000000f88947 */ /* 0x000fea0003800000 */
[----:B------:R-:W-:Y:S02]  /*04a0*/  ISETP.GE.U32.AND P0, PT, R5, 0x8, PT ;  /* 0x000000080500780c */ /* 0x000fe40003f06070 */
[----:B------:R-:W-:-:S04]  /*04b0*/  LOP3.LUT R22, R2, 0x7, RZ, 0xc0, !PT ;  /* 0x0000000702167812 */ /* 0x000fc800078ec0ff */
[----:B------:R-:W-:-:S07]  /*04c0*/  ISETP.NE.AND P1, PT, R22, RZ, PT ;  /* 0x000000ff1600720c */ /* 0x000fce0003f25270 */
[----:B------:R-:W-:Y:S06]  /*04d0*/  @!P0 BRA `(.L_x_43) ;  /* 0x00000000006c8947 */ /* 0x000fec0003800000 */
[----:B------:R-:W0:Y:S01]  /*04e0*/  LDC.64 R16, c[0x0][0x388] ;  /* 0x0000e200ff107b82 */ /* 0x000e220000000a00 */
[----:B------:R-:W-:-:S04]  /*04f0*/  IMAD R5, R26, R3, R0 ;  /* 0x000000031a057224 */ /* 0x000fc800078e0200 */
[----:B0-----:R-:W-:-:S05]  /*0500*/  IMAD.WIDE R16, R5, 0x8, R16 ;  /* 0x0000000805107825 */ /* 0x001fca00078e0210 */
[----:B------:R-:W2:Y:S01]  /*0510*/  LDG.E.64 R4, desc[UR4][R16.64] ;  /* 0x0000000410047981 */ /* 0x000ea2000c1e1b00 */
[----:B------:R-:W-:-:S05]  /*0520*/  IMAD.WIDE R18, R3, 0x8, R16 ;  /* 0x0000000803127825 */ /* 0x000fca00078e0210 */
[----:B------:R-:W3:Y:S01]  /*0530*/  LDG.E.64 R6, desc[UR4][R18.64] ;  /* 0x0000000412067981 */ /* 0x000ee2000c1e1b00 */
[----:B------:R-:W-:-:S05]  /*0540*/  IMAD.WIDE R24, R3, 0x8, R18 ;  /* 0x0000000803187825 */ /* 0x000fca00078e0212 */
[----:B------:R-:W4:Y:S01]  /*0550*/  LDG.E.64 R8, desc[UR4][R24.64] ;  /* 0x0000000418087981 */ /* 0x000f22000c1e1b00 */
[----:B------:R-:W-:-:S05]  /*0560*/  IMAD.WIDE R28, R3, 0x8, R24 ;  /* 0x00000008031c7825 */ /* 0x000fca00078e0218 */
[----:B------:R0:W5:Y:S02]  /*0570*/  LDG.E.64 R10, desc[UR4][R28.64] ;  /* 0x000000041c0a7981 */ /* 0x000164000c1e1b00 */
[----:B0-----:R-:W-:-:S05]  /*0580*/  IMAD.WIDE R28, R3, 0x8, R28 ;  /* 0x00000008031c7825 */ /* 0x001fca00078e021c */
[----:B------:R-:W5:Y:S01]  /*0590*/  LDG.E.64 R12, desc[UR4][R28.64] ;  /* 0x000000041c0c7981 */ /* 0x000f62000c1e1b00 */
[----:B------:R-:W-:-:S05]  /*05a0*/  IMAD.WIDE R24, R3, 0x8, R28 ;  /* 0x0000000803187825 */ /* 0x000fca00078e021c */
[----:B------:R0:W5:Y:S02]  /*05b0*/  LDG.E.64 R14, desc[UR4][R24.64] ;  /* 0x00000004180e7981 */ /* 0x000164000c1e1b00 */
[----:B0-----:R-:W-:-:S05]  /*05c0*/  IMAD.WIDE R24, R3, 0x8, R24 ;  /* 0x0000000803187825 */ /* 0x001fca00078e0218 */
[----:B------:R-:W5:Y:S01]  /*05d0*/  LDG.E.64 R16, desc[UR4][R24.64] ;  /* 0x0000000418107981 */ /* 0x000f62000c1e1b00 */
[----:B------:R-:W-:-:S06]  /*05e0*/  IMAD.WIDE R18, R3, 0x8, R24 ;  /* 0x0000000803127825 */ /* 0x000fcc00078e0218 */
[----:B------:R-:W5:Y:S01]  /*05f0*/  LDG.E.64 R18, desc[UR4][R18.64] ;  /* 0x0000000412127981 */ /* 0x000f62000c1e1b00 */
[----:B------:R-:W-:Y:S01]  /*0600*/  IADD3 R26, PT, PT, R26, 0x8, RZ ;  /* 0x000000081a1a7810 */ /* 0x000fe20007ffe0ff */
        /* <DEDUP_REMOVED lines=8> */
.L_x_43:
        /* <DEDUP_REMOVED lines=15> */
[----:B------:R-:W-:Y:S01]  /*0780*/  IADD3 R26, PT, PT, R26, 0x4, RZ ;  /* 0x000000041a1a7810 */ /* 0x000fe20007ffe0ff */
[----:B--2---:R-:W-:-:S08]  /*0790*/  DADD R6, R20, R6 ;  /* 0x0000000014067229 */ /* 0x004fd00000000006 */
[----:B---3--:R-:W-:-:S08]  /*07a0*/  DADD R6, R6, R10 ;  /* 0x0000000006067229 */ /* 0x008fd0000000000a */
[----:B----4-:R-:W-:-:S08]  /*07b0*/  DADD R6, R6, R14 ;  /* 0x0000000006067229 */ /* 0x010fd0000000000e */
[----:B-----5:R-:W-:-:S11]  /*07c0*/  DADD R20, R6, R16 ;  /* 0x0000000006147229 */ /* 0x020fd60000000010 */
.L_x_44:
[----:B------:R-:W-:Y:S05]  /*07d0*/  @!P1 BRA `(.L_x_40) ;  /* 0x0000000000289947 */ /* 0x000fea0003800000 */
[----:B------:R-:W0:Y:S01]  /*07e0*/  LDC.64 R6, c[0x0][0x388] ;  /* 0x0000e200ff067b82 */ /* 0x000e220000000a00 */
[----:B------:R-:W-:Y:S01]  /*07f0*/  IMAD R26, R26, R3, R0 ;  /* 0x000000031a1a7224 */ /* 0x000fe200078e0200 */
[----:B------:R-:W-:-:S07]  /*0800*/  IADD3 R2, PT, PT, -R2, RZ, RZ ;  /* 0x000000ff02027210 */ /* 0x000fce0007ffe1ff */
.L_x_45:
[----:B0-----:R-:W-:-:S06]  /*0810*/  IMAD.WIDE R4, R26, 0x8, R6 ;  /* 0x000000081a047825 */ /* 0x001fcc00078e0206 */
[----:B------:R-:W2:Y:S01]  /*0820*/  LDG.E.64 R4, desc[UR4][R4.64] ;  /* 0x0000000404047981 */ /* 0x000ea2000c1e1b00 */
[----:B------:R-:W-:Y:S02]  /*0830*/  IADD3 R2, PT, PT, R2, 0x1, RZ ;  /* 0x0000000102027810 */ /* 0x000fe40007ffe0ff */
[----:B------:R-:W-:Y:S02]  /*0840*/  IADD3 R26, PT, PT, R26, R3, RZ ;  /* 0x000000031a1a7210 */ /* 0x000fe40007ffe0ff */
[----:B------:R-:W-:Y:S01]  /*0850*/  ISETP.NE.AND P0, PT, R2, RZ, PT ;  /* 0x000000ff0200720c */ /* 0x000fe20003f05270 */
[----:B--2---:R-:W-:-:S12]  /*0860*/  DADD R20, R4, R20 ;  /* 0x0000000004147229 */ /* 0x004fd80000000014 */
[----:B------:R-:W-:Y:S05]  /*0870*/  @P0 BRA `(.L_x_45) ;  /* 0xfffffffc00e40947 */ /* 0x000fea000383ffff */
.L_x_40:
[----:B------:R-:W0:Y:S02]  /*0880*/  LDC.64 R2, c[0x0][0x380] ;  /* 0x0000e000ff027b82 */ /* 0x000e240000000a00 */
[----:B0-----:R-:W-:-:S05]  /*0890*/  IMAD.WIDE.U32 R2, R0, 0x8, R2 ;  /* 0x0000000800027825 */ /* 0x001fca00078e0002 */
[----:B------:R-:W-:Y:S01]  /*08a0*/  STG.E.64 desc[UR4][R2.64], R20 ;  /* 0x0000001402007986 */ /* 0x000fe2000c101b04 */
[----:B------:R-:W-:Y:S05]  /*08b0*/  EXIT ;  /* 0x000000000000794d */ /* 0x000fea0003800000 */
.L_x_46:
        /* <DEDUP_REMOVED lines=12> */
.L_x_209:


//--------------------- .text.layer_norm_backward_kernel --------------------------
	.section	.text.layer_norm_backward_kernel,"ax",@progbits
	.align	128
        .global         layer_norm_backward_kernel
        .type           layer_norm_backward_kernel,@function
        .size           layer_norm_backward_kernel,(.L_x_196 - layer_norm_backward_kernel)
        .other          layer_norm_backward_kernel,@"STO_CUDA_ENTRY STV_DEFAULT"
layer_norm_backward_kernel:
.text.layer_norm_backward_kernel:
[----:B------:R-:W-:Y:S08]  /*0000*/  LDC R1, c[0x0][0x37c] ;  /* 0x0000df00ff017b82 */ /* 0x000ff00000000800 */
[----:B------:R-:W0:Y:S01]  /*0010*/  S2UR UR12, SR_CTAID.X ;  /* 0x00000000000c79c3 */ /* 0x000e220000002500 */
[----:B------:R-:W0:Y:S02]  /*0020*/  LDCU UR4, c[0x0][0x3c8] ;  /* 0x00007900ff0477ac */ /* 0x000e240008000800 */
[----:B0-----:R-:W-:-:S06]  /*0030*/  UISETP.GE.AND UP0, UPT, UR12, UR4, UPT ;  /* 0x000000040c00728c */ /* 0x001fcc000bf06270 */
[----:B------:R-:W-:-:S13]  /*0040*/  PLOP3.LUT P0, PT, PT, PT, UP0, 0x80, 0x8 ;  /* 0x000000000008781c */ /* 0x000fda0003f0f008 */
[----:B------:R-:W-:Y:S05]  /*0050*/  @P0 EXIT ;  /* 0x000000000000094d */ /* 0x000fea0003800000 */
[----:B------:R-:W0:Y:S01]  /*0060*/  LDCU.128 UR8, c[0x0][0x3b0] ;  /* 0x00007600ff0877ac */ /* 0x000e220008000c00 */
[----:B------:R-:W1:Y:S01]  /*0070*/  LDCU.64 UR16, c[0x0][0x358] ;  /* 0x00006b00ff1077ac */ /* 0x000e620008000a00 */
[----:B------:R-:W-:Y:S01]  /*0080*/  MOV R8, 0x0 ;  /* 0x0000000000087802 */ /* 0x000fe20000000f00 */
[----:B------:R-:W-:Y:S01]  /*0090*/  IMAD.MOV.U32 R9, RZ, RZ, 0x3fd80000 ;  /* 0x3fd80000ff097424 */ /* 0x000fe200078e00ff */
[----:B------:R-:W2:Y:S01]  /*00a0*/  LDCU.64 UR6, c[0x0][0x3a0] ;  /* 0x00007400ff0677ac */ /* 0x000ea20008000a00 */
[----:B0-----:R-:W-:-:S06]  /*00b0*/  UIMAD.WIDE.U32 UR4, UR12, 0x8, UR10 ;  /* 0x000000080c0478a5 */ /* 0x001fcc000f8e000a */
[----:B------:R-:W-:Y:S02]  /*00c0*/  IMAD.U32 R10, RZ, RZ, UR4 ;  /* 0x00000004ff0a7e24 */ /* 0x000fe4000f8e00ff */
[----:B------:R-:W-:-:S05]  /*00d0*/  IMAD.U32 R11, RZ, RZ, UR5 ;  /* 0x00000005ff0b7e24 */ /* 0x000fca000f8e00ff */
[----:B-1----:R-:W3:Y:S01]  /*00e0*/  LDG.E.64 R2, desc[UR16][R10.64] ;  /* 0x000000100a027981 */ /* 0x002ee2000c1e1b00 */
[----:B------:R-:W-:Y:S01]  /*00f0*/  UIMAD.WIDE.U32 UR4, UR12, 0x8, UR8 ;  /* 0x000000080c0478a5 */ /* 0x000fe2000f8e0008 */
[----:B------:R-:W0:Y:S05]  /*0100*/  LDCU.64 UR8, c[0x0][0x398] ;  /* 0x00007300ff0877ac */ /* 0x000e2a0008000a00 */
[----:B------:R-:W-:Y:S01]  /*0110*/  MOV R22, UR4 ;  /* 0x0000000400167c02 */ /* 0x000fe20008000f00 */
[----:B------:R-:W-:-:S04]  /*0120*/  IMAD.U32 R23, RZ, RZ, UR5 ;  /* 0x00000005ff177e24 */ /* 0x000fc8000f8e00ff */
[----:B------:R-:W3:Y:S02]  /*0130*/  LDCU.64 UR4, c[0x0][0x3d0] ;  /* 0x00007a00ff0477ac */ /* 0x000ee40008000a00 */
[----:B------:R-:W5:Y:S01]  /*0140*/  LDG.E.64 R22, desc[UR16][R22.64] ;  /* 0x0000001016167981 */ /* 0x000f62000c1e1b00 */
[----:B---3--:R-:W-:Y:S01]  /*0150*/  DADD R2, R2, UR4 ;  /* 0x0000000402027e29 */ /* 0x008fe20008000000 */
[----:B------:R-:W1:Y:S05]  /*0160*/  LDCU UR5, c[0x0][0x3cc] ;  /* 0x00007980ff0577ac */ /* 0x000e6a0008000800 */
[----:B------:R-:W3:Y:S04]  /*0170*/  MUFU.RSQ64H R5, R3 ;  /* 0x0000000300057308 */ /* 0x000ee80000001c00 */
[----:B------:R-:W-:-:S05]  /*0180*/  VIADD R4, R3, 0xfcb00000 ;  /* 0xfcb0000003047836 */ /* 0x000fca0000000000 */
[----:B------:R-:W-:Y:S01]  /*0190*/  ISETP.GE.U32.AND P0, PT, R4, 0x7ca00000, PT ;  /* 0x7ca000000400780c */ /* 0x000fe20003f06070 */
[----:B-1----:R-:W-:Y:S01]  /*01a0*/  UIMAD UR5, UR12, UR5, URZ ;  /* 0x000000050c0572a4 */ /* 0x002fe2000f8e02ff */
[----:B---3--:R-:W-:-:S03]  /*01b0*/  DMUL R6, R4, R4 ;  /* 0x0000000404067228 */ /* 0x008fc60000000000 */
[----:B------:R-:W-:Y:S02]  /*01c0*/  USHF.R.S32.HI UR18, URZ, 0x1f, UR5 ;  /* 0x0000001fff127899 */ /* 0x000fe40008011405 */
[----:B--2---:R-:W-:Y:S02]  /*01d0*/  UIMAD.WIDE UR6, UR5, 0x8, UR6 ;  /* 0x00000008050678a5 */ /* 0x004fe4000f8e0206 */
[----:B0-----:R-:W-:Y:S01]  /*01e0*/  UIMAD.WIDE UR8, UR5, 0x8, UR8 ;  /* 0x00000008050878a5 */ /* 0x001fe2000f8e0208 */
[----:B------:R-:W-:-:S08]  /*01f0*/  DFMA R6, R2, -R6, 1 ;  /* 0x3ff000000206742b */ /* 0x000fd00000000806 */
[----:B------:R-:W-:Y:S02]  /*0200*/  DFMA R8, R6, R8, 0.5 ;  /* 0x3fe000000608742b */ /* 0x000fe40000000008 */
[----:B------:R-:W-:-:S08]  /*0210*/  DMUL R6, R4, R6 ;  /* 0x0000000604067228 */ /* 0x000fd00000000000 */
[----:B------:R-:W-:-:S08]  /*0220*/  DFMA R6, R8, R6, R4 ;  /* 0x000000060806722b */ /* 0x000fd00000000004 */
[----:B------:R-:W-:Y:S02]  /*0230*/  DMUL R8, R2, R6 ;  /* 0x0000000602087228 */ /* 0x000fe40000000000 */
[----:B------:R-:W-:Y:S01]  /*0240*/  VIADD R15, R7, 0xfff00000 ;  /* 0xfff00000070f7836 */ /* 0x000fe20000000000 */
[----:B------:R-:W-:-:S05]  /*0250*/  MOV R14, R6 ;  /* 0x00000006000e7202 */ /* 0x000fca0000000f00 */
[----:B------:R-:W-:-:S08]  /*0260*/  DFMA R10, R8, -R8, R2 ;  /* 0x80000008080a722b */ /* 0x000fd00000000002 */
[----:B------:R-:W-:Y:S01]  /*0270*/  DFMA R12, R10, R14, R8 ;  /* 0x0000000e0a0c722b */ /* 0x000fe20000000008 */
[----:B------:R-:W-:Y:S10]  /*0280*/  @!P0 BRA `(.L_x_47) ;  /* 0x0000000000088947 */ /* 0x000ff40003800000 */
[----:B------:R-:W-:-:S07]  /*0290*/  MOV R0, 0x2b0 ;  /* 0x000002b000007802 */ /* 0x000fce0000000f00 */
[----:B-----5:R-:W-:Y:S05]  /*02a0*/  CALL.REL.NOINC `($__internal_4_$__cuda_sm20_dsqrt_rn_f64_mediumpath_v1) ;  /* 0x0000004400d07944 */ /* 0x020fea0003c00000 */
.L_x_47:
[----:B------:R-:W0:Y:S01]  /*02b0*/  MUFU.RCP64H R3, R13 ;  /* 0x0000000d00037308 */ /* 0x000e220000001800 */
[----:B------:R-:W-:-:S05]  /*02c0*/  VIADD R2, R13, 0x300402 ;  /* 0x003004020d027836 */ /* 0x000fca0000000000 */
[----:B------:R-:W-:Y:S01]  /*02d0*/  FSETP.GEU.AND P0, PT, |R2|, 5.8789094863358348022e-39, PT ;  /* 0x004004020200780b */ /* 0x000fe20003f0e200 */
[----:B0-----:R-:W-:-:S08]  /*02e0*/  DFMA R4, R2, -R12, 1 ;  /* 0x3ff000000204742b */ /* 0x001fd0000000080c */
[----:B------:R-:W-:-:S08]  /*02f0*/  DFMA R4, R4, R4, R4 ;  /* 0x000000040404722b */ /* 0x000fd00000000004 */
[----:B------:R-:W-:-:S08]  /*0300*/  DFMA R4, R2, R4, R2 ;  /* 0x000000040204722b */ /* 0x000fd00000000002 */
[----:B------:R-:W-:-:S08]  /*0310*/  DFMA R20, R4, -R12, 1 ;  /* 0x3ff000000414742b */ /* 0x000fd0000000080c */
[----:B------:R-:W-:Y:S01]  /*0320*/  DFMA R20, R4, R20, R4 ;  /* 0x000000140414722b */ /* 0x000fe20000000004 */
[----:B------:R-:W-:Y:S10]  /*0330*/  @P0 BRA `(.L_x_48) ;  /* 0x0000000000180947 */ /* 0x000ff40003800000 */
[----:B------:R-:W-:Y:S01]  /*0340*/  LOP3.LUT R0, R13, 0x7fffffff, RZ, 0xc0, !PT ;  /* 0x7fffffff0d007812 */ /* 0x000fe200078ec0ff */
[----:B------:R-:W-:Y:S01]  /*0350*/  IMAD.MOV.U32 R8, RZ, RZ, R12 ;  /* 0x000000ffff087224 */ /* 0x000fe200078e000c */
[----:B------:R-:W-:-:S03]  /*0360*/  MOV R9, R13 ;  /* 0x0000000d00097202 */ /* 0x000fc60000000f00 */
[----:B------:R-:W-:Y:S01]  /*0370*/  VIADD R7, R0, 0xfff00000 ;  /* 0xfff0000000077836 */ /* 0x000fe20000000000 */
[----:B------:R-:W-:-:S07]  /*0380*/  MOV R0, 0x3a0 ;  /* 0x000003a000007802 */ /* 0x000fce0000000f00 */
[----:B-----5:R-:W-:Y:S05]  /*0390*/  CALL.REL.NOINC `($__internal_2_$__cuda_sm20_dblrcp_rn_slowpath_v3) ;  /* 0x0000003c00547944 */ /* 0x020fea0003c00000 */
.L_x_48:
[----:B------:R-:W0:Y:S01]  /*03a0*/  LDCU UR28, c[0x0][0x3cc] ;  /* 0x00007980ff1c77ac */ /* 0x000e220008000800 */
[----:B------:R-:W-:Y:S02]  /*03b0*/  CS2R R24, SRZ ;  /* 0x0000000000187805 */ /* 0x000fe4000001ff00 */
[----:B------:R-:W-:Y:S01]  /*03c0*/  CS2R R18, SRZ ;  /* 0x0000000000127805 */ /* 0x000fe2000001ff00 */
[----:B0-----:R-:W-:-:S09]  /*03d0*/  UISETP.GE.AND UP0, UPT, UR28, 0x1, UPT ;  /* 0x000000011c00788c */ /* 0x001fd2000bf06270 */
[----:B------:R-:W-:Y:S05]  /*03e0*/  BRA.U !UP0, `(.L_x_49) ;  /* 0x0000001508c07547 */ /* 0x000fea000b800000 */
[----:B------:R-:W-:Y:S01]  /*03f0*/  UISETP.GE.U32.AND UP2, UPT, UR28, 0x8, UPT ;  /* 0x000000081c00788c */ /* 0x000fe2000bf46070 */
[----:B------:R-:W-:Y:S02]  /*0400*/  CS2R R18, SRZ ;  /* 0x0000000000127805 */ /* 0x000fe4000001ff00 */
[----:B------:R-:W-:Y:S01]  /*0410*/  CS2R R24, SRZ ;  /* 0x0000000000187805 */ /* 0x000fe2000001ff00 */
[----:B------:R-:W-:Y:S01]  /*0420*/  ULOP3.LUT UP1, UR29, UR28, 0x7, URZ, 0xc0, !UPT ;  /* 0x000000071c1d7892 */ /* 0x000fe2000f82c0ff */
[----:B------:R-:W-:-:S04]  /*0430*/  UMOV UR4, URZ ;  /* 0x000000ff00047c82 */ /* 0x000fc80008000000 */
[----:B------:R-:W-:Y:S07]  /*0440*/  BRA.U !UP2, `(.L_x_50) ;  /* 0x000000090a407547 */ /* 0x000fee000b800000 */
[----:B------:R-:W0:Y:S01]  /*0450*/  LDCU.128 UR32, c[0x0][0x390] ;  /* 0x00007200ff2077ac */ /* 0x000e220008000c00 */
[----:B------:R-:W-:Y:S01]  /*0460*/  CS2R R18, SRZ ;  /* 0x0000000000127805 */ /* 0x000fe2000001ff00 */
[----:B------:R-:W1:Y:S01]  /*0470*/  LDCU.128 UR12, c[0x0][0x3a0] ;  /* 0x00007400ff0c77ac */ /* 0x000e620008000c00 */
[----:B------:R-:W2:Y:S01]  /*0480*/  LDCU.64 UR26, c[0x0][0x3c0] ;  /* 0x00007800ff1a77ac */ /* 0x000ea20008000a00 */
[----:B------:R-:W3:Y:S01]  /*0490*/  LDCU.64 UR30, c[0x0][0x388] ;  /* 0x00007100ff1e77ac */ /* 0x000ee20008000a00 */
[----:B------:R-:W-:-:S04]  /*04a0*/  ULEA UR4, UP2, UR5, 0x20, 0x3 ;  /* 0x0000002005047891 */ /* 0x000fc8000f8418ff */
[----:B------:R-:W-:Y:S02]  /*04b0*/  ULEA.HI.X UR25, UR5, URZ, UR18, 0x3, UP2 ;  /* 0x000000ff05197291 */ /* 0x000fe400090f1c12 */
[----:B0-----:R-:W-:Y:S02]  /*04c0*/  UIADD3 UR10, UP2, UPT, UR32, 0x20, URZ ;  /* 0x00000020200a7890 */ /* 0x001fe4000ff5e0ff */
[----:B------:R-:W-:Y:S02]  /*04d0*/  UIADD3 UR23, UP3, UPT, UR4, UR34, URZ ;  /* 0x0000002204177290 */ /* 0x000fe4000ff7e0ff */
[----:B------:R-:W-:Y:S02]  /*04e0*/  UIADD3.X UR11, UPT, UPT, URZ, UR33, URZ, UP2, !UPT ;  /* 0x00000021ff0b7290 */ /* 0x000fe400097fe4ff */
[----:B-1----:R-:W-:Y:S01]  /*04f0*/  UIADD3 UR21, UP2, UPT, UR14, 0x20, URZ ;  /* 0x000000200e157890 */ /* 0x002fe2000ff5e0ff */
[----:B------:R-:W-:Y:S01]  /*0500*/  IMAD.U32 R6, RZ, RZ, UR10 ;  /* 0x0000000aff067e24 */ /* 0x000fe2000f8e00ff */
[----:B------:R-:W-:Y:S01]  /*0510*/  UIADD3.X UR24, UPT, UPT, UR25, UR35, URZ, UP3, !UPT ;  /* 0x0000002319187290 */ /* 0x000fe20009ffe4ff */
[----:B------:R-:W-:Y:S01]  /*0520*/  IMAD.U32 R8, RZ, RZ, UR23 ;  /* 0x00000017ff087e24 */ /* 0x000fe2000f8e00ff */
[----:B------:R-:W-:Y:S01]  /*0530*/  UIADD3 UR19, UP3, UPT, UR4, UR12, URZ ;  /* 0x0000000c04137290 */ /* 0x000fe2000ff7e0ff */
[----:B------:R-:W-:Y:S01]  /*0540*/  IMAD.U32 R7, RZ, RZ, UR11 ;  /* 0x0000000bff077e24 */ /* 0x000fe2000f8e00ff */
[----:B------:R-:W-:Y:S01]  /*0550*/  UIADD3.X UR22, UPT, UPT, URZ, UR15, URZ, UP2, !UPT ;  /* 0x0000000fff167290 */ /* 0x000fe200097fe4ff */
[----:B------:R-:W-:Y:S01]  /*0560*/  MOV R2, UR21 ;  /* 0x0000001500027c02 */ /* 0x000fe20008000f00 */
[----:B--2---:R-:W-:Y:S01]  /*0570*/  UIADD3 UR14, UP4, UPT, UR4, UR26, URZ ;  /* 0x0000001a040e7290 */ /* 0x004fe2000ff9e0ff */
[----:B------:R-:W-:Y:S01]  /*0580*/  IMAD.U32 R9, RZ, RZ, UR24 ;  /* 0x00000018ff097e24 */ /* 0x000fe2000f8e00ff */
[----:B---3--:R-:W-:Y:S01]  /*0590*/  UIADD3 UR12, UP2, UPT, UR30, 0x20, URZ ;  /* 0x000000201e0c7890 */ /* 0x008fe2000ff5e0ff */
[----:B------:R-:W-:Y:S01]  /*05a0*/  IMAD.U32 R4, RZ, RZ, UR19 ;  /* 0x00000013ff047e24 */ /* 0x000fe2000f8e00ff */
[----:B------:R-:W-:Y:S01]  /*05b0*/  UIADD3.X UR20, UPT, UPT, UR25, UR13, URZ, UP3, !UPT ;  /* 0x0000000d19147290 */ /* 0x000fe20009ffe4ff */
[----:B------:R-:W-:Y:S01]  /*05c0*/  MOV R3, UR22 ;  /* 0x0000001600037c02 */ /* 0x000fe20008000f00 */
[----:B------:R-:W-:Y:S01]  /*05d0*/  UIADD3.X UR15, UPT, UPT, UR25, UR27, URZ, UP4, !UPT ;  /* 0x0000001b190f7290 */ /* 0x000fe2000a7fe4ff */
[----:B------:R-:W-:Y:S01]  /*05e0*/  IMAD.U32 R12, RZ, RZ, UR14 ;  /* 0x0000000eff0c7e24 */ /* 0x000fe2000f8e00ff */
[----:B------:R-:W-:Y:S01]  /*05f0*/  UIADD3.X UR13, UPT, UPT, URZ, UR31, URZ, UP2, !UPT ;  /* 0x0000001fff0d7290 */ /* 0x000fe200097fe4ff */
[----:B------:R-:W-:Y:S01]  /*0600*/  MOV R10, UR12 ;  /* 0x0000000c000a7c02 */ /* 0x000fe20008000f00 */
[----:B------:R-:W-:Y:S01]  /*0610*/  ULOP3.LUT UR4, UR28, 0x7ffffff8, URZ, 0xc0, !UPT ;  /* 0x7ffffff81c047892 */ /* 0x000fe2000f8ec0ff */
[----:B------:R-:W-:-:S02]  /*0620*/  IMAD.U32 R5, RZ, RZ, UR20 ;  /* 0x00000014ff057e24 */ /* 0x000fc4000f8e00ff */
[----:B------:R-:W-:Y:S01]  /*0630*/  IMAD.U32 R13, RZ, RZ, UR15 ;  /* 0x0000000fff0d7e24 */ /* 0x000fe2000f8e00ff */
[----:B------:R-:W-:Y:S01]  /*0640*/  MOV R11, UR13 ;  /* 0x0000000d000b7c02 */ /* 0x000fe20008000f00 */
[----:B------:R-:W-:-:S12]  /*0650*/  UIADD3 UR25, UPT, UPT, -UR4, URZ, URZ ;  /* 0x000000ff04197290 */ /* 0x000fd8000fffe1ff */
.L_x_51:
[----:B------:R-:W2:Y:S04]  /*0660*/  LDG.E.64 R14, desc[UR16][R8.64+-0x20] ;  /* 0xffffe010080e7981 */ /* 0x000ea8000c1e1b00 */
[----:B------:R-:W2:Y:S04]  /*0670*/  LDG.E.64 R16, desc[UR16][R12.64+-0x20] ;  /* 0xffffe0100c107981 */ /* 0x000ea8000c1e1b00 */
[----:B------:R-:W3:Y:S04]  /*0680*/  LDG.E.64 R32, desc[UR16][R2.64+-0x20] ;  /* 0xffffe01002207981 */ /* 0x000ee8000c1e1b00 */
[----:B------:R-:W4:Y:S01]  /*0690*/  LDG.E.64 R30, desc[UR16][R4.64+-0x20] ;  /* 0xffffe010041e7981 */ /* 0x000f22000c1e1b00 */
[----:B--2---:R-:W-:-:S07]  /*06a0*/  DMUL R34, R14, R16 ;  /* 0x000000100e227228 */ /* 0x004fce0000000000 */
[----:B------:R0:W-:Y:S04]  /*06b0*/  REDG.E.ADD.F64.RN.STRONG.GPU desc[UR16][R10.64+-0x20], R34 ;  /* 0xffffe0220a0079a6 */ /* 0x0001e8000c12ff10 */
[----:B------:R-:W2:Y:S04]  /*06c0*/  LDG.E.64 R36, desc[UR16][R8.64+-0x20] ;  /* 0xffffe01008247981 */ /* 0x000ea8000c1e1b00 */
[----:B--2---:R1:W-:Y:S04]  /*06d0*/  REDG.E.ADD.F64.RN.STRONG.GPU desc[UR16][R6.64+-0x20], R36 ;  /* 0xffffe024060079a6 */ /* 0x0043e8000c12ff10 */
[----:B------:R-:W2:Y:S04]  /*06e0*/  LDG.E.64 R28, desc[UR16][R8.64+-0x18] ;  /* 0xffffe810081c7981 */ /* 0x000ea8000c1e1b00 */
[----:B------:R-:W2:Y:S04]  /*06f0*/  LDG.E.64 R16, desc[UR16][R12.64+-0x18] ;  /* 0xffffe8100c107981 */ /* 0x000ea8000c1e1b00 */
[----:B------:R-:W4:Y:S01]  /*0700*/  LDG.E.64 R26, desc[UR16][R4.64+-0x18] ;  /* 0xffffe810041a7981 */ /* 0x000f22000c1e1b00 */
[----:B--2---:R-:W-:-:S03]  /*0710*/  DMUL R38, R28, R16 ;  /* 0x000000101c267228 */ /* 0x004fc60000000000 */
[----:B------:R-:W2:Y:S04]  /*0720*/  LDG.E.64 R16, desc[UR16][R2.64+-0x18] ;  /* 0xffffe81002107981 */ /* 0x000ea8000c1e1b00 */
[----:B------:R2:W-:Y:S04]  /*0730*/  REDG.E.ADD.F64.RN.STRONG.GPU desc[UR16][R10.64+-0x18], R38 ;  /* 0xffffe8260a0079a6 */ /* 0x0005e8000c12ff10 */
[----:B------:R-:W2:Y:S01]  /*0740*/  LDG.E.64 R40, desc[UR16][R8.64+-0x18] ;  /* 0xffffe81008287981 */ /* 0x000ea2000c1e1b00 */
[----:B---3--:R-:W-:Y:S02]  /*0750*/  DMUL R32, R14, R32 ;  /* 0x000000200e207228 */ /* 0x008fe40000000000 */
[----:B----45:R-:W-:Y:S01]  /*0760*/  DADD R30, -R22, R30 ;  /* 0x00000000161e7229 */ /* 0x030fe2000000011e */
[----:B--2---:R-:W-:Y:S04]  /*0770*/  REDG.E.ADD.F64.RN.STRONG.GPU desc[UR16][R6.64+-0x18], R40 ;  /* 0xffffe828060079a6 */ /* 0x004fe8000c12ff10 */
[----:B------:R-:W2:Y:S04]  /*0780*/  LDG.E.64 R14, desc[UR16][R8.64+-0x10] ;  /* 0xfffff010080e7981 */ /* 0x000ea8000c1e1b00 */
[----:B0-----:R-:W2:Y:S01]  /*0790*/  LDG.E.64 R34, desc[UR16][R12.64+-0x10] ;  /* 0xfffff0100c227981 */ /* 0x001ea2000c1e1b00 */
[----:B------:R-:W-:-:S02]  /*07a0*/  DFMA R30, R32, R30, R18 ;  /* 0x0000001e201e722b */ /* 0x000fc40000000012 */
[----:B------:R-:W-:Y:S01]  /*07b0*/  DADD R32, R32, R24 ;  /* 0x0000000020207229 */ /* 0x000fe20000000018 */
[----:B------:R-:W3:Y:S04]  /*07c0*/  LDG.E.64 R18, desc[UR16][R4.64+-0x10] ;  /* 0xfffff01004127981 */ /* 0x000ee8000c1e1b00 */
[----:B------:R-:W4:Y:S01]  /*07d0*/  LDG.E.64 R24, desc[UR16][R2.64+-0x10] ;  /* 0xfffff01002187981 */ /* 0x000f22000c1e1b00 */
[----:B--2---:R-:W-:-:S07]  /*07e0*/  DMUL R34, R14, R34 ;  /* 0x000000220e227228 */ /* 0x004fce0000000000 */
[----:B------:R0:W-:Y:S04]  /*07f0*/  REDG.E.ADD.F64.RN.STRONG.GPU desc[UR16][R10.64+-0x10], R34 ;  /* 0xfffff0220a0079a6 */ /* 0x0001e8000c12ff10 */
[----:B-1----:R-:W2:Y:S01]  /*0800*/  LDG.E.64 R36, desc[UR16][R8.64+-0x10] ;  /* 0xfffff01008247981 */ /* 0x002ea2000c1e1b00 */
[----:B------:R-:W-:Y:S02]  /*0810*/  DMUL R28, R28, R16 ;  /* 0x000000101c1c7228 */ /* 0x000fe40000000000 */
[----:B------:R-:W-:Y:S01]  /*0820*/  DADD R26, -R22, R26 ;  /* 0x00000000161a7229 */ /* 0x000fe2000000011a */
[----:B--2---:R1:W-:Y:S04]  /*0830*/  REDG.E.ADD.F64.RN.STRONG.GPU desc[UR16][R6.64+-0x10], R36 ;  /* 0xfffff024060079a6 */ /* 0x0043e8000c12ff10 */
[----:B------:R-:W2:Y:S04]  /*0840*/  LDG.E.64 R16, desc[UR16][R8.64+-0x8] ;  /* 0xfffff81008107981 */ /* 0x000ea8000c1e1b00 */
[----:B------:R-:W2:Y:S01]  /*0850*/  LDG.E.64 R38, desc[UR16][R12.64+-0x8] ;  /* 0xfffff8100c267981 */ /* 0x000ea2000c1e1b00 */
[----:B------:R-:W-:-:S02]  /*0860*/  DFMA R30, R28, R26, R30 ;  /* 0x0000001a1c1e722b */ /* 0x000fc4000000001e */
[----:B------:R-:W-:Y:S01]  /*0870*/  DADD R32, R32, R28 ;  /* 0x0000000020207229 */ /* 0x000fe2000000001c */
[----:B------:R-:W3:Y:S04]  /*0880*/  LDG.E.64 R26, desc[UR16][R4.64+-0x8] ;  /* 0xfffff810041a7981 */ /* 0x000ee8000c1e1b00 */
[----:B------:R-:W3:Y:S01]  /*0890*/  LDG.E.64 R28, desc[UR16][R2.64+-0x8] ;  /* 0xfffff810021c7981 */ /* 0x000ee2000c1e1b00 */
[----:B--2---:R-:W-:-:S07]  /*08a0*/  DMUL R38, R16, R38 ;  /* 0x0000002610267228 */ /* 0x004fce0000000000 */
[----:B------:R2:W-:Y:S04]  /*08b0*/  REDG.E.ADD.F64.RN.STRONG.GPU desc[UR16][R10.64+-0x8], R38 ;  /* 0xfffff8260a0079a6 */ /* 0x0005e8000c12ff10 */
[----:B0-----:R-:W2:Y:S01]  /*08c0*/  LDG.E.64 R34, desc[UR16][R8.64+-0x8] ;  /* 0xfffff81008227981 */ /* 0x001ea2000c1e1b00 */
[----:B----4-:R-:W-:Y:S02]  /*08d0*/  DMUL R24, R14, R24 ;  /* 0x000000180e187228 */ /* 0x010fe40000000000 */
[----:B---3--:R-:W-:Y:S01]  /*08e0*/  DADD R18, -R22, R18 ;  /* 0x0000000016127229 */ /* 0x008fe20000000112 */
[----:B--2---:R0:W-:Y:S04]  /*08f0*/  REDG.E.ADD.F64.RN.STRONG.GPU desc[UR16][R6.64+-0x8], R34 ;  /* 0xfffff822060079a6 */ /* 0x0041e8000c12ff10 */
[----:B------:R-:W2:Y:S04]  /*0900*/  LDG.E.64 R14, desc[UR16][R8.64] ;  /* 0x00000010080e7981 */ /* 0x000ea8000c1e1b00 */
[----:B-1----:R-:W2:Y:S01]  /*0910*/  LDG.E.64 R36, desc[UR16][R12.64] ;  /* 0x000000100c247981 */ /* 0x002ea2000c1e1b00 */
[----:B------:R-:W-:-:S02]  /*0920*/  DFMA R30, R24, R18, R30 ;  /* 0x00000012181e722b */ /* 0x000fc4000000001e */
[----:B------:R-:W-:Y:S01]  /*0930*/  DADD R32, R32, R24 ;  /* 0x0000000020207229 */ /* 0x000fe20000000018 */
[----:B------:R-:W3:Y:S04]  /*0940*/  LDG.E.64 R18, desc[UR16][R4.64] ;  /* 0x0000001004127981 */ /* 0x000ee8000c1e1b00 */
[----:B------:R-:W4:Y:S01]  /*0950*/  LDG.E.64 R24, desc[UR16][R2.64] ;  /* 0x0000001002187981 */ /* 0x000f22000c1e1b00 */
[----:B--2---:R-:W-:-:S07]  /*0960*/  DMUL R36, R14, R36 ;  /* 0x000000240e247228 */ /* 0x004fce0000000000 */
[----:B------:R1:W-:Y:S04]  /*0970*/  REDG.E.ADD.F64.RN.STRONG.GPU desc[UR16][R10.64], R36 ;  /* 0x000000240a0079a6 */ /* 0x0003e8000c12ff10 */
[----:B------:R-:W2:Y:S01]  /*0980*/  LDG.E.64 R38, desc[UR16][R8.64] ;  /* 0x0000001008267981 */ /* 0x000ea2000c1e1b00 */
[----:B------:R-:W-:Y:S02]  /*0990*/  DMUL R28, R16, R28 ;  /* 0x0000001c101c7228 */ /* 0x000fe40000000000 */
[----:B------:R-:W-:Y:S01]  /*09a0*/  DADD R26, -R22, R26 ;  /* 0x00000000161a7229 */ /* 0x000fe2000000011a */
[----:B--2---:R2:W-:Y:S04]  /*09b0*/  REDG.E.ADD.F64.RN.STRONG.GPU desc[UR16][R6.64], R38 ;  /* 0x00000026060079a6 */ /* 0x0045e8000c12ff10 */
[----:B------:R-:W3:Y:S04]  /*09c0*/  LDG.E.64 R16, desc[UR16][R8.64+0x8] ;  /* 0x0000081008107981 */ /* 0x000ee8000c1e1b00 */
[----:B0-----:R-:W3:Y:S01]  /*09d0*/  LDG.E.64 R34, desc[UR16][R12.64+0x8] ;  /* 0x000008100c227981 */ /* 0x001ee2000c1e1b00 */
[----:B------:R-:W-:-:S02]  /*09e0*/  DFMA R30, R28, R26, R30 ;  /* 0x0000001a1c1e722b */ /* 0x000fc4000000001e */
[----:B------:R-:W-:Y:S01]  /*09f0*/  DADD R32, R32, R28 ;  /* 0x0000000020207229 */ /* 0x000fe2000000001c */
[----:B------:R-:W2:Y:S04]  /*0a00*/  LDG.E.64 R26, desc[UR16][R4.64+0x8] ;  /* 0x00000810041a7981 */ /* 0x000ea8000c1e1b00 */
[----:B------:R-:W2:Y:S01]  /*0a10*/  LDG.E.64 R28, desc[UR16][R2.64+0x8] ;  /* 0x00000810021c7981 */ /* 0x000ea2000c1e1b00 */
[----:B---3--:R-:W-:-:S07]  /*0a20*/  DMUL R34, R16, R34 ;  /* 0x0000002210227228 */ /* 0x008fce0000000000 */
[----:B------:R0:W-:Y:S04]  /*0a30*/  REDG.E.ADD.F64.RN.STRONG.GPU desc[UR16][R10.64+0x8], R34 ;  /* 0x000008220a0079a6 */ /* 0x0001e8000c12ff10 */
[----:B-1----:R-:W3:Y:S01]  /*0a40*/  LDG.E.64 R36, desc[UR16][R8.64+0x8] ;  /* 0x0000081008247981 */ /* 0x002ee2000c1e1b00 */
[----:B----4-:R-:W-:Y:S02]  /*0a50*/  DMUL R24, R14, R24 ;  /* 0x000000180e187228 */ /* 0x010fe40000000000 */
[----:B------:R-:W-:Y:S01]  /*0a60*/  DADD R18, -R22, R18 ;  /* 0x0000000016127229 */ /* 0x000fe20000000112 */
[----:B---3--:R1:W-:Y:S04]  /*0a70*/  REDG.E.ADD.F64.RN.STRONG.GPU desc[UR16][R6.64+0x8], R36 ;  /* 0x00000824060079a6 */ /* 0x0083e8000c12ff10 */
[----:B------:R-:W3:Y:S04]  /*0a80*/  LDG.E.64 R14, desc[UR16][R8.64+0x10] ;  /* 0x00001010080e7981 */ /* 0x000ee8000c1e1b00 */
[----:B--2---:R-:W3:Y:S01]  /*0a90*/  LDG.E.64 R38, desc[UR16][R12.64+0x10] ;  /* 0x000010100c267981 */ /* 0x004ee2000c1e1b00 */
[----:B------:R-:W-:-:S02]  /*0aa0*/  DFMA R30, R24, R18, R30 ;  /* 0x00000012181e722b */ /* 0x000fc4000000001e */
[----:B------:R-:W-:Y:S01]  /*0ab0*/  DADD R32, R32, R24 ;  /* 0x0000000020207229 */ /* 0x000fe20000000018 */
[----:B------:R-:W2:Y:S04]  /*0ac0*/  LDG.E.64 R18, desc[UR16][R2.64+0x10] ;  /* 0x0000101002127981 */ /* 0x000ea8000c1e1b00 */
[----:B------:R-:W4:Y:S01]  /*0ad0*/  LDG.E.64 R24, desc[UR16][R4.64+0x10] ;  /* 0x0000101004187981 */ /* 0x000f22000c1e1b00 */
[----:B---3--:R-:W-:-:S07]  /*0ae0*/  DMUL R38, R14, R38 ;  /* 0x000000260e267228 */ /* 0x008fce0000000000 */
[----:B------:R3:W-:Y:S04]  /*0af0*/  REDG.E.ADD.F64.RN.STRONG.GPU desc[UR16][R10.64+0x10], R38 ;  /* 0x000010260a0079a6 */ /* 0x0007e8000c12ff10 */
[----:B0-----:R-:W2:Y:S01]  /*0b00*/  LDG.E.64 R34, desc[UR16][R8.64+0x10] ;  /* 0x0000101008227981 */ /* 0x001ea2000c1e1b00 */
[----:B------:R-:W-:Y:S02]  /*0b10*/  DMUL R28, R16, R28 ;  /* 0x0000001c101c7228 */ /* 0x000fe40000000000 */
[----:B------:R-:W-:Y:S01]  /*0b20*/  DADD R26, -R22, R26 ;  /* 0x00000000161a7229 */ /* 0x000fe2000000011a */
[----:B--2---:R-:W-:Y:S04]  /*0b30*/  REDG.E.ADD.F64.RN.STRONG.GPU desc[UR16][R6.64+0x10], R34 ;  /* 0x00001022060079a6 */ /* 0x004fe8000c12ff10 */
[----:B------:R-:W2:Y:S04]  /*0b40*/  LDG.E.64 R16, desc[UR16][R8.64+0x18] ;  /* 0x0000181008107981 */ /* 0x000ea8000c1e1b00 */
[----:B-1----:R-:W2:Y:S01]  /*0b50*/  LDG.E.64 R36, desc[UR16][R12.64+0x18] ;  /* 0x000018100c247981 */ /* 0x002ea2000c1e1b00 */
[----:B------:R-:W-:-:S02]  /*0b60*/  DFMA R30, R28, R26, R30 ;  /* 0x0000001a1c1e722b */ /* 0x000fc4000000001e */
[----:B------:R-:W-:Y:S01]  /*0b70*/  DADD R32, R32, R28 ;  /* 0x0000000020207229 */ /* 0x000fe2000000001c */
[----:B------:R-:W4:Y:S04]  /*0b80*/  LDG.E.64 R26, desc[UR16][R4.64+0x18] ;  /* 0x00001810041a7981 */ /* 0x000f28000c1e1b00 */
[----:B------:R0:W4:Y:S01]  /*0b90*/  LDG.E.64 R28, desc[UR16][R2.64+0x18] ;  /* 0x00001810021c7981 */ /* 0x000122000c1e1b00 */
[----:B--2---:R-:W-:-:S07]  /*0ba0*/  DMUL R36, R16, R36 ;  /* 0x0000002410247228 */ /* 0x004fce0000000000 */
[----:B------:R1:W-:Y:S04]  /*0bb0*/  REDG.E.ADD.F64.RN.STRONG.GPU desc[UR16][R10.64+0x18], R36 ;  /* 0x000018240a0079a6 */ /* 0x0003e8000c12ff10 */
[----:B---3--:R2:W3:Y:S01]  /*0bc0*/  LDG.E.64 R38, desc[UR16][R8.64+0x18] ;  /* 0x0000181008267981 */ /* 0x0084e2000c1e1b00 */
[----:B------:R-:W-:Y:S02]  /*0bd0*/  DMUL R18, R14, R18 ;  /* 0x000000120e127228 */ /* 0x000fe40000000000 */
[----:B----4-:R-:W-:Y:S01]  /*0be0*/  DADD R14, -R22, R24 ;  /* 0x00000000160e7229 */ /* 0x010fe20000000118 */
[----:B------:R-:W-:Y:S01]  /*0bf0*/  UIADD3 UR25, UPT, UPT, UR25, 0x8, URZ ;  /* 0x0000000819197890 */ /* 0x000fe2000fffe0ff */
[----:B0-----:R-:W-:Y:S01]  /*0c00*/  IADD3 R2, P1, PT, R2, 0x40, RZ ;  /* 0x0000004002027810 */ /* 0x001fe20007f3e0ff */
[----:B------:R-:W-:-:S02]  /*0c10*/  DMUL R28, R16, R28 ;  /* 0x0000001c101c7228 */ /* 0x000fc40000000000 */
[----:B------:R-:W-:Y:S01]  /*0c20*/  UISETP.NE.AND UP2, UPT, UR25, URZ, UPT ;  /* 0x000000ff1900728c */ /* 0x000fe2000bf45270 */
[----:B------:R-:W-:Y:S01]  /*0c30*/  DADD R24, R32, R18 ;  /* 0x0000000020187229 */ /* 0x000fe20000000012 */
[----:B--2---:R-:W-:Y:S01]  /*0c40*/  IADD3 R8, P0, PT, R8, 0x40, RZ ;  /* 0x0000004008087810 */ /* 0x004fe20007f1e0ff */
[----:B------:R-:W-:Y:S02]  /*0c50*/  DFMA R30, R18, R14, R30 ;  /* 0x0000000e121e722b */ /* 0x000fe4000000001e */
[----:B------:R-:W-:Y:S01]  /*0c60*/  DADD R26, -R22, R26 ;  /* 0x00000000161a7229 */ /* 0x000fe2000000011a */
[----:B------:R-:W-:Y:S01]  /*0c70*/  IADD3.X R3, PT, PT, RZ, R3, RZ, P1, !PT ;  /* 0x00000003ff037210 */ /* 0x000fe20000ffe4ff */
[----:B------:R-:W-:Y:S01]  /*0c80*/  IMAD.X R9, RZ, RZ, R9, P0 ;  /* 0x000000ffff097224 */ /* 0x000fe200000e0609 */
[----:B------:R-:W-:Y:S02]  /*0c90*/  IADD3 R4, P0, PT, R4, 0x40, RZ ;  /* 0x0000004004047810 */ /* 0x000fe40007f1e0ff */
[----:B------:R-:W-:-:S02]  /*0ca0*/  IADD3 R12, P1, PT, R12, 0x40, RZ ;  /* 0x000000400c0c7810 */ /* 0x000fc40007f3e0ff */
[----:B-1----:R-:W-:Y:S01]  /*0cb0*/  IADD3 R10, P2, PT, R10, 0x40, RZ ;  /* 0x000000400a0a7810 */ /* 0x002fe20007f5e0ff */
[----:B------:R-:W-:Y:S02]  /*0cc0*/  DADD R24, R24, R28 ;  /* 0x0000000018187229 */ /* 0x000fe4000000001c */
[----:B------:R-:W-:Y:S01]  /*0cd0*/  DFMA R18, R28, R26, R30 ;  /* 0x0000001a1c12722b */ /* 0x000fe2000000001e */
[----:B------:R-:W-:Y:S01]  /*0ce0*/  IMAD.X R5, RZ, RZ, R5, P0 ;  /* 0x000000ffff057224 */ /* 0x000fe200000e0605 */
[----:B------:R-:W-:Y:S01]  /*0cf0*/  IADD3.X R11, PT, PT, RZ, R11, RZ, P2, !PT ;  /* 0x0000000bff0b7210 */ /* 0x000fe200017fe4ff */
[----:B------:R-:W-:Y:S01]  /*0d00*/  IMAD.X R13, RZ, RZ, R13, P1 ;  /* 0x000000ffff0d7224 */ /* 0x000fe200008e060d */
[----:B---3--:R0:W-:Y:S02]  /*0d10*/  REDG.E.ADD.F64.RN.STRONG.GPU desc[UR16][R6.64+0x18], R38 ;  /* 0x00001826060079a6 */ /* 0x0081e4000c12ff10 */
[----:B0-----:R-:W-:-:S05]  /*0d20*/  IADD3 R6, P3, PT, R6, 0x40, RZ ;  /* 0x0000004006067810 */ /* 0x001fca0007f7e0ff */
[----:B------:R-:W-:Y:S01]  /*0d30*/  IMAD.X R7, RZ, RZ, R7, P3 ;  /* 0x000000ffff077224 */ /* 0x000fe200018e0607 */
[----:B------:R-:W-:Y:S07]  /*0d40*/  BRA.U UP2, `(.L_x_51) ;  /* 0xfffffff902447547 */ /* 0x000fee000b83ffff */
.L_x_50:
[----:B------:R-:W-:Y:S05]  /*0d50*/  BRA.U !UP1, `(.L_x_49) ;  /* 0x0000000d09647547 */ /* 0x000fea000b800000 */
[----:B------:R-:W-:Y:S02]  /*0d60*/  UISETP.GE.U32.AND UP1, UPT, UR29, 0x4, UPT ;  /* 0x000000041d00788c */ /* 0x000fe4000bf26070 */
[----:B------:R-:W-:-:S04]  /*0d70*/  ULOP3.LUT UR19, UR28, 0x3, URZ, 0xc0, !UPT ;  /* 0x000000031c137892 */ /* 0x000fc8000f8ec0ff */
[----:B------:R-:W-:-:S03]  /*0d80*/  UISETP.NE.AND UP2, UPT, UR19, URZ, UPT ;  /* 0x000000ff1300728c */ /* 0x000fc6000bf45270 */
[----:B------:R-:W-:Y:S08]  /*0d90*/  BRA.U !UP1, `(.L_x_52) ;  /* 0x0000000509b07547 */ /* 0x000ff0000b800000 */
[----:B------:R-:W0:Y:S01]  /*0da0*/  LDCU.64 UR12, c[0x0][0x3c0] ;  /* 0x00007800ff0c77ac */ /* 0x000e220008000a00 */
[----:B------:R-:W-:Y:S02]  /*0db0*/  UIADD3 UR10, UP1, UPT, UR5, UR4, URZ ;  /* 0x00000004050a7290 */ /* 0x000fe4000ff3e0ff */
[----:B------:R-:W-:Y:S02]  /*0dc0*/  UIMAD.WIDE.U32 UR20, UR4, 0x8, UR8 ;  /* 0x00000008041478a5 */ /* 0x000fe4000f8e0008 */
[----:B------:R-:W-:Y:S02]  /*0dd0*/  UIADD3.X UR11, UPT, UPT, URZ, UR18, URZ, UP1, !UPT ;  /* 0x00000012ff0b7290 */ /* 0x000fe40008ffe4ff */
[----:B------:R-:W-:Y:S02]  /*0de0*/  UIMAD.WIDE.U32 UR22, UR4, 0x8, UR6 ;  /* 0x00000008041678a5 */ /* 0x000fe4000f8e0006 */
[----:B------:R-:W-:Y:S01]  /*0df0*/  IMAD.U32 R26, RZ, RZ, UR20 ;  /* 0x00000014ff1a7e24 */ /* 0x000fe2000f8e00ff */
[----:B------:R-:W-:Y:S01]  /*0e00*/  MOV R27, UR21 ;  /* 0x00000015001b7c02 */ /* 0x000fe20008000f00 */
[----:B------:R-:W1:Y:S01]  /*0e10*/  LDCU.64 UR14, c[0x0][0x390] ;  /* 0x00007200ff0e77ac */ /* 0x000e620008000a00 */
[----:B0-----:R-:W-:-:S04]  /*0e20*/  ULEA UR12, UP1, UR10, UR12, 0x3 ;  /* 0x0000000c0a0c7291 */ /* 0x001fc8000f8218ff */
[----:B------:R-:W2:Y:S01]  /*0e30*/  LDG.E.64 R26, desc[UR16][R26.64] ;  /* 0x000000101a1a7981 */ /* 0x000ea2000c1e1b00 */
[----:B------:R-:W-:Y:S01]  /*0e40*/  ULEA.HI.X UR11, UR10, UR13, UR11, 0x3, UP1 ;  /* 0x0000000d0a0b7291 */ /* 0x000fe200088f1c0b */
[----:B------:R-:W-:-:S05]  /*0e50*/  IMAD.U32 R30, RZ, RZ, UR12 ;  /* 0x0000000cff1e7e24 */ /* 0x000fca000f8e00ff */
[----:B------:R-:W-:Y:S01]  /*0e60*/  IMAD.U32 R31, RZ, RZ, UR11 ;  /* 0x0000000bff1f7e24 */ /* 0x000fe2000f8e00ff */
[----:B------:R-:W0:Y:S04]  /*0e70*/  LDCU.64 UR12, c[0x0][0x388] ;  /* 0x00007100ff0c77ac */ /* 0x000e280008000a00 */
[----:B------:R-:W2:Y:S01]  /*0e80*/  LDG.E.64 R2, desc[UR16][R30.64] ;  /* 0x000000101e027981 */ /* 0x000ea2000c1e1b00 */
[----:B------:R-:W3:Y:S01]  /*0e90*/  LDCU.64 UR10, c[0x0][0x3a8] ;  /* 0x00007500ff0a77ac */ /* 0x000ee20008000a00 */
[----:B------:R-:W-:Y:S01]  /*0ea0*/  MOV R14, UR22 ;  /* 0x00000016000e7c02 */ /* 0x000fe20008000f00 */
[----:B------:R-:W-:Y:S01]  /*0eb0*/  IMAD.U32 R15, RZ, RZ, UR23 ;  /* 0x00000017ff0f7e24 */ /* 0x000fe2000f8e00ff */
[----:B------:R-:W-:Y:S01]  /*0ec0*/  MOV R4, UR20 ;  /* 0x0000001400047c02 */ /* 0x000fe20008000f00 */
[----:B------:R-:W-:-:S04]  /*0ed0*/  IMAD.U32 R5, RZ, RZ, UR21 ;  /* 0x00000015ff057e24 */ /* 0x000fc8000f8e00ff */
[----:B------:R-:W4:Y:S01]  /*0ee0*/  LDG.E.64 R14, desc[UR16][R14.64] ;  /* 0x000000100e0e7981 */ /* 0x000f22000c1e1b00 */
[----:B0-----:R-:W-:Y:S02]  /*0ef0*/  UIMAD.WIDE.U32 UR12, UR4, 0x8, UR12 ;  /* 0x00000008040c78a5 */ /* 0x001fe4000f8e000c */
[----:B---3--:R-:W-:-:S04]  /*0f00*/  UIMAD.WIDE.U32 UR10, UR4, 0x8, UR10 ;  /* 0x00000008040a78a5 */ /* 0x008fc8000f8e000a */
[----:B------:R-:W-:Y:S02]  /*0f10*/  IMAD.U32 R8, RZ, RZ, UR12 ;  /* 0x0000000cff087e24 */ /* 0x000fe4000f8e00ff */
[----:B------:R-:W-:Y:S02]  /*0f20*/  IMAD.U32 R9, RZ, RZ, UR13 ;  /* 0x0000000dff097e24 */ /* 0x000fe4000f8e00ff */
[----:B------:R-:W-:Y:S01]  /*0f30*/  IMAD.U32 R28, RZ, RZ, UR10 ;  /* 0x0000000aff1c7e24 */ /* 0x000fe2000f8e00ff */
[----:B------:R-:W-:-:S06]  /*0f40*/  MOV R29, UR11 ;  /* 0x0000000b001d7c02 */ /* 0x000fcc0008000f00 */
[----:B------:R-:W3:Y:S01]  /*0f50*/  LDG.E.64 R28, desc[UR16][R28.64] ;  /* 0x000000101c1c7981 */ /* 0x000ee2000c1e1b00 */
[----:B--2---:R-:W-:-:S07]  /*0f60*/  DMUL R2, R26, R2 ;  /* 0x000000021a027228 */ /* 0x004fce0000000000 */
[----:B------:R-:W-:Y:S04]  /*0f70*/  REDG.E.ADD.F64.RN.STRONG.GPU desc[UR16][R8.64], R2 ;  /* 0x00000002080079a6 */ /* 0x000fe8000c12ff10 */
[----:B------:R-:W2:Y:S01]  /*0f80*/  LDG.E.64 R4, desc[UR16][R4.64] ;  /* 0x0000001004047981 */ /* 0x000ea2000c1e1b00 */
[----:B-1----:R-:W-:Y:S01]  /*0f90*/  UIMAD.WIDE.U32 UR14, UR4, 0x8, UR14 ;  /* 0x00000008040e78a5 */ /* 0x002fe2000f8e000e */
[----:B------:R-:W-:Y:S02]  /*0fa0*/  IMAD.U32 R10, RZ, RZ, UR20 ;  /* 0x00000014ff0a7e24 */ /* 0x000fe4000f8e00ff */
[----:B------:R-:W-:-:S03]  /*0fb0*/  IMAD.U32 R11, RZ, RZ, UR21 ;  /* 0x00000015ff0b7e24 */ /* 0x000fc6000f8e00ff */
[----:B------:R-:W-:Y:S01]  /*0fc0*/  IMAD.U32 R32, RZ, RZ, UR14 ;  /* 0x0000000eff207e24 */ /* 0x000fe2000f8e00ff */
[----:B------:R-:W-:-:S05]  /*0fd0*/  MOV R33, UR15 ;  /* 0x0000000f00217c02 */ /* 0x000fca0008000f00 */
[----:B--2---:R0:W-:Y:S04]  /*0fe0*/  REDG.E.ADD.F64.RN.STRONG.GPU desc[UR16][R32.64], R4 ;  /* 0x00000004200079a6 */ /* 0x0041e8000c12ff10 */
[----:B------:R-:W2:Y:S04]  /*0ff0*/  LDG.E.64 R10, desc[UR16][R10.64+0x8] ;  /* 0x000008100a0a7981 */ /* 0x000ea8000c1e1b00 */
[----:B------:R-:W2:Y:S01]  /*1000*/  LDG.E.64 R6, desc[UR16][R30.64+0x8] ;  /* 0x000008101e067981 */ /* 0x000ea2000c1e1b00 */
[----:B------:R-:W-:Y:S01]  /*1010*/  MOV R16, UR10 ;  /* 0x0000000a00107c02 */ /* 0x000fe20008000f00 */
[----:B------:R-:W-:Y:S01]  /*1020*/  IMAD.U32 R17, RZ, RZ, UR11 ;  /* 0x0000000bff117e24 */ /* 0x000fe2000f8e00ff */
[----:B------:R-:W-:Y:S01]  /*1030*/  MOV R13, UR23 ;  /* 0x00000017000d7c02 */ /* 0x000fe20008000f00 */
[----:B------:R-:W-:Y:S01]  /*1040*/  IMAD.U32 R12, RZ, RZ, UR22 ;  /* 0x00000016ff0c7e24 */ /* 0x000fe2000f8e00ff */
[----:B------:R-:W-:Y:S01]  /*1050*/  MOV R38, UR20 ;  /* 0x0000001400267c02 */ /* 0x000fe20008000f00 */
[----:B------:R-:W-:-:S02]  /*1060*/  IMAD.U32 R36, RZ, RZ, UR12 ;  /* 0x0000000cff247e24 */ /* 0x000fc4000f8e00ff */
[----:B------:R-:W-:Y:S01]  /*1070*/  IMAD.U32 R37, RZ, RZ, UR13 ;  /* 0x0000000dff257e24 */ /* 0x000fe2000f8e00ff */
[----:B------:R-:W4:Y:S01]  /*1080*/  LDG.E.64 R16, desc[UR16][R16.64+0x8] ;  /* 0x0000081010107981 */ /* 0x000f22000c1e1b00 */
[----:B------:R-:W-:-:S03]  /*1090*/  IMAD.U32 R39, RZ, RZ, UR21 ;  /* 0x00000015ff277e24 */ /* 0x000fc6000f8e00ff */
[----:B------:R-:W4:Y:S01]  /*10a0*/  LDG.E.64 R12, desc[UR16][R12.64+0x8] ;  /* 0x000008100c0c7981 */ /* 0x000f22000c1e1b00 */
[----:B--2---:R-:W-:-:S07]  /*10b0*/  DMUL R6, R10, R6 ;  /* 0x000000060a067228 */ /* 0x004fce0000000000 */
[----:B------:R1:W-:Y:S04]  /*10c0*/  REDG.E.ADD.F64.RN.STRONG.GPU desc[UR16][R36.64+0x8], R6 ;  /* 0x00000806240079a6 */ /* 0x0003e8000c12ff10 */
[----:B0-----:R-:W2:Y:S01]  /*10d0*/  LDG.E.64 R4, desc[UR16][R38.64+0x8] ;  /* 0x0000081026047981 */ /* 0x001ea2000c1e1b00 */
[----:B------:R-:W-:Y:S01]  /*10e0*/  IMAD.U32 R8, RZ, RZ, UR20 ;  /* 0x00000014ff087e24 */ /* 0x000fe2000f8e00ff */
[----:B------:R-:W-:Y:S02]  /*10f0*/  MOV R9, UR21 ;  /* 0x0000001500097c02 */ /* 0x000fe40008000f00 */
[----:B--2---:R0:W-:Y:S04]  /*1100*/  REDG.E.ADD.F64.RN.STRONG.GPU desc[UR16][R32.64+0x8], R4 ;  /* 0x00000804200079a6 */ /* 0x0041e8000c12ff10 */
[----:B------:R-:W2:Y:S04]  /*1110*/  LDG.E.64 R8, desc[UR16][R8.64+0x10] ;  /* 0x0000101008087981 */ /* 0x000ea8000c1e1b00 */
[----:B------:R-:W2:Y:S01]  /*1120*/  LDG.E.64 R2, desc[UR16][R30.64+0x10] ;  /* 0x000010101e027981 */ /* 0x000ea2000c1e1b00 */
[----:B------:R-:W-:Y:S01]  /*1130*/  IMAD.U32 R40, RZ, RZ, UR10 ;  /* 0x0000000aff287e24 */ /* 0x000fe2000f8e00ff */
[----:B------:R-:W-:Y:S01]  /*1140*/  MOV R42, UR22 ;  /* 0x00000016002a7c02 */ /* 0x000fe20008000f00 */
[----:B------:R-:W-:Y:S01]  /*1150*/  IMAD.U32 R41, RZ, RZ, UR11 ;  /* 0x0000000bff297e24 */ /* 0x000fe2000f8e00ff */
[----:B------:R-:W-:Y:S01]  /*1160*/  MOV R45, UR13 ;  /* 0x0000000d002d7c02 */ /* 0x000fe20008000f00 */
[----:B------:R-:W-:-:S02]  /*1170*/  IMAD.U32 R43, RZ, RZ, UR23 ;  /* 0x00000017ff2b7e24 */ /* 0x000fc4000f8e00ff */
[----:B------:R-:W-:Y:S02]  /*1180*/  IMAD.U32 R44, RZ, RZ, UR12 ;  /* 0x0000000cff2c7e24 */ /* 0x000fe4000f8e00ff */
[----:B-1----:R-:W-:Y:S01]  /*1190*/  IMAD.U32 R36, RZ, RZ, UR20 ;  /* 0x00000014ff247e24 */ /* 0x002fe2000f8e00ff */
[----:B------:R1:W4:Y:S01]  /*11a0*/  LDG.E.64 R6, desc[UR16][R42.64+0x10] ;  /* 0x000010102a067981 */ /* 0x000322000c1e1b00 */
[----:B------:R-:W-:Y:S01]  /*11b0*/  IMAD.U32 R37, RZ, RZ, UR21 ;  /* 0x00000015ff257e24 */ /* 0x000fe2000f8e00ff */
[----:B--2---:R-:W-:Y:S02]  /*11c0*/  DMUL R34, R8, R2 ;  /* 0x0000000208227228 */ /* 0x004fe40000000000 */
[----:B------:R-:W2:Y:S05]  /*11d0*/  LDG.E.64 R2, desc[UR16][R40.64+0x10] ;  /* 0x0000101028027981 */ /* 0x000eaa000c1e1b00 */
[----:B------:R-:W-:Y:S04]  /*11e0*/  REDG.E.ADD.F64.RN.STRONG.GPU desc[UR16][R44.64+0x10], R34 ;  /* 0x000010222c0079a6 */ /* 0x000fe8000c12ff10 */
[----:B------:R-:W3:Y:S01]  /*11f0*/  LDG.E.64 R36, desc[UR16][R36.64+0x10] ;  /* 0x0000101024247981 */ /* 0x000ee2000c1e1b00 */
[----:B------:R-:W-:Y:S01]  /*1200*/  MOV R38, UR14 ;  /* 0x0000000e00267c02 */ /* 0x000fe20008000f00 */
[----:B------:R-:W-:Y:S01]  /*1210*/  IMAD.U32 R39, RZ, RZ, UR15 ;  /* 0x0000000fff277e24 */ /* 0x000fe2000f8e00ff */
[----:B0-----:R-:W-:Y:S01]  /*1220*/  MOV R5, UR21 ;  /* 0x0000001500057c02 */ /* 0x001fe20008000f00 */
[----:B------:R-:W-:-:S03]  /*1230*/  IMAD.U32 R4, RZ, RZ, UR20 ;  /* 0x00000014ff047e24 */ /* 0x000fc6000f8e00ff */
[----:B---3--:R0:W-:Y:S04]  /*1240*/  REDG.E.ADD.F64.RN.STRONG.GPU desc[UR16][R38.64+0x10], R36 ;  /* 0x00001024260079a6 */ /* 0x0081e8000c12ff10 */
[----:B------:R-:W3:Y:S04]  /*1250*/  LDG.E.64 R4, desc[UR16][R4.64+0x18] ;  /* 0x0000181004047981 */ /* 0x000ee8000c1e1b00 */
[----:B------:R-:W3:Y:S01]  /*1260*/  LDG.E.64 R30, desc[UR16][R30.64+0x18] ;  /* 0x000018101e1e7981 */ /* 0x000ee2000c1e1b00 */
[----:B------:R-:W-:Y:S01]  /*1270*/  DMUL R32, R26, R28 ;  /* 0x0000001c1a207228 */ /* 0x000fe20000000000 */
[----:B------:R-:W-:Y:S01]  /*1280*/  IMAD.U32 R28, RZ, RZ, UR22 ;  /* 0x00000016ff1c7e24 */ /* 0x000fe2000f8e00ff */
[----:B-1----:R-:W-:Y:S01]  /*1290*/  MOV R42, UR12 ;  /* 0x0000000c002a7c02 */ /* 0x002fe20008000f00 */
[----:B------:R-:W-:Y:S01]  /*12a0*/  IMAD.U32 R29, RZ, RZ, UR23 ;  /* 0x00000017ff1d7e24 */ /* 0x000fe2000f8e00ff */
[----:B0-----:R-:W-:Y:S01]  /*12b0*/  MOV R37, UR21 ;  /* 0x0000001500257c02 */ /* 0x001fe20008000f00 */
[----:B------:R-:W-:Y:S01]  /*12c0*/  IMAD.U32 R43, RZ, RZ, UR13 ;  /* 0x0000000dff2b7e24 */ /* 0x000fe2000f8e00ff */
[----:B------:R-:W2:Y:S01]  /*12d0*/  LDG.E.64 R26, desc[UR16][R40.64+0x18] ;  /* 0x00001810281a7981 */ /* 0x000ea2000c1e1b00 */
[----:B------:R-:W-:-:S03]  /*12e0*/  IMAD.U32 R36, RZ, RZ, UR20 ;  /* 0x00000014ff247e24 */ /* 0x000fc6000f8e00ff */
[----:B------:R-:W2:Y:S01]  /*12f0*/  LDG.E.64 R28, desc[UR16][R28.64+0x18] ;  /* 0x000018101c1c7981 */ /* 0x000ea2000c1e1b00 */
[----:B---3--:R-:W-:-:S07]  /*1300*/  DMUL R34, R4, R30 ;  /* 0x0000001e04227228 */ /* 0x008fce0000000000 */
[----:B------:R0:W-:Y:S04]  /*1310*/  REDG.E.ADD.F64.RN.STRONG.GPU desc[UR16][R42.64+0x18], R34 ;  /* 0x000018222a0079a6 */ /* 0x0001e8000c12ff10 */
[----:B------:R-:W3:Y:S01]  /*1320*/  LDG.E.64 R36, desc[UR16][R36.64+0x18] ;  /* 0x0000181024247981 */ /* 0x000ee2000c1e1b00 */
[----:B------:R-:W-:Y:S02]  /*1330*/  IMAD.U32 R30, RZ, RZ, UR14 ;  /* 0x0000000eff1e7e24 */ /* 0x000fe4000f8e00ff */
[----:B------:R-:W-:Y:S01]  /*1340*/  IMAD.U32 R31, RZ, RZ, UR15 ;  /* 0x0000000fff1f7e24 */ /* 0x000fe2000f8e00ff */
[----:B----45:R-:W-:Y:S02]  /*1350*/  DADD R14, -R22, R14 ;  /* 0x00000000160e7229 */ /* 0x030fe4000000010e */
[----:B------:R-:W-:-:S02]  /*1360*/  DADD R24, R24, R32 ;  /* 0x0000000018187229 */ /* 0x000fc40000000020 */
[----:B------:R-:W-:Y:S02]  /*1370*/  DMUL R16, R10, R16 ;  /* 0x000000100a107228 */ /* 0x000fe40000000000 */
[----:B------:R-:W-:Y:S02]  /*1380*/  DADD R12, -R22, R12 ;  /* 0x00000000160c7229 */ /* 0x000fe4000000010c */
[----:B------:R-:W-:Y:S02]  /*1390*/  DFMA R14, R32, R14, R18 ;  /* 0x0000000e200e722b */ /* 0x000fe40000000012 */
[----:B--2---:R-:W-:Y:S02]  /*13a0*/  DMUL R2, R8, R2 ;  /* 0x0000000208027228 */ /* 0x004fe40000000000 */
[----:B------:R-:W-:Y:S02]  /*13b0*/  DADD R24, R24, R16 ;  /* 0x0000000018187229 */ /* 0x000fe40000000010 */
[----:B------:R-:W-:-:S02]  /*13c0*/  DADD R6, -R22, R6 ;  /* 0x0000000016067229 */ /* 0x000fc40000000106 */
[----:B------:R-:W-:Y:S01]  /*13d0*/  DFMA R12, R16, R12, R14 ;  /* 0x0000000c100c722b */ /* 0x000fe2000000000e */
[----:B---3--:R0:W-:Y:S03]  /*13e0*/  REDG.E.ADD.F64.RN.STRONG.GPU desc[UR16][R30.64+0x18], R36 ;  /* 0x000018241e0079a6 */ /* 0x0081e6000c12ff10 */
[----:B------:R-:W-:-:S04]  /*13f0*/  DADD R24, R24, R2 ;  /* 0x0000000018187229 */ /* 0x000fc80000000002 */
[----:B------:R-:W-:Y:S02]  /*1400*/  DFMA R6, R2, R6, R12 ;  /* 0x000000060206722b */ /* 0x000fe4000000000c */
[----:B------:R-:W-:Y:S02]  /*1410*/  DMUL R26, R4, R26 ;  /* 0x0000001a041a7228 */ /* 0x000fe40000000000 */
[----:B------:R-:W-:Y:S01]  /*1420*/  DADD R28, -R22, R28 ;  /* 0x00000000161c7229 */ /* 0x000fe2000000011c */
[----:B------:R-:W-:-:S05]  /*1430*/  UIADD3 UR4, UPT, UPT, UR4, 0x4, URZ ;  /* 0x0000000404047890 */ /* 0x000fca000fffe0ff */
[----:B------:R-:W-:Y:S02]  /*1440*/  DADD R24, R24, R26 ;  /* 0x0000000018187229 */ /* 0x000fe4000000001a */
[----:B0-----:R-:W-:-:S11]  /*1450*/  DFMA R18, R26, R28, R6 ;  /* 0x0000001c1a12722b */ /* 0x001fd60000000006 */
.L_x_52:
[----:B------:R-:W-:Y:S05]  /*1460*/  BRA.U !UP2, `(.L_x_49) ;  /* 0x000000050aa07547 */ /* 0x000fea000b800000 */
[----:B------:R-:W-:Y:S02]  /*1470*/  UISETP.NE.AND UP1, UPT, UR19, 0x1, UPT ;  /* 0x000000011300788c */ /* 0x000fe4000bf25270 */
[----:B------:R-:W-:-:S04]  /*1480*/  ULOP3.LUT UR10, UR28, 0x1, URZ, 0xc0, !UPT ;  /* 0x000000011c0a7892 */ /* 0x000fc8000f8ec0ff */
[----:B------:R-:W-:-:S03]  /*1490*/  UISETP.NE.U32.AND UP2, UPT, UR10, 0x1, UPT ;  /* 0x000000010a00788c */ /* 0x000fc6000bf45070 */
[----:B------:R-:W-:Y:S08]  /*14a0*/  BRA.U !UP1, `(.L_x_53) ;  /* 0x0000000109f87547 */ /* 0x000ff0000b800000 */
[----:B------:R-:W0:Y:S01]  /*14b0*/  LDCU.64 UR12, c[0x0][0x3c0] ;  /* 0x00007800ff0c77ac */ /* 0x000e220008000a00 */
[----:B------:R-:W-:Y:S02]  /*14c0*/  UIADD3 UR10, UP1, UPT, UR5, UR4, URZ ;  /* 0x00000004050a7290 */ /* 0x000fe4000ff3e0ff */
[----:B------:R-:W-:Y:S02]  /*14d0*/  UIMAD.WIDE.U32 UR20, UR4, 0x8, UR8 ;  /* 0x00000008041478a5 */ /* 0x000fe4000f8e0008 */
[----:B------:R-:W-:Y:S02]  /*14e0*/  UIADD3.X UR11, UPT, UPT, URZ, UR18, URZ, UP1, !UPT ;  /* 0x00000012ff0b7290 */ /* 0x000fe40008ffe4ff */
[----:B------:R-:W-:Y:S02]  /*14f0*/  UIMAD.WIDE.U32 UR22, UR4, 0x8, UR6 ;  /* 0x00000008041678a5 */ /* 0x000fe4000f8e0006 */
[----:B------:R-:W-:Y:S01]  /*1500*/  MOV R2, UR20 ;  /* 0x0000001400027c02 */ /* 0x000fe20008000f00 */
[----:B------:R-:W-:Y:S01]  /*1510*/  IMAD.U32 R3, RZ, RZ, UR21 ;  /* 0x00000015ff037e24 */ /* 0x000fe2000f8e00ff */
[----:B------:R-:W1:Y:S01]  /*1520*/  LDCU.64 UR14, c[0x0][0x390] ;  /* 0x00007200ff0e77ac */ /* 0x000e620008000a00 */
[----:B0-----:R-:W-:-:S04]  /*1530*/  ULEA UR12, UP1, UR10, UR12, 0x3 ;  /* 0x0000000c0a0c7291 */ /* 0x001fc8000f8218ff */
[----:B------:R-:W2:Y:S01]  /*1540*/  LDG.E.64 R2, desc[UR16][R2.64] ;  /* 0x0000001002027981 */ /* 0x000ea2000c1e1b00 */
[----:B------:R-:W-:Y:S01]  /*1550*/  ULEA.HI.X UR11, UR10, UR13, UR11, 0x3, UP1 ;  /* 0x0000000d0a0b7291 */ /* 0x000fe200088f1c0b */
[----:B------:R-:W-:-:S05]  /*1560*/  IMAD.U32 R26, RZ, RZ, UR12 ;  /* 0x0000000cff1a7e24 */ /* 0x000fca000f8e00ff */
[----:B------:R-:W-:Y:S01]  /*1570*/  MOV R27, UR11 ;  /* 0x0000000b001b7c02 */ /* 0x000fe20008000f00 */
[----:B------:R-:W0:Y:S04]  /*1580*/  LDCU.64 UR12, c[0x0][0x388] ;  /* 0x00007100ff0c77ac */ /* 0x000e280008000a00 */
[----:B------:R-:W2:Y:S01]  /*1590*/  LDG.E.64 R4, desc[UR16][R26.64] ;  /* 0x000000101a047981 */ /* 0x000ea2000c1e1b00 */
[----:B------:R-:W3:Y:S01]  /*15a0*/  LDCU.64 UR10, c[0x0][0x3a8] ;  /* 0x00007500ff0a77ac */ /* 0x000ee20008000a00 */
[----:B------:R-:W-:Y:S02]  /*15b0*/  IMAD.U32 R16, RZ, RZ, UR22 ;  /* 0x00000016ff107e24 */ /* 0x000fe4000f8e00ff */
[----:B------:R-:W-:Y:S02]  /*15c0*/  IMAD.U32 R17, RZ, RZ, UR23 ;  /* 0x00000017ff117e24 */ /* 0x000fe4000f8e00ff */
[----:B------:R-:W-:-:S02]  /*15d0*/  IMAD.U32 R12, RZ, RZ, UR20 ;  /* 0x00000014ff0c7e24 */ /* 0x000fc4000f8e00ff */
[----:B------:R-:W-:Y:S01]  /*15e0*/  IMAD.U32 R13, RZ, RZ, UR21 ;  /* 0x00000015ff0d7e24 */ /* 0x000fe2000f8e00ff */
[----:B0-----:R-:W-:Y:S02]  /*15f0*/  UIMAD.WIDE.U32 UR12, UR4, 0x8, UR12 ;  /* 0x00000008040c78a5 */ /* 0x001fe4000f8e000c */
[----:B---3--:R-:W-:-:S04]  /*1600*/  UIMAD.WIDE.U32 UR10, UR4, 0x8, UR10 ;  /* 0x00000008040a78a5 */ /* 0x008fc8000f8e000a */
[----:B------:R-:W-:Y:S01]  /*1610*/  IMAD.U32 R28, RZ, RZ, UR12 ;  /* 0x0000000cff1c7e24 */ /* 0x000fe2000f8e00ff */
[----:B------:R-:W-:Y:S02]  /*1620*/  MOV R29, UR13 ;  /* 0x0000000d001d7c02 */ /* 0x000fe40008000f00 */
[----:B------:R-:W-:Y:S01]  /*1630*/  MOV R6, UR10 ;  /* 0x0000000a00067c02 */ /* 0x000fe20008000f00 */
[----:B------:R-:W-:-:S06]  /*1640*/  IMAD.U32 R7, RZ, RZ, UR11 ;  /* 0x0000000bff077e24 */ /* 0x000fcc000f8e00ff */
[----:B------:R-:W3:Y:S01]  /*1650*/  LDG.E.64 R6, desc[UR16][R6.64] ;  /* 0x0000001006067981 */ /* 0x000ee2000c1e1b00 */
[----:B--2---:R-:W-:-:S03]  /*1660*/  DMUL R10, R2, R4 ;  /* 0x00000004020a7228 */ /* 0x004fc60000000000 */
[----:B------:R0:W2:Y:S04]  /*1670*/  LDG.E.64 R4, desc[UR16][R16.64] ;  /* 0x0000001010047981 */ /* 0x0000a8000c1e1b00 */
[----:B------:R4:W-:Y:S04]  /*1680*/  REDG.E.ADD.F64.RN.STRONG.GPU desc[UR16][R28.64], R10 ;  /* 0x0000000a1c0079a6 */ /* 0x0009e8000c12ff10 */
[----:B------:R-:W4:Y:S01]  /*1690*/  LDG.E.64 R12, desc[UR16][R12.64] ;  /* 0x000000100c0c7981 */ /* 0x000f22000c1e1b00 */
[----:B-1----:R-:W-:Y:S01]  /*16a0*/  UIMAD.WIDE.U32 UR14, UR4, 0x8, UR14 ;  /* 0x00000008040e78a5 */ /* 0x002fe2000f8e000e */
[----:B------:R-:W-:Y:S01]  /*16b0*/  IMAD.U32 R8, RZ, RZ, UR20 ;  /* 0x00000014ff087e24 */ /* 0x000fe2000f8e00ff */
[----:B------:R-:W-:-:S04]  /*16c0*/  MOV R9, UR21 ;  /* 0x0000001500097c02 */ /* 0x000fc80008000f00 */
[----:B------:R-:W-:Y:S01]  /*16d0*/  MOV R30, UR14 ;  /* 0x0000000e001e7c02 */ /* 0x000fe20008000f00 */
[----:B------:R-:W-:-:S05]  /*16e0*/  IMAD.U32 R31, RZ, RZ, UR15 ;  /* 0x0000000fff1f7e24 */ /* 0x000fca000f8e00ff */
[----:B----4-:R1:W-:Y:S04]  /*16f0*/  REDG.E.ADD.F64.RN.STRONG.GPU desc[UR16][R30.64], R12 ;  /* 0x0000000c1e0079a6 */ /* 0x0103e8000c12ff10 */
[----:B------:R-:W0:Y:S04]  /*1700*/  LDG.E.64 R8, desc[UR16][R8.64+0x8] ;  /* 0x0000081008087981 */ /* 0x000e28000c1e1b00 */
[----:B------:R-:W0:Y:S01]  /*1710*/  LDG.E.64 R14, desc[UR16][R26.64+0x8] ;  /* 0x000008101a0e7981 */ /* 0x000e22000c1e1b00 */
[----:B------:R-:W-:Y:S01]  /*1720*/  IMAD.U32 R32, RZ, RZ, UR10 ;  /* 0x0000000aff207e24 */ /* 0x000fe2000f8e00ff */
[----:B------:R-:W-:Y:S01]  /*1730*/  MOV R28, UR22 ;  /* 0x00000016001c7c02 */ /* 0x000fe20008000f00 */
[----:B------:R-:W-:Y:S01]  /*1740*/  IMAD.U32 R33, RZ, RZ, UR11 ;  /* 0x0000000bff217e24 */ /* 0x000fe2000f8e00ff */
[----:B------:R-:W-:Y:S01]  /*1750*/  MOV R35, UR13 ;  /* 0x0000000d00237c02 */ /* 0x000fe20008000f00 */
[----:B------:R-:W-:-:S02]  /*1760*/  IMAD.U32 R29, RZ, RZ, UR23 ;  /* 0x00000017ff1d7e24 */ /* 0x000fc4000f8e00ff */
[----:B------:R-:W-:Y:S01]  /*1770*/  IMAD.U32 R34, RZ, RZ, UR12 ;  /* 0x0000000cff227e24 */ /* 0x000fe2000f8e00ff */
[----:B------:R-:W4:Y:S01]  /*1780*/  LDG.E.64 R10, desc[UR16][R32.64+0x8] ;  /* 0x00000810200a7981 */ /* 0x000f22000c1e1b00 */
[----:B------:R-:W-:Y:S02]  /*1790*/  IMAD.U32 R36, RZ, RZ, UR20 ;  /* 0x00000014ff247e24 */ /* 0x000fe4000f8e00ff */
[----:B------:R-:W-:Y:S01]  /*17a0*/  IMAD.U32 R37, RZ, RZ, UR21 ;  /* 0x00000015ff257e24 */ /* 0x000fe2000f8e00ff */
[----:B0-----:R-:W-:Y:S01]  /*17b0*/  DMUL R16, R8, R14 ;  /* 0x0000000e08107228 */ /* 0x001fe20000000000 */
[----:B------:R-:W4:Y:S06]  /*17c0*/  LDG.E.64 R14, desc[UR16][R28.64+0x8] ;  /* 0x000008101c0e7981 */ /* 0x000f2c000c1e1b00 */
[----:B------:R0:W-:Y:S04]  /*17d0*/  REDG.E.ADD.F64.RN.STRONG.GPU desc[UR16][R34.64+0x8], R16 ;  /* 0x00000810220079a6 */ /* 0x0001e8000c12ff10 */
[----:B-1----:R-:W4:Y:S01]  /*17e0*/  LDG.E.64 R12, desc[UR16][R36.64+0x8] ;  /* 0x00000810240c7981 */ /* 0x002f22000c1e1b00 */
[----:B---3--:R-:W-:-:S02]  /*17f0*/  DMUL R6, R2, R6 ;  /* 0x0000000602067228 */ /* 0x008fc40000000000 */
[----:B--2--5:R-:W-:Y:S02]  /*1800*/  DADD R4, -R22, R4 ;  /* 0x0000000016047229 */ /* 0x024fe40000000104 */
[----:B----4-:R-:W-:-:S04]  /*1810*/  DMUL R10, R8, R10 ;  /* 0x0000000a080a7228 */ /* 0x010fc80000000000 */
[----:B------:R-:W-:Y:S02]  /*1820*/  DADD R24, R24, R6 ;  /* 0x0000000018187229 */ /* 0x000fe40000000006 */
[----:B------:R-:W-:Y:S01]  /*1830*/  DFMA R4, R6, R4, R18 ;  /* 0x000000040604722b */ /* 0x000fe20000000012 */
[----:B------:R0:W-:Y:S01]  /*1840*/  REDG.E.ADD.F64.RN.STRONG.GPU desc[UR16][R30.64+0x8], R12 ;  /* 0x0000080c1e0079a6 */ /* 0x0001e2000c12ff10 */
[----:B------:R-:W-:-:S04]  /*1850*/  DADD R14, -R22, R14 ;  /* 0x00000000160e7229 */ /* 0x000fc8000000010e */
[----:B------:R-:W-:Y:S01]  /*1860*/  DADD R24, R24, R10 ;  /* 0x0000000018187229 */ /* 0x000fe2000000000a */
[----:B------:R-:W-:-:S03]  /*1870*/  UIADD3 UR4, UPT, UPT, UR4, 0x2, URZ ;  /* 0x0000000204047890 */ /* 0x000fc6000fffe0ff */
[----:B------:R-:W-:-:S11]  /*1880*/  DFMA R18, R10, R14, R4 ;  /* 0x0000000e0a12722b */ /* 0x000fd60000000004 */
.L_x_53:
[----:B------:R-:W-:Y:S05]  /*1890*/  BRA.U UP2, `(.L_x_49) ;  /* 0x0000000102947547 */ /* 0x000fea000b800000 */
[----:B------:R-:W1:Y:S01]  /*18a0*/  LDCU.64 UR14, c[0x0][0x3c0] ;  /* 0x00007800ff0e77ac */ /* 0x000e620008000a00 */
[----:B------:R-:W-:Y:S02]  /*18b0*/  UIADD3 UR11, UP1, UPT, UR5, UR4, URZ ;  /* 0x00000004050b7290 */ /* 0x000fe4000ff3e0ff */
[----:B------:R-:W-:Y:S02]  /*18c0*/  UIMAD.WIDE.U32 UR20, UR4, 0x8, UR8 ;  /* 0x00000008041478a5 */ /* 0x000fe4000f8e0008 */
[----:B------:R-:W-:-:S04]  /*18d0*/  UIADD3.X UR12, UPT, UPT, URZ, UR18, URZ, UP1, !UPT ;  /* 0x00000012ff0c7290 */ /* 0x000fc80008ffe4ff */
[----:B------:R-:W-:Y:S01]  /*18e0*/  MOV R10, UR20 ;  /* 0x00000014000a7c02 */ /* 0x000fe20008000f00 */
[----:B------:R-:W-:Y:S01]  /*18f0*/  IMAD.U32 R11, RZ, RZ, UR21 ;  /* 0x00000015ff0b7e24 */ /* 0x000fe2000f8e00ff */
[----:B-1----:R-:W-:-:S04]  /*1900*/  ULEA UR10, UP1, UR11, UR14, 0x3 ;  /* 0x0000000e0b0a7291 */ /* 0x002fc8000f8218ff */
[----:B------:R-:W2:Y:S01]  /*1910*/  LDG.E.64 R2, desc[UR16][R10.64] ;  /* 0x000000100a027981 */ /* 0x000ea2000c1e1b00 */
[----:B------:R-:W-:Y:S01]  /*1920*/  ULEA.HI.X UR11, UR11, UR15, UR12, 0x3, UP1 ;  /* 0x0000000f0b0b7291 */ /* 0x000fe200088f1c0c */
[----:B------:R-:W-:Y:S01]  /*1930*/  IMAD.U32 R4, RZ, RZ, UR10 ;  /* 0x0000000aff047e24 */ /* 0x000fe2000f8e00ff */
[----:B------:R-:W1:Y:S04]  /*1940*/  LDCU.64 UR12, c[0x0][0x388] ;  /* 0x00007100ff0c77ac */ /* 0x000e680008000a00 */
[----:B------:R-:W-:-:S05]  /*1950*/  MOV R5, UR11 ;  /* 0x0000000b00057c02 */ /* 0x000fca0008000f00 */
[----:B------:R-:W3:Y:S01]  /*1960*/  LDCU.64 UR10, c[0x0][0x3a8] ;  /* 0x00007500ff0a77ac */ /* 0x000ee20008000a00 */
[----:B------:R-:W2:Y:S01]  /*1970*/  LDG.E.64 R4, desc[UR16][R4.64] ;  /* 0x0000001004047981 */ /* 0x000ea2000c1e1b00 */
[----:B------:R-:W-:Y:S02]  /*1980*/  UIMAD.WIDE.U32 UR14, UR4, 0x8, UR6 ;  /* 0x00000008040e78a5 */ /* 0x000fe4000f8e0006 */
[----:B-1----:R-:W-:-:S04]  /*1990*/  UIMAD.WIDE.U32 UR12, UR4, 0x8, UR12 ;  /* 0x00000008040c78a5 */ /* 0x002fc8000f8e000c */
[----:B------:R-:W-:Y:S01]  /*19a0*/  IMAD.U32 R14, RZ, RZ, UR14 ;  /* 0x0000000eff0e7e24 */ /* 0x000fe2000f8e00ff */
[----:B---3--:R-:W-:Y:S01]  /*19b0*/  UIMAD.WIDE.U32 UR10, UR4, 0x8, UR10 ;  /* 0x00000008040a78a5 */ /* 0x008fe2000f8e000a */
[----:B------:R-:W-:Y:S01]  /*19c0*/  IMAD.U32 R15, RZ, RZ, UR15 ;  /* 0x0000000fff0f7e24 */ /* 0x000fe2000f8e00ff */
[----:B0-----:R-:W-:Y:S01]  /*19d0*/  MOV R17, UR13 ;  /* 0x0000000d00117c02 */ /* 0x001fe20008000f00 */
[----:B------:R-:W-:-:S03]  /*19e0*/  IMAD.U32 R16, RZ, RZ, UR12 ;  /* 0x0000000cff107e24 */ /* 0x000fc6000f8e00ff */
[----:B------:R-:W-:Y:S01]  /*19f0*/  MOV R12, UR10 ;  /* 0x0000000a000c7c02 */ /* 0x000fe20008000f00 */
[----:B------:R-:W-:Y:S01]  /*1a00*/  IMAD.U32 R13, RZ, RZ, UR11 ;  /* 0x0000000bff0d7e24 */ /* 0x000fe2000f8e00ff */
[----:B------:R-:W3:Y:S03]  /*1a10*/  LDG.E.64 R6, desc[UR16][R14.64] ;  /* 0x000000100e067981 */ /* 0x000ee6000c1e1b00 */
[----:B------:R-:W0:Y:S01]  /*1a20*/  LDCU.64 UR10, c[0x0][0x390] ;  /* 0x00007200ff0a77ac */ /* 0x000e220008000a00 */
[----:B--2---:R-:W-:Y:S01]  /*1a30*/  DMUL R8, R2, R4 ;  /* 0x0000000402087228 */ /* 0x004fe20000000000 */
[----:B------:R-:W2:Y:S06]  /*1a40*/  LDG.E.64 R4, desc[UR16][R12.64] ;  /* 0x000000100c047981 */ /* 0x000eac000c1e1b00 */
[----:B------:R1:W-:Y:S04]  /*1a50*/  REDG.E.ADD.F64.RN.STRONG.GPU desc[UR16][R16.64], R8 ;  /* 0x00000008100079a6 */ /* 0x0003e8000c12ff10 */
[----:B------:R-:W4:Y:S01]  /*1a60*/  LDG.E.64 R10, desc[UR16][R10.64] ;  /* 0x000000100a0a7981 */ /* 0x000f22000c1e1b00 */
[----:B0-----:R-:W-:-:S06]  /*1a70*/  UIMAD.WIDE.U32 UR10, UR4, 0x8, UR10 ;  /* 0x00000008040a78a5 */ /* 0x001fcc000f8e000a */
[----:B------:R-:W-:Y:S02]  /*1a80*/  IMAD.U32 R26, RZ, RZ, UR10 ;  /* 0x0000000aff1a7e24 */ /* 0x000fe4000f8e00ff */
[----:B------:R-:W-:Y:S01]  /*1a90*/  IMAD.U32 R27, RZ, RZ, UR11 ;  /* 0x0000000bff1b7e24 */ /* 0x000fe2000f8e00ff */
[----:B---3-5:R-:W-:-:S04]  /*1aa0*/  DADD R6, -R22, R6 ;  /* 0x0000000016067229 */ /* 0x028fc80000000106 */
[----:B----4-:R1:W-:Y:S01]  /*1ab0*/  REDG.E.ADD.F64.RN.STRONG.GPU desc[UR16][R26.64], R10 ;  /* 0x0000000a1a0079a6 */ /* 0x0103e2000c12ff10 */
[----:B--2---:R-:W-:-:S08]  /*1ac0*/  DMUL R4, R2, R4 ;  /* 0x0000000402047228 */ /* 0x004fd00000000000 */
[----:B------:R-:W-:Y:S02]  /*1ad0*/  DFMA R18, R4, R6, R18 ;  /* 0x000000060412722b */ /* 0x000fe40000000012 */
[----:B------:R-:W-:-:S11]  /*1ae0*/  DADD R24, R24, R4 ;  /* 0x0000000018187229 */ /* 0x000fd60000000004 */
.L_x_49:
[----:B------:R-:W-:-:S13]  /*1af0*/  PLOP3.LUT P0, PT, PT, PT, UP0, 0x80, 0x8 ;  /* 0x000000000008781c */ /* 0x000fda0003f0f008 */
[----:B------:R-:W-:Y:S05]  /*1b00*/  @!P0 EXIT ;  /* 0x000000000000894d */ /* 0x000fea0003800000 */
[----:B01----:R-:W0:Y:S01]  /*1b10*/  I2F.F64 R16, UR28 ;  /* 0x0000001c00107d12 */ /* 0x003e220008201c00 */
[----:B------:R-:W-:Y:S02]  /*1b20*/  MOV R2, 0x1 ;  /* 0x0000000100027802 */ /* 0x000fe40000000f00 */
[----:B------:R-:W-:-:S05]  /*1b30*/  FSETP.GEU.AND P1, PT, |R25|, 6.5827683646048100446e-37, PT ;  /* 0x036000001900780b */ /* 0x000fca0003f2e200 */
[----:B0-----:R-:W0:Y:S02]  /*1b40*/  MUFU.RCP64H R3, R17 ;  /* 0x0000001100037308 */ /* 0x001e240000001800 */
[----:B0-----:R-:W-:-:S08]  /*1b50*/  DFMA R4, R2, -R16, 1 ;  /* 0x3ff000000204742b */ /* 0x001fd00000000810 */
[----:B------:R-:W-:-:S08]  /*1b60*/  DFMA R4, R4, R4, R4 ;  /* 0x000000040404722b */ /* 0x000fd00000000004 */
[----:B------:R-:W-:-:S08]  /*1b70*/  DFMA R4, R2, R4, R2 ;  /* 0x000000040204722b */ /* 0x000fd00000000002 */
[----:B------:R-:W-:-:S08]  /*1b80*/  DFMA R2, R4, -R16, 1 ;  /* 0x3ff000000402742b */ /* 0x000fd00000000810 */
[----:B------:R-:W-:-:S08]  /*1b90*/  DFMA R2, R4, R2, R4 ;  /* 0x000000020402722b */ /* 0x000fd00000000004 */
[----:B------:R-:W-:-:S08]  /*1ba0*/  DMUL R4, R2, R24 ;  /* 0x0000001802047228 */ /* 0x000fd00000000000 */
[----:B------:R-:W-:-:S08]  /*1bb0*/  DFMA R6, R4, -R16, R24 ;  /* 0x800000100406722b */ /* 0x000fd00000000018 */
[----:B------:R-:W-:-:S10]  /*1bc0*/  DFMA R2, R2, R6, R4 ;  /* 0x000000060202722b */ /* 0x000fd40000000004 */
[----:B------:R-:W-:-:S05]  /*1bd0*/  FFMA R0, RZ, R17, R3 ;  /* 0x00000011ff007223 */ /* 0x000fca0000000003 */
[----:B------:R-:W-:-:S13]  /*1be0*/  FSETP.GT.AND P0, PT, |R0|, 1.469367938527859385e-39, PT ;  /* 0x001000000000780b */ /* 0x000fda0003f04200 */
[----:B------:R-:W-:Y:S05]  /*1bf0*/  @P0 BRA P1, `(.L_x_54) ;  /* 0x0000000000200947 */ /* 0x000fea0000800000 */
[----:B------:R-:W-:Y:S01]  /*1c00*/  IMAD.MOV.U32 R6, RZ, RZ, R24 ;  /* 0x000000ffff067224 */ /* 0x000fe200078e0018 */
[----:B------:R-:W-:Y:S01]  /*1c10*/  MOV R4, R16 ;  /* 0x0000001000047202 */ /* 0x000fe20000000f00 */
[----:B------:R-:W-:Y:S01]  /*1c20*/  IMAD.MOV.U32 R7, RZ, RZ, R25 ;  /* 0x000000ffff077224 */ /* 0x000fe200078e0019 */
[----:B------:R-:W-:Y:S01]  /*1c30*/  MOV R0, 0x1c60 ;  /* 0x00001c6000007802 */ /* 0x000fe20000000f00 */
[----:B------:R-:W-:-:S07]  /*1c40*/  IMAD.MOV.U32 R5, RZ, RZ, R17 ;  /* 0x000000ffff057224 */ /* 0x000fce00078e0011 */
[----:B-----5:R-:W-:Y:S05]  /*1c50*/  CALL.REL.NOINC `($__internal_3_$__cuda_sm20_div_rn_f64_full) ;  /* 0x0000002400c87944 */ /* 0x020fea0003c00000 */
[----:B------:R-:W-:Y:S01]  /*1c60*/  IMAD.MOV.U32 R2, RZ, RZ, R4 ;  /* 0x000000ffff027224 */ /* 0x000fe200078e0004 */
[----:B------:R-:W-:-:S07]  /*1c70*/  MOV R3, R5 ;  /* 0x0000000500037202 */ /* 0x000fce0000000f00 */
.L_x_54:
[----:B------:R-:W0:Y:S01]  /*1c80*/  LDCU UR12, c[0x0][0x3cc] ;  /* 0x00007980ff0c77ac */ /* 0x000e220008000800 */
[----:B------:R-:W-:Y:S01]  /*1c90*/  UMOV UR4, URZ ;  /* 0x000000ff00047c82 */ /* 0x000fe20008000000 */
[----:B0-----:R-:W-:Y:S02]  /*1ca0*/  UISETP.GE.U32.AND UP0, UPT, UR12, 0x8, UPT ;  /* 0x000000080c00788c */ /* 0x001fe4000bf06070 */
[----:B------:R-:W-:-:S07]  /*1cb0*/  ULOP3.LUT UR19, UR12, 0x7, URZ, 0xc0, !UPT ;  /* 0x000000070c137892 */ /* 0x000fce000f8ec0ff */
[----:B------:R-:W-:Y:S05]  /*1cc0*/  BRA.U !UP0, `(.L_x_55) ;  /* 0x0000001108507547 */ /* 0x000fea000b800000 */
[----:B------:R-:W0:Y:S01]  /*1cd0*/  LDCU.128 UR20, c[0x0][0x3a0] ;  /* 0x00007400ff1477ac */ /* 0x000e220008000c00 */
[----:B------:R-:W1:Y:S01]  /*1ce0*/  LDCU.64 UR14, c[0x0][0x398] ;  /* 0x00007300ff0e77ac */ /* 0x000e620008000a00 */
[----:B------:R-:W2:Y:S01]  /*1cf0*/  LDCU.64 UR10, c[0x0][0x380] ;  /* 0x00007000ff0a77ac */ /* 0x000ea20008000a00 */
[----:B------:R-:W-:-:S04]  /*1d00*/  ULEA UR4, UP0, UR5, 0x20, 0x3 ;  /* 0x0000002005047891 */ /* 0x000fc8000f8018ff */
[----:B------:R-:W-:Y:S02]  /*1d10*/  ULEA.HI.X UR13, UR5, URZ, UR18, 0x3, UP0 ;  /* 0x000000ff050d7291 */ /* 0x000fe400080f1c12 */
[----:B0-----:R-:W-:Y:S02]  /*1d20*/  UIADD3 UR20, UP1, UPT, UR4, UR20, URZ ;  /* 0x0000001404147290 */ /* 0x001fe4000ff3e0ff */
[----:B------:R-:W-:Y:S02]  /*1d30*/  UIADD3 UR22, UP0, UPT, UR22, 0x20, URZ ;  /* 0x0000002016167890 */ /* 0x000fe4000ff1e0ff */
[----:B------:R-:W-:Y:S02]  /*1d40*/  UIADD3.X UR21, UPT, UPT, UR13, UR21, URZ, UP1, !UPT ;  /* 0x000000150d157290 */ /* 0x000fe40008ffe4ff */
[----:B------:R-:W-:Y:S01]  /*1d50*/  UIADD3.X UR23, UPT, UPT, URZ, UR23, URZ, UP0, !UPT ;  /* 0x00000017ff177290 */ /* 0x000fe200087fe4ff */
[----:B------:R-:W-:Y:S01]  /*1d60*/  IMAD.U32 R14, RZ, RZ, UR20 ;  /* 0x00000014ff0e7e24 */ /* 0x000fe2000f8e00ff */
[----:B-1----:R-:W-:Y:S01]  /*1d70*/  UIADD3 UR14, UP1, UPT, UR4, UR14, URZ ;  /* 0x0000000e040e7290 */ /* 0x002fe2000ff3e0ff */
[----:B------:R-:W-:Y:S01]  /*1d80*/  MOV R10, UR22 ;  /* 0x00000016000a7c02 */ /* 0x000fe20008000f00 */
[----:B--2---:R-:W-:Y:S01]  /*1d90*/  UIADD3 UR10, UP0, UPT, UR4, UR10, URZ ;  /* 0x0000000a040a7290 */ /* 0x004fe2000ff1e0ff */
[----:B------:R-:W-:Y:S01]  /*1da0*/  IMAD.U32 R15, RZ, RZ, UR21 ;  /* 0x00000015ff0f7e24 */ /* 0x000fe2000f8e00ff */
[----:B------:R-:W-:Y:S01]  /*1db0*/  UIADD3.X UR15, UPT, UPT, UR13, UR15, URZ, UP1, !UPT ;  /* 0x0000000f0d0f7290 */ /* 0x000fe20008ffe4ff */
[----:B------:R-:W-:Y:S01]  /*1dc0*/  IMAD.U32 R11, RZ, RZ, UR23 ;  /* 0x00000017ff0b7e24 */ /* 0x000fe2000f8e00ff */
[----:B------:R-:W-:Y:S01]  /*1dd0*/  UIADD3.X UR11, UPT, UPT, UR13, UR11, URZ, UP0, !UPT ;  /* 0x0000000b0d0b7290 */ /* 0x000fe200087fe4ff */
[----:B------:R-:W-:Y:S01]  /*1de0*/  IMAD.U32 R12, RZ, RZ, UR14 ;  /* 0x0000000eff0c7e24 */ /* 0x000fe2000f8e00ff */
[----:B------:R-:W-:Y:S01]  /*1df0*/  ULOP3.LUT UR4, UR12, 0x7ffffff8, URZ, 0xc0, !UPT ;  /* 0x7ffffff80c047892 */ /* 0x000fe2000f8ec0ff */
[----:B------:R-:W-:Y:S01]  /*1e00*/  IMAD.U32 R0, RZ, RZ, UR10 ;  /* 0x0000000aff007e24 */ /* 0x000fe2000f8e00ff */
[----:B------:R-:W-:-:S02]  /*1e10*/  MOV R13, UR15 ;  /* 0x0000000f000d7c02 */ /* 0x000fc40008000f00 */
[----:B------:R-:W-:Y:S01]  /*1e20*/  IMAD.U32 R7, RZ, RZ, UR11 ;  /* 0x0000000bff077e24 */ /* 0x000fe2000f8e00ff */
[----:B------:R-:W-:-:S12]  /*1e30*/  UIADD3 UR12, UPT, UPT, -UR4, URZ, URZ ;  /* 0x000000ff040c7290 */ /* 0x000fd8000fffe1ff */
.L_x_64:
[----:B------:R-:W2:Y:S04]  /*1e40*/  LDG.E.64 R4, desc[UR16][R14.64+-0x20] ;  /* 0xffffe0100e047981 */ /* 0x000ea8000c1e1b00 */
[----:B0-----:R-:W3:Y:S04]  /*1e50*/  LDG.E.64 R8, desc[UR16][R12.64+-0x20] ;  /* 0xffffe0100c087981 */ /* 0x001ee8000c1e1b00 */
[----:B------:R-:W3:Y:S01]  /*1e60*/  LDG.E.64 R28, desc[UR16][R10.64+-0x20] ;  /* 0xffffe0100a1c7981 */ /* 0x000ee2000c1e1b00 */
[----:B------:R-:W0:Y:S01]  /*1e70*/  MUFU.RCP64H R25, R17 ;  /* 0x0000001100197308 */ /* 0x000e220000001800 */
[----:B------:R-:W-:-:S06]  /*1e80*/  HFMA2 R24, -RZ, RZ, 0, 5.9604644775390625e-08 ;  /* 0x00000001ff187431 */ /* 0x000fcc00000001ff */
[----:B0-----:R-:W-:-:S08]  /*1e90*/  DFMA R26, R24, -R16, 1 ;  /* 0x3ff00000181a742b */ /* 0x001fd00000000810 */
[----:B------:R-:W-:-:S08]  /*1ea0*/  DFMA R26, R26, R26, R26 ;  /* 0x0000001a1a1a722b */ /* 0x000fd0000000001a */
[----:B------:R-:W-:-:S08]  /*1eb0*/  DFMA R26, R24, R26, R24 ;  /* 0x0000001a181a722b */ /* 0x000fd00000000018 */
[----:B------:R-:W-:-:S08]  /*1ec0*/  DFMA R24, R26, -R16, 1 ;  /* 0x3ff000001a18742b */ /* 0x000fd00000000810 */
[----:B------:R-:W-:Y:S02]  /*1ed0*/  DFMA R30, R26, R24, R26 ;  /* 0x000000181a1e722b */ /* 0x000fe4000000001a */
[----:B--2--5:R-:W-:-:S08]  /*1ee0*/  DADD R4, -R22, R4 ;  /* 0x0000000016047229 */ /* 0x024fd00000000104 */
[----:B------:R-:W-:Y:S02]  /*1ef0*/  DMUL R4, R4, R20 ;  /* 0x0000001404047228 */ /* 0x000fe40000000000 */
[----:B---3--:R-:W-:Y:S01]  /*1f00*/  DFMA R28, R8, R28, -R2 ;  /* 0x0000001c081c722b */ /* 0x008fe20000000802 */
[----:B------:R-:W-:Y:S02]  /*1f10*/  IMAD.MOV.U32 R8, RZ, RZ, R0 ;  /* 0x000000ffff087224 */ /* 0x000fe400078e0000 */
[----:B------:R-:W-:-:S03]  /*1f20*/  IMAD.MOV.U32 R9, RZ, RZ, R7 ;  /* 0x000000ffff097224 */ /* 0x000fc600078e0007 */
[----:B------:R-:W-:-:S08]  /*1f30*/  DMUL R26, R4, R20 ;  /* 0x00000014041a7228 */ /* 0x000fd00000000000 */
[----:B------:R-:W-:Y:S02]  /*1f40*/  DMUL R4, R30, R26 ;  /* 0x0000001a1e047228 */ /* 0x000fe40000000000 */
[----:B------:R-:W-:-:S06]  /*1f50*/  FSETP.GEU.AND P1, PT, |R27|, 6.5827683646048100446e-37, PT ;  /* 0x036000001b00780b */ /* 0x000fcc0003f2e200 */
[----:B------:R-:W-:-:S08]  /*1f60*/  DFMA R24, R4, -R16, R26 ;  /* 0x800000100418722b */ /* 0x000fd0000000001a */
[----:B------:R-:W-:-:S10]  /*1f70*/  DFMA R4, R30, R24, R4 ;  /* 0x000000181e04722b */ /* 0x000fd40000000004 */
[----:B------:R-:W-:-:S05]  /*1f80*/  FFMA R6, RZ, R17, R5 ;  /* 0x00000011ff067223 */ /* 0x000fca0000000005 */
[----:B------:R-:W-:-:S13]  /*1f90*/  FSETP.GT.AND P0, PT, |R6|, 1.469367938527859385e-39, PT ;  /* 0x001000000600780b */ /* 0x000fda0003f04200 */
[----:B------:R-:W-:Y:S05]  /*1fa0*/  @P0 BRA P1, `(.L_x_56) ;  /* 0x0000000000180947 */ /* 0x000fea0000800000 */
[----:B------:R-:W-:Y:S01]  /*1fb0*/  MOV R6, R26 ;  /* 0x0000001a00067202 */ /* 0x000fe20000000f00 */
[----:B------:R-:W-:Y:S01]  /*1fc0*/  IMAD.MOV.U32 R7, RZ, RZ, R27 ;  /* 0x000000ffff077224 */ /* 0x000fe200078e001b */
[----:B------:R-:W-:Y:S01]  /*1fd0*/  MOV R5, R17 ;  /* 0x0000001100057202 */ /* 0x000fe20000000f00 */
[----:B------:R-:W-:Y:S01]  /*1fe0*/  IMAD.MOV.U32 R4, RZ, RZ, R16 ;  /* 0x000000ffff047224 */ /* 0x000fe200078e0010 */
[----:B------:R-:W-:-:S07]  /*1ff0*/  MOV R0, 0x2010 ;  /* 0x0000201000007802 */ /* 0x000fce0000000f00 */
[----:B------:R-:W-:Y:S05]  /*2000*/  CALL.REL.NOINC `($__internal_3_$__cuda_sm20_div_rn_f64_full) ;  /* 0x0000002000dc7944 */ /* 0x000fea0003c00000 */
.L_x_56:
[----:B------:R-:W-:-:S08]  /*2010*/  DFMA R28, R4, -R18, R28 ;  /* 0x80000012041c722b */ /* 0x000fd0000000001c */
[----:B------:R-:W-:-:S07]  /*2020*/  DMUL R4, R28, R20 ;  /* 0x000000141c047228 */ /* 0x000fce0000000000 */
[----:B------:R0:W-:Y:S04]  /*2030*/  STG.E.64 desc[UR16][R8.64+-0x20], R4 ;  /* 0xffffe00408007986 */ /* 0x0001e8000c101b10 */
[----:B------:R-:W2:Y:S04]  /*2040*/  LDG.E.64 R24, desc[UR16][R14.64+-0x18] ;  /* 0xffffe8100e187981 */ /* 0x000ea8000c1e1b00 */
[----:B------:R-:W3:Y:S04]  /*2050*/  LDG.E.64 R6, desc[UR16][R12.64+-0x18] ;  /* 0xffffe8100c067981 */ /* 0x000ee8000c1e1b00 */
[----:B------:R-:W3:Y:S01]  /*2060*/  LDG.E.64 R28, desc[UR16][R10.64+-0x18] ;  /* 0xffffe8100a1c7981 */ /* 0x000ee2000c1e1b00 */
[----:B------:R-:W1:Y:S01]  /*2070*/  MUFU.RCP64H R27, R17 ;  /* 0x00000011001b7308 */ /* 0x000e620000001800 */
[----:B------:R-:W-:-:S06]  /*2080*/  IMAD.MOV.U32 R26, RZ, RZ, 0x1 ;  /* 0x00000001ff1a7424 */ /* 0x000fcc00078e00ff */
[----:B-1----:R-:W-:-:S08]  /*2090*/  DFMA R30, R26, -R16, 1 ;  /* 0x3ff000001a1e742b */ /* 0x002fd00000000810 */
[----:B------:R-:W-:-:S08]  /*20a0*/  DFMA R30, R30, R30, R30 ;  /* 0x0000001e1e1e722b */ /* 0x000fd0000000001e */
[----:B------:R-:W-:-:S08]  /*20b0*/  DFMA R30, R26, R30, R26 ;  /* 0x0000001e1a1e722b */ /* 0x000fd0000000001a */
[----:B------:R-:W-:-:S08]  /*20c0*/  DFMA R26, R30, -R16, 1 ;  /* 0x3ff000001e1a742b */ /* 0x000fd00000000810 */
[----:B------:R-:W-:Y:S02]  /*20d0*/  DFMA R30, R30, R26, R30 ;  /* 0x0000001a1e1e722b */ /* 0x000fe4000000001e */
[----:B--2---:R-:W-:-:S08]  /*20e0*/  DADD R24, -R22, R24 ;  /* 0x0000000016187229 */ /* 0x004fd00000000118 */
[----:B------:R-:W-:Y:S02]  /*20f0*/  DMUL R24, R24, R20 ;  /* 0x0000001418187228 */ /* 0x000fe40000000000 */
[----:B---3--:R-:W-:-:S06]  /*2100*/  DFMA R28, R6, R28, -R2 ;  /* 0x0000001c061c722b */ /* 0x008fcc0000000802 */
[----:B------:R-:W-:-:S08]  /*2110*/  DMUL R26, R24, R20 ;  /* 0x00000014181a7228 */ /* 0x000fd00000000000 */
[----:B0-----:R-:W-:Y:S02]  /*2120*/  DMUL R4, R30, R26 ;  /* 0x0000001a1e047228 */ /* 0x001fe40000000000 */
[----:B------:R-:W-:-:S06]  /*2130*/  FSETP.GEU.AND P1, PT, |R27|, 6.5827683646048100446e-37, PT ;  /* 0x036000001b00780b */ /* 0x000fcc0003f2e200 */
        /* <DEDUP_REMOVED lines=10> */
[----:B------:R-:W-:Y:S05]  /*21e0*/  CALL.REL.NOINC `($__internal_3_$__cuda_sm20_div_rn_f64_full) ;  /* 0x0000002000647944 */ /* 0x000fea0003c00000 */
.L_x_57:
[----:B------:R-:W-:-:S08]  /*21f0*/  DFMA R28, R4, -R18, R28 ;  /* 0x80000012041c722b */ /* 0x000fd0000000001c */
[----:B------:R-:W-:-:S07]  /*2200*/  DMUL R4, R28, R20 ;  /* 0x000000141c047228 */ /* 0x000fce0000000000 */
[----:B------:R0:W-:Y:S04]  /*2210*/  STG.E.64 desc[UR16][R8.64+-0x18], R4 ;  /* 0xffffe80408007986 */ /* 0x0001e8000c101b10 */
[----:B------:R-:W2:Y:S04]  /*2220*/  LDG.E.64 R24, desc[UR16][R14.64+-0x10] ;  /* 0xfffff0100e187981 */ /* 0x000ea8000c1e1b00 */
[----:B------:R-:W3:Y:S04]  /*2230*/  LDG.E.64 R6, desc[UR16][R12.64+-0x10] ;  /* 0xfffff0100c067981 */ /* 0x000ee8000c1e1b00 */
[----:B------:R-:W3:Y:S01]  /*2240*/  LDG.E.64 R28, desc[UR16][R10.64+-0x10] ;  /* 0xfffff0100a1c7981 */ /* 0x000ee2000c1e1b00 */
[----:B------:R-:W1:Y:S01]  /*2250*/  MUFU.RCP64H R27, R17 ;  /* 0x00000011001b7308 */ /* 0x000e620000001800 */
[----:B------:R-:W-:-:S06]  /*2260*/  MOV R26, 0x1 ;  /* 0x00000001001a7802 */ /* 0x000fcc0000000f00 */
        /* <DEDUP_REMOVED lines=22> */
.L_x_58:
        /* <DEDUP_REMOVED lines=30> */
.L_x_59:
        /* <DEDUP_REMOVED lines=30> */
.L_x_60:
        /* <DEDUP_REMOVED lines=30> */
.L_x_61:
        /* <DEDUP_REMOVED lines=30> */
.L_x_62:
        /* <DEDUP_REMOVED lines=30> */
.L_x_63:
[----:B------:R-:W-:Y:S01]  /*2d30*/  DFMA R28, R4, -R18, R28 ;  /* 0x80000012041c722b */ /* 0x000fe2000000001c */
[----:B------:R-:W-:Y:S01]  /*2d40*/  UIADD3 UR12, UPT, UPT, UR12, 0x8, URZ ;  /* 0x000000080c0c7890 */ /* 0x000fe2000fffe0ff */
[----:B------:R-:W-:Y:S02]  /*2d50*/  IADD3 R12, P1, PT, R12, 0x40, RZ ;  /* 0x000000400c0c7810 */ /* 0x000fe40007f3e0ff */
[----:B------:R-:W-:Y:S01]  /*2d60*/  IADD3 R10, P2, PT, R10, 0x40, RZ ;  /* 0x000000400a0a7810 */ /* 0x000fe20007f5e0ff */
[----:B------:R-:W-:Y:S01]  /*2d70*/  UISETP.NE.AND UP0, UPT, UR12, URZ, UPT ;  /* 0x000000ff0c00728c */ /* 0x000fe2000bf05270 */
[----:B------:R-:W-:Y:S01]  /*2d80*/  IADD3 R14, P0, PT, R14, 0x40, RZ ;  /* 0x000000400e0e7810 */ /* 0x000fe20007f1e0ff */
[----:B------:R-:W-:Y:S01]  /*2d90*/  IMAD.X R13, RZ, RZ, R13, P1 ;  /* 0x000000ffff0d7224 */ /* 0x000fe200008e060d */
[----:B------:R-:W-:Y:S01]  /*2da0*/  DMUL R28, R28, R20 ;  /* 0x000000141c1c7228 */ /* 0x000fe20000000000 */
[----:B------:R-:W-:Y:S01]  /*2db0*/  IADD3 R0, P3, PT, R8, 0x40, RZ ;  /* 0x0000004008007810 */ /* 0x000fe20007f7e0ff */
[----:B------:R-:W-:Y:S01]  /*2dc0*/  IMAD.X R11, RZ, RZ, R11, P2 ;  /* 0x000000ffff0b7224 */ /* 0x000fe200010e060b */
[----:B------:R-:W-:-:S02]  /*2dd0*/  IADD3.X R15, PT, PT, RZ, R15, RZ, P0, !PT ;  /* 0x0000000fff0f7210 */ /* 0x000fc400007fe4ff */
[----:B------:R-:W-:Y:S02]  /*2de0*/  IADD3.X R7, PT, PT, RZ, R9, RZ, P3, !PT ;  /* 0x00000009ff077210 */ /* 0x000fe40001ffe4ff */
[----:B------:R0:W-:Y:S01]  /*2df0*/  STG.E.64 desc[UR16][R8.64+0x18], R28 ;  /* 0x0000181c08007986 */ /* 0x0001e2000c101b10 */
[----:B------:R-:W-:Y:S06]  /*2e00*/  BRA.U UP0, `(.L_x_64) ;  /* 0xfffffff1000c7547 */ /* 0x000fec000b83ffff */
.L_x_55:
[----:B------:R-:W-:-:S13]  /*2e10*/  ISETP.NE.AND P0, PT, RZ, UR19, PT ;  /* 0x00000013ff007c0c */ /* 0x000fda000bf05270 */
[----:B------:R-:W-:Y:S05]  /*2e20*/  @!P0 EXIT ;  /* 0x000000000000894d */ /* 0x000fea0003800000 */
[----:B------:R-:W1:Y:S01]  /*2e30*/  LDCU UR10, c[0x0][0x3cc] ;  /* 0x00007980ff0a77ac */ /* 0x000e620008000800 */
[----:B------:R-:W-:Y:S02]  /*2e40*/  UISETP.GE.U32.AND UP0, UPT, UR19, 0x4, UPT ;  /* 0x000000041300788c */ /* 0x000fe4000bf06070 */
[----:B-1----:R-:W-:-:S07]  /*2e50*/  ULOP3.LUT UR15, UR10, 0x3, URZ, 0xc0, !UPT ;  /* 0x000000030a0f7892 */ /* 0x002fce000f8ec0ff */
[----:B------:R-:W-:Y:S05]  /*2e60*/  BRA.U !UP0, `(.L_x_65) ;  /* 0x0000000908707547 */ /* 0x000fea000b800000 */
[----:B------:R-:W-:Y:S01]  /*2e70*/  UIMAD.WIDE.U32 UR22, UR4, 0x8, UR6 ;  /* 0x00000008041678a5 */ /* 0x000fe2000f8e0006 */
[----:B------:R-:W1:Y:S05]  /*2e80*/  LDCU.64 UR10, c[0x0][0x3a8] ;  /* 0x00007500ff0a77ac */ /* 0x000e6a0008000a00 */
[----:B------:R-:W-:Y:S02]  /*2e90*/  IMAD.U32 R4, RZ, RZ, UR22 ;  /* 0x00000016ff047e24 */ /* 0x000fe4000f8e00ff */
[----:B------:R-:W-:-:S06]  /*2ea0*/  IMAD.U32 R5, RZ, RZ, UR23 ;  /* 0x00000017ff057e24 */ /* 0x000fcc000f8e00ff */
[----:B------:R-:W2:Y:S01]  /*2eb0*/  LDG.E.64 R4, desc[UR16][R4.64] ;  /* 0x0000001004047981 */ /* 0x000ea2000c1e1b00 */
[----:B------:R-:W-:Y:S02]  /*2ec0*/  UIMAD.WIDE.U32 UR24, UR4, 0x8, UR8 ;  /* 0x00000008041878a5 */ /* 0x000fe4000f8e0008 */
[----:B-1----:R-:W-:-:S04]  /*2ed0*/  UIMAD.WIDE.U32 UR10, UR4, 0x8, UR10 ;  /* 0x00000008040a78a5 */ /* 0x002fc8000f8e000a */
[----:B0-----:R-:W-:Y:S01]  /*2ee0*/  MOV R8, UR24 ;  /* 0x0000001800087c02 */ /* 0x001fe20008000f00 */
[----:B------:R-:W-:Y:S02]  /*2ef0*/  IMAD.U32 R9, RZ, RZ, UR25 ;  /* 0x00000019ff097e24 */ /* 0x000fe4000f8e00ff */
[----:B------:R-:W-:Y:S01]  /*2f00*/  IMAD.U32 R6, RZ, RZ, UR10 ;  /* 0x0000000aff067e24 */ /* 0x000fe2000f8e00ff */
[----:B------:R-:W-:-:S03]  /*2f10*/  MOV R7, UR11 ;  /* 0x0000000b00077c02 */ /* 0x000fc60008000f00 */
[----:B------:R-:W3:Y:S04]  /*2f20*/  LDG.E.64 R8, desc[UR16][R8.64] ;  /* 0x0000001008087981 */ /* 0x000ee8000c1e1b00 */
[----:B------:R-:W3:Y:S01]  /*2f30*/  LDG.E.64 R6, desc[UR16][R6.64] ;  /* 0x0000001006067981 */ /* 0x000ee2000c1e1b00 */
[----:B------:R-:W0:Y:S01]  /*2f40*/  MUFU.RCP64H R11, R17 ;  /* 0x00000011000b7308 */ /* 0x000e220000001800 */
[----:B------:R-:W-:-:S06]  /*2f50*/  IMAD.MOV.U32 R10, RZ, RZ, 0x1 ;  /* 0x00000001ff0a7424 */ /* 0x000fcc00078e00ff */
[----:B0-----:R-:W-:-:S08]  /*2f60*/  DFMA R12, R10, -R16, 1 ;  /* 0x3ff000000a0c742b */ /* 0x001fd00000000810 */
[----:B------:R-:W-:-:S08]  /*2f70*/  DFMA R12, R12, R12, R12 ;  /* 0x0000000c0c0c722b */ /* 0x000fd0000000000c */
[----:B------:R-:W-:-:S08]  /*2f80*/  DFMA R12, R10, R12, R10 ;  /* 0x0000000c0a0c722b */ /* 0x000fd0000000000a */
[----:B------:R-:W-:-:S08]  /*2f90*/  DFMA R10, R12, -R16, 1 ;  /* 0x3ff000000c0a742b */ /* 0x000fd00000000810 */
[----:B------:R-:W-:Y:S02]  /*2fa0*/  DFMA R14, R12, R10, R12 ;  /* 0x0000000a0c0e722b */ /* 0x000fe4000000000c */
[----:B--2--5:R-:W-:-:S08]  /*2fb0*/  DADD R4, -R22, R4 ;  /* 0x0000000016047229 */ /* 0x024fd00000000104 */
[----:B------:R-:W-:-:S08]  /*2fc0*/  DMUL R4, R4, R20 ;  /* 0x0000001404047228 */ /* 0x000fd00000000000 */
[----:B------:R-:W-:Y:S02]  /*2fd0*/  DMUL R12, R4, R20 ;  /* 0x00000014040c7228 */ /* 0x000fe40000000000 */
[----:B---3--:R-:W-:-:S06]  /*2fe0*/  DFMA R8, R8, R6, -R2 ;  /* 0x000000060808722b */ /* 0x008fcc0000000802 */
[----:B------:R-:W-:Y:S02]  /*2ff0*/  DMUL R4, R14, R12 ;  /* 0x0000000c0e047228 */ /* 0x000fe40000000000 */
        /* <DEDUP_REMOVED lines=12> */
.L_x_66:
[----:B------:R-:W0:Y:S01]  /*30c0*/  LDCU.64 UR20, c[0x0][0x380] ;  /* 0x00007000ff1477ac */ /* 0x000e220008000a00 */
[----:B------:R-:W-:Y:S01]  /*30d0*/  DFMA R8, R4, -R18, R8 ;  /* 0x800000120408722b */ /* 0x000fe20000000008 */
[----:B------:R-:W-:Y:S01]  /*30e0*/  IMAD.U32 R26, RZ, RZ, UR22 ;  /* 0x00000016ff1a7e24 */ /* 0x000fe2000f8e00ff */
[----:B------:R-:W-:Y:S01]  /*30f0*/  MOV R27, UR23 ;  /* 0x00000017001b7c02 */ /* 0x000fe20008000f00 */
[----:B------:R-:W-:-:S04]  /*3100*/  UIADD3 UR12, UP0, UPT, UR5, UR4, URZ ;  /* 0x00000004050c7290 */ /* 0x000fc8000ff1e0ff */
[----:B------:R-:W-:Y:S01]  /*3110*/  UIADD3.X UR13, UPT, UPT, URZ, UR18, URZ, UP0, !UPT ;  /* 0x00000012ff0d7290 */ /* 0x000fe200087fe4ff */
[----:B------:R-:W-:Y:S01]  /*3120*/  DMUL R4, R8, R20 ;  /* 0x0000001408047228 */ /* 0x000fe20000000000 */
[----:B0-----:R-:W-:-:S04]  /*3130*/  ULEA UR14, UP0, UR12, UR20, 0x3 ;  /* 0x000000140c0e7291 */ /* 0x001fc8000f8018ff */
[----:B------:R-:W-:Y:S02]  /*3140*/  ULEA.HI.X UR13, UR12, UR21, UR13, 0x3, UP0 ;  /* 0x000000150c0d7291 */ /* 0x000fe400080f1c0d */
[----:B------:R-:W-:-:S04]  /*3150*/  MOV R10, UR14 ;  /* 0x0000000e000a7c02 */ /* 0x000fc80008000f00 */
[----:B------:R-:W-:-:S05]  /*3160*/  IMAD.U32 R11, RZ, RZ, UR13 ;  /* 0x0000000dff0b7e24 */ /* 0x000fca000f8e00ff */
[----:B------:R0:W-:Y:S04]  /*3170*/  STG.E.64 desc[UR16][R10.64], R4 ;  /* 0x000000040a007986 */ /* 0x0001e8000c101b10 */
[----:B------:R-:W2:Y:S01]  /*3180*/  LDG.E.64 R6, desc[UR16][R26.64+0x8] ;  /* 0x000008101a067981 */ /* 0x000ea2000c1e1b00 */
[----:B------:R-:W-:Y:S01]  /*3190*/  IMAD.U32 R8, RZ, RZ, UR24 ;  /* 0x00000018ff087e24 */ /* 0x000fe2000f8e00ff */
[----:B------:R-:W-:Y:S01]  /*31a0*/  MOV R12, UR10 ;  /* 0x0000000a000c7c02 */ /* 0x000fe20008000f00 */
[----:B------:R-:W-:Y:S02]  /*31b0*/  IMAD.U32 R9, RZ, RZ, UR25 ;  /* 0x00000019ff097e24 */ /* 0x000fe4000f8e00ff */
[----:B------:R-:W-:-:S04]  /*31c0*/  IMAD.U32 R13, RZ, RZ, UR11 ;  /* 0x0000000bff0d7e24 */ /* 0x000fc8000f8e00ff */
[----:B------:R-:W3:Y:S04]  /*31d0*/  LDG.E.64 R8, desc[UR16][R8.64+0x8] ;  /* 0x0000081008087981 */ /* 0x000ee8000c1e1b00 */
[----:B------:R-:W3:Y:S01]  /*31e0*/  LDG.E.64 R12, desc[UR16][R12.64+0x8] ;  /* 0x000008100c0c7981 */ /* 0x000ee2000c1e1b00 */
[----:B------:R-:W1:Y:S01]  /*31f0*/  MUFU.RCP64H R15, R17 ;  /* 0x00000011000f7308 */ /* 0x000e620000001800 */
[----:B------:R-:W-:-:S06]  /*3200*/  IMAD.MOV.U32 R14, RZ, RZ, 0x1 ;  /* 0x00000001ff0e7424 */ /* 0x000fcc00078e00ff */
[----:B-1----:R-:W-:-:S08]  /*3210*/  DFMA R24, R14, -R16, 1 ;  /* 0x3ff000000e18742b */ /* 0x002fd00000000810 */
[----:B------:R-:W-:-:S08]  /*3220*/  DFMA R24, R24, R24, R24 ;  /* 0x000000181818722b */ /* 0x000fd00000000018 */
[----:B------:R-:W-:-:S08]  /*3230*/  DFMA R24, R14, R24, R14 ;  /* 0x000000180e18722b */ /* 0x000fd0000000000e */
[----:B0-----:R-:W-:-:S08]  /*3240*/  DFMA R4, R24, -R16, 1 ;  /* 0x3ff000001804742b */ /* 0x001fd00000000810 */
[----:B------:R-:W-:Y:S02]  /*3250*/  DFMA R24, R24, R4, R24 ;  /* 0x000000041818722b */ /* 0x000fe40000000018 */
[----:B--2---:R-:W-:-:S08]  /*3260*/  DADD R6, -R22, R6 ;  /* 0x0000000016067229 */ /* 0x004fd00000000106 */
[----:B------:R-:W-:Y:S02]  /*3270*/  DMUL R6, R6, R20 ;  /* 0x0000001406067228 */ /* 0x000fe40000000000 */
[----:B---3--:R-:W-:-:S06]  /*3280*/  DFMA R8, R8, R12, -R2 ;  /* 0x0000000c0808722b */ /* 0x008fcc0000000802 */
        /* <DEDUP_REMOVED lines=14> */
.L_x_67:
[----:B------:R-:W-:Y:S01]  /*3370*/  DFMA R8, R4, -R18, R8 ;  /* 0x800000120408722b */ /* 0x000fe20000000008 */
[----:B------:R-:W-:Y:S02]  /*3380*/  IMAD.U32 R26, RZ, RZ, UR22 ;  /* 0x00000016ff1a7e24 */ /* 0x000fe4000f8e00ff */
[----:B------:R-:W-:-:S05]  /*3390*/  IMAD.U32 R27, RZ, RZ, UR23 ;  /* 0x00000017ff1b7e24 */ /* 0x000fca000f8e00ff */
[----:B------:R-:W-:-:S07]  /*33a0*/  DMUL R4, R8, R20 ;  /* 0x0000001408047228 */ /* 0x000fce0000000000 */
[----:B------:R0:W-:Y:S04]  /*33b0*/  STG.E.64 desc[UR16][R10.64+0x8], R4 ;  /* 0x000008040a007986 */ /* 0x0001e8000c101b10 */
[----:B------:R-:W2:Y:S01]  /*33c0*/  LDG.E.64 R6, desc[UR16][R26.64+0x10] ;  /* 0x000010101a067981 */ /* 0x000ea2000c1e1b00 */
[----:B------:R-:W-:Y:S01]  /*33d0*/  MOV R8, UR24 ;  /* 0x0000001800087c02 */ /* 0x000fe20008000f00 */
[----:B------:R-:W-:Y:S01]  /*33e0*/  IMAD.U32 R9, RZ, RZ, UR25 ;  /* 0x00000019ff097e24 */ /* 0x000fe2000f8e00ff */
[----:B------:R-:W-:Y:S01]  /*33f0*/  MOV R13, UR11 ;  /* 0x0000000b000d7c02 */ /* 0x000fe20008000f00 */
        /* <DEDUP_REMOVED lines=27> */
.L_x_68:
[----:B------:R-:W-:Y:S01]  /*35b0*/  DFMA R8, R4, -R18, R8 ;  /* 0x800000120408722b */ /* 0x000fe20000000008 */
[----:B------:R-:W-:Y:S01]  /*35c0*/  MOV R26, UR22 ;  /* 0x00000016001a7c02 */ /* 0x000fe20008000f00 */
[----:B------:R-:W-:-:S06]  /*35d0*/  IMAD.U32 R27, RZ, RZ, UR23 ;  /* 0x00000017ff1b7e24 */ /* 0x000fcc000f8e00ff */
[----:B------:R-:W-:-:S07]  /*35e0*/  DMUL R4, R8, R20 ;  /* 0x0000001408047228 */ /* 0x000fce0000000000 */
[----:B------:R0:W-:Y:S04]  /*35f0*/  STG.E.64 desc[UR16][R10.64+0x10], R4 ;  /* 0x000010040a007986 */ /* 0x0001e8000c101b10 */
[----:B------:R-:W2:Y:S01]  /*3600*/  LDG.E.64 R6, desc[UR16][R26.64+0x18] ;  /* 0x000018101a067981 */ /* 0x000ea2000c1e1b00 */
[----:B------:R-:W-:Y:S01]  /*3610*/  IMAD.U32 R8, RZ, RZ, UR24 ;  /* 0x00000018ff087e24 */ /* 0x000fe2000f8e00ff */
[----:B------:R-:W-:Y:S01]  /*3620*/  MOV R9, UR25 ;  /* 0x0000001900097c02 */ /* 0x000fe20008000f00 */
[----:B------:R-:W-:Y:S02]  /*3630*/  IMAD.U32 R12, RZ, RZ, UR10 ;  /* 0x0000000aff0c7e24 */ /* 0x000fe4000f8e00ff */
[----:B------:R-:W-:-:S03]  /*3640*/  IMAD.U32 R13, RZ, RZ, UR11 ;  /* 0x0000000bff0d7e24 */ /* 0x000fc6000f8e00ff */
[----:B------:R-:W3:Y:S04]  /*3650*/  LDG.E.64 R8, desc[UR16][R8.64+0x18] ;  /* 0x0000181008087981 */ /* 0x000ee8000c1e1b00 */
[----:B------:R-:W3:Y:S01]  /*3660*/  LDG.E.64 R12, desc[UR16][R12.64+0x18] ;  /* 0x000018100c0c7981 */ /* 0x000ee2000c1e1b00 */
[----:B------:R-:W1:Y:S01]  /*3670*/  MUFU.RCP64H R15, R17 ;  /* 0x00000011000f7308 */ /* 0x000e620000001800 */
[----:B------:R-:W-:-:S06]  /*3680*/  MOV R14, 0x1 ;  /* 0x00000001000e7802 */ /* 0x000fcc0000000f00 */
        /* <DEDUP_REMOVED lines=22> */
.L_x_69:
[----:B------:R-:W-:Y:S01]  /*37f0*/  DFMA R8, R4, -R18, R8 ;  /* 0x800000120408722b */ /* 0x000fe20000000008 */
[----:B------:R-:W-:-:S07]  /*3800*/  UIADD3 UR4, UPT, UPT, UR4, 0x4, URZ ;  /* 0x0000000404047890 */ /* 0x000fce000fffe0ff */
[----:B------:R-:W-:-:S07]  /*3810*/  DMUL R8, R8, R20 ;  /* 0x0000001408087228 */ /* 0x000fce0000000000 */
[----:B------:R1:W-:Y:S04]  /*3820*/  STG.E.64 desc[UR16][R10.64+0x18], R8 ;  /* 0x000018080a007986 */ /* 0x0003e8000c101b10 */
.L_x_65:
[----:B------:R-:W-:-:S13]  /*3830*/  ISETP.NE.AND P0, PT, RZ, UR15, PT ;  /* 0x0000000fff007c0c */ /* 0x000fda000bf05270 */
[----:B------:R-:W-:Y:S05]  /*3840*/  @!P0 EXIT ;  /* 0x000000000000894d */ /* 0x000fea0003800000 */
[----:B------:R-:W-:-:S09]  /*3850*/  UISETP.NE.AND UP0, UPT, UR15, 0x1, UPT ;  /* 0x000000010f00788c */ /* 0x000fd2000bf05270 */
[----:B------:R-:W-:Y:S05]  /*3860*/  BRA.U !UP0, `(.L_x_70) ;  /* 0x0000000508507547 */ /* 0x000fea000b800000 */
[----:B------:R-:W-:Y:S01]  /*3870*/  UIMAD.WIDE.U32 UR20, UR4, 0x8, UR6 ;  /* 0x00000008041478a5 */ /* 0x000fe2000f8e0006 */
[----:B------:R-:W2:Y:S05]  /*3880*/  LDCU.64 UR10, c[0x0][0x3a8] ;  /* 0x00007500ff0a77ac */ /* 0x000eaa0008000a00 */
[----:B------:R-:W-:Y:S01]  /*3890*/  IMAD.U32 R4, RZ, RZ, UR20 ;  /* 0x00000014ff047e24 */ /* 0x000fe2000f8e00ff */
[----:B------:R-:W-:-:S06]  /*38a0*/  MOV R5, UR21 ;  /* 0x0000001500057c02 */ /* 0x000fcc0008000f00 */
[----:B------:R-:W3:Y:S01]  /*38b0*/  LDG.E.64 R4, desc[UR16][R4.64] ;  /* 0x0000001004047981 */ /* 0x000ee2000c1e1b00 */
[----:B------:R-:W-:Y:S02]  /*38c0*/  UIMAD.WIDE.U32 UR22, UR4, 0x8, UR8 ;  /* 0x00000008041678a5 */ /* 0x000fe4000f8e0008 */
[----:B--2---:R-:W-:-:S04]  /*38d0*/  UIMAD.WIDE.U32 UR10, UR4, 0x8, UR10 ;  /* 0x00000008040a78a5 */ /* 0x004fc8000f8e000a */
[----:B01----:R-:W-:Y:S02]  /*38e0*/  IMAD.U32 R8, RZ, RZ, UR22 ;  /* 0x00000016ff087e24 */ /* 0x003fe4000f8e00ff */
[----:B------:R-:W-:Y:S01]  /*38f0*/  IMAD.U32 R9, RZ, RZ, UR23 ;  /* 0x00000017ff097e24 */ /* 0x000fe2000f8e00ff */
[----:B------:R-:W-:Y:S01]  /*3900*/  MOV R6, UR10 ;  /* 0x0000000a00067c02 */ /* 0x000fe20008000f00 */
[----:B------:R-:W-:-:S04]  /*3910*/  IMAD.U32 R7, RZ, RZ, UR11 ;  /* 0x0000000bff077e24 */ /* 0x000fc8000f8e00ff */
[----:B------:R-:W2:Y:S04]  /*3920*/  LDG.E.64 R8, desc[UR16][R8.64] ;  /* 0x0000001008087981 */ /* 0x000ea8000c1e1b00 */
[----:B------:R-:W2:Y:S01]  /*3930*/  LDG.E.64 R6, desc[UR16][R6.64] ;  /* 0x0000001006067981 */ /* 0x000ea2000c1e1b00 */
[----:B------:R-:W0:Y:S01]  /*3940*/  MUFU.RCP64H R11, R17 ;  /* 0x00000011000b7308 */ /* 0x000e220000001800 */
[----:B------:R-:W-:-:S06]  /*3950*/  IMAD.MOV.U32 R10, RZ, RZ, 0x1 ;  /* 0x00000001ff0a7424 */ /* 0x000fcc00078e00ff */
[----:B0-----:R-:W-:-:S08]  /*3960*/  DFMA R12, R10, -R16, 1 ;  /* 0x3ff000000a0c742b */ /* 0x001fd00000000810 */
[----:B------:R-:W-:-:S08]  /*3970*/  DFMA R12, R12, R12, R12 ;  /* 0x0000000c0c0c722b */ /* 0x000fd0000000000c */
[----:B------:R-:W-:-:S08]  /*3980*/  DFMA R12, R10, R12, R10 ;  /* 0x0000000c0a0c722b */ /* 0x000fd0000000000a */
[----:B------:R-:W-:-:S08]  /*3990*/  DFMA R10, R12, -R16, 1 ;  /* 0x3ff000000c0a742b */ /* 0x000fd00000000810 */
[----:B------:R-:W-:Y:S02]  /*39a0*/  DFMA R14, R12, R10, R12 ;  /* 0x0000000a0c0e722b */ /* 0x000fe4000000000c */
[----:B---3-5:R-:W-:-:S08]  /*39b0*/  DADD R4, -R22, R4 ;  /* 0x0000000016047229 */ /* 0x028fd00000000104 */
[----:B------:R-:W-:-:S08]  /*39c0*/  DMUL R4, R4, R20 ;  /* 0x0000001404047228 */ /* 0x000fd00000000000 */
[----:B------:R-:W-:Y:S02]  /*39d0*/  DMUL R12, R4, R20 ;  /* 0x00000014040c7228 */ /* 0x000fe40000000000 */
[----:B--2---:R-:W-:-:S06]  /*39e0*/  DFMA R8, R8, R6, -R2 ;  /* 0x000000060808722b */ /* 0x004fcc0000000802 */
        /* <DEDUP_REMOVED lines=13> */
.L_x_71:
[----:B------:R-:W0:Y:S01]  /*3ac0*/  LDCU.64 UR14, c[0x0][0x380] ;  /* 0x00007000ff0e77ac */ /* 0x000e220008000a00 */
[----:B------:R-:W-:Y:S01]  /*3ad0*/  DFMA R8, R4, -R18, R8 ;  /* 0x800000120408722b */ /* 0x000fe20000000008 */
[----:B------:R-:W-:Y:S01]  /*3ae0*/  MOV R26, UR20 ;  /* 0x00000014001a7c02 */ /* 0x000fe20008000f00 */
[----:B------:R-:W-:Y:S01]  /*3af0*/  IMAD.U32 R27, RZ, RZ, UR21 ;  /* 0x00000015ff1b7e24 */ /* 0x000fe2000f8e00ff */
[----:B------:R-:W-:-:S04]  /*3b00*/  UIADD3 UR12, UP0, UPT, UR5, UR4, URZ ;  /* 0x00000004050c7290 */ /* 0x000fc8000ff1e0ff */
[----:B------:R-:W-:Y:S01]  /*3b10*/  UIADD3.X UR13, UPT, UPT, URZ, UR18, URZ, UP0, !UPT ;  /* 0x00000012ff0d7290 */ /* 0x000fe200087fe4ff */
[----:B------:R-:W-:Y:S01]  /*3b20*/  DMUL R4, R8, R20 ;  /* 0x0000001408047228 */ /* 0x000fe20000000000 */
[----:B0-----:R-:W-:-:S04]  /*3b30*/  ULEA UR14, UP0, UR12, UR14, 0x3 ;  /* 0x0000000e0c0e7291 */ /* 0x001fc8000f8018ff */
[----:B------:R-:W-:Y:S02]  /*3b40*/  ULEA.HI.X UR13, UR12, UR15, UR13, 0x3, UP0 ;  /* 0x0000000f0c0d7291 */ /* 0x000fe400080f1c0d */
[----:B------:R-:W-:-:S04]  /*3b50*/  IMAD.U32 R10, RZ, RZ, UR14 ;  /* 0x0000000eff0a7e24 */ /* 0x000fc8000f8e00ff */
[----:B------:R-:W-:-:S05]  /*3b60*/  IMAD.U32 R11, RZ, RZ, UR13 ;  /* 0x0000000dff0b7e24 */ /* 0x000fca000f8e00ff */
        /* <DEDUP_REMOVED lines=32> */
.L_x_72:
[----:B------:R-:W-:Y:S01]  /*3d70*/  DFMA R8, R4, -R18, R8 ;  /* 0x800000120408722b */ /* 0x000fe20000000008 */
[----:B------:R-:W-:-:S07]  /*3d80*/  UIADD3 UR4, UPT, UPT, UR4, 0x2, URZ ;  /* 0x0000000204047890 */ /* 0x000fce000fffe0ff */
[----:B------:R-:W-:-:S07]  /*3d90*/  DMUL R8, R8, R20 ;  /* 0x0000001408087228 */ /* 0x000fce0000000000 */
[----:B------:R2:W-:Y:S04]  /*3da0*/  STG.E.64 desc[UR16][R10.64+0x8], R8 ;  /* 0x000008080a007986 */ /* 0x0005e8000c101b10 */
.L_x_70:
[----:B------:R-:W3:Y:S02]  /*3db0*/  LDC R0, c[0x0][0x3cc] ;  /* 0x0000f300ff007b82 */ /* 0x000ee40000000800 */
[----:B---3--:R-:W-:-:S04]  /*3dc0*/  LOP3.LUT R0, R0, 0x1, RZ, 0xc0, !PT ;  /* 0x0000000100007812 */ /* 0x008fc800078ec0ff */
[----:B------:R-:W-:-:S13]  /*3dd0*/  ISETP.NE.U32.AND P0, PT, R0, 0x1, PT ;  /* 0x000000010000780c */ /* 0x000fda0003f05070 */
[----:B------:R-:W-:Y:S05]  /*3de0*/  @P0 EXIT ;  /* 0x000000000000094d */ /* 0x000fea0003800000 */
[----:B------:R-:W-:-:S06]  /*3df0*/  UIMAD.WIDE.U32 UR10, UR4, 0x8, UR6 ;  /* 0x00000008040a78a5 */ /* 0x000fcc000f8e0006 */
[----:B------:R-:W-:Y:S01]  /*3e00*/  IMAD.U32 R4, RZ, RZ, UR10 ;  /* 0x0000000aff047e24 */ /* 0x000fe2000f8e00ff */
[----:B------:R-:W-:-:S04]  /*3e10*/  MOV R5, UR11 ;  /* 0x0000000b00057c02 */ /* 0x000fc80008000f00 */
[----:B------:R-:W3:Y:S02]  /*3e20*/  LDCU.64 UR10, c[0x0][0x3a8] ;  /* 0x00007500ff0a77ac */ /* 0x000ee40008000a00 */
[----:B------:R-:W4:Y:S01]  /*3e30*/  LDG.E.64 R4, desc[UR16][R4.64] ;  /* 0x0000001004047981 */ /* 0x000f22000c1e1b00 */
[----:B------:R-:W-:-:S06]  /*3e40*/  UIMAD.WIDE.U32 UR12, UR4, 0x8, UR8 ;  /* 0x00000008040c78a5 */ /* 0x000fcc000f8e0008 */
[----:B------:R-:W-:Y:S02]  /*3e50*/  IMAD.U32 R6, RZ, RZ, UR12 ;  /* 0x0000000cff067e24 */ /* 0x000fe4000f8e00ff */
[----:B------:R-:W-:Y:S01]  /*3e60*/  IMAD.U32 R7, RZ, RZ, UR13 ;  /* 0x0000000dff077e24 */ /* 0x000fe2000f8e00ff */
[----:B---3--:R-:W-:-:S05]  /*3e70*/  UIMAD.WIDE.U32 UR10, UR4, 0x8, UR10 ;  /* 0x00000008040a78a5 */ /* 0x008fca000f8e000a */
[----:B------:R-:W3:Y:S01]  /*3e80*/  LDG.E.64 R6, desc[UR16][R6.64] ;  /* 0x0000001006067981 */ /* 0x000ee2000c1e1b00 */
[----:B012---:R-:W-:Y:S01]  /*3e90*/  MOV R8, UR10 ;  /* 0x0000000a00087c02 */ /* 0x007fe20008000f00 */
[----:B------:R-:W-:-:S06]  /*3ea0*/  IMAD.U32 R9, RZ, RZ, UR11 ;  /* 0x0000000bff097e24 */ /* 0x000fcc000f8e00ff */
        /* <DEDUP_REMOVED lines=8> */
[----:B----45:R-:W-:-:S08]  /*3f30*/  DADD R4, -R22, R4 ;  /* 0x0000000016047229 */ /* 0x030fd00000000104 */
[----:B------:R-:W-:-:S08]  /*3f40*/  DMUL R4, R4, R20 ;  /* 0x0000001404047228 */ /* 0x000fd00000000000 */
[----:B------:R-:W-:-:S08]  /*3f50*/  DMUL R12, R4, R20 ;  /* 0x00000014040c7228 */ /* 0x000fd00000000000 */
[----:B------:R-:W-:-:S08]  /*3f60*/  DMUL R4, R14, R12 ;  /* 0x0000000c0e047228 */ /* 0x000fd00000000000 */
[----:B------:R-:W-:-:S08]  /*3f70*/  DFMA R10, R4, -R16, R12 ;  /* 0x80000010040a722b */ /* 0x000fd0000000000c */
[----:B------:R-:W-:Y:S01]  /*3f80*/  DFMA R4, R14, R10, R4 ;  /* 0x0000000a0e04722b */ /* 0x000fe20000000004 */
[----:B------:R-:W-:-:S09]  /*3f90*/  FSETP.GEU.AND P1, PT, |R13|, 6.5827683646048100446e-37, PT ;  /* 0x036000000d00780b */ /* 0x000fd20003f2e200 */
[----:B------:R-:W-:-:S05]  /*3fa0*/  FFMA R0, RZ, R17, R5 ;  /* 0x00000011ff007223 */ /* 0x000fca0000000005 */
[----:B------:R-:W-:Y:S01]  /*3fb0*/  FSETP.GT.AND P0, PT, |R0|, 1.469367938527859385e-39, PT ;  /* 0x001000000000780b */ /* 0x000fe20003f04200 */
[----:B---3--:R-:W-:-:S12]  /*3fc0*/  DFMA R2, R6, R8, -R2 ;  /* 0x000000080602722b */ /* 0x008fd80000000802 */
[----:B------:R-:W-:Y:S05]  /*3fd0*/  @P0 BRA P1, `(.L_x_73) ;  /* 0x0000000000180947 */ /* 0x000fea0000800000 */
[----:B------:R-:W-:Y:S01]  /*3fe0*/  MOV R6, R12 ;  /* 0x0000000c00067202 */ /* 0x000fe20000000f00 */
[----:B------:R-:W-:Y:S01]  /*3ff0*/  IMAD.MOV.U32 R7, RZ, RZ, R13 ;  /* 0x000000ffff077224 */ /* 0x000fe200078e000d */
[----:B------:R-:W-:Y:S01]  /*4000*/  MOV R4, R16 ;  /* 0x0000001000047202 */ /* 0x000fe20000000f00 */
[----:B------:R-:W-:Y:S01]  /*4010*/  IMAD.MOV.U32 R5, RZ, RZ, R17 ;  /* 0x000000ffff057224 */ /* 0x000fe200078e0011 */
[----:B------:R-:W-:-:S07]  /*4020*/  MOV R0, 0x4040 ;  /* 0x0000404000007802 */ /* 0x000fce0000000f00 */
[----:B------:R-:W-:Y:S05]  /*4030*/  CALL.REL.NOINC `($__internal_3_$__cuda_sm20_div_rn_f64_full) ;  /* 0x0000000000d07944 */ /* 0x000fea0003c00000 */
.L_x_73:
[----:B------:R-:W0:Y:S01]  /*4040*/  LDCU.64 UR10, c[0x0][0x380] ;  /* 0x00007000ff0a77ac */ /* 0x000e220008000a00 */
[----:B------:R-:W-:Y:S01]  /*4050*/  DFMA R2, R4, -R18, R2 ;  /* 0x800000120402722b */ /* 0x000fe20000000002 */
[----:B------:R-:W-:-:S04]  /*4060*/  UIADD3 UR7, UP0, UPT, UR5, UR4, URZ ;  /* 0x0000000405077290 */ /* 0x000fc8000ff1e0ff */
[----:B------:R-:W-:-:S03]  /*4070*/  UIADD3.X UR8, UPT, UPT, URZ, UR18, URZ, UP0, !UPT ;  /* 0x00000012ff087290 */ /* 0x000fc600087fe4ff */
[----:B------:R-:W-:Y:S01]  /*4080*/  DMUL R2, R2, R20 ;  /* 0x0000001402027228 */ /* 0x000fe20000000000 */
[----:B0-----:R-:W-:-:S04]  /*4090*/  ULEA UR6, UP0, UR7, UR10, 0x3 ;  /* 0x0000000a07067291 */ /* 0x001fc8000f8018ff */
[----:B------:R-:W-:Y:S02]  /*40a0*/  ULEA.HI.X UR7, UR7, UR11, UR8, 0x3, UP0 ;  /* 0x0000000b07077291 */ /* 0x000fe400080f1c08 */
[----:B------:R-:W-:-:S04]  /*40b0*/  IMAD.U32 R4, RZ, RZ, UR6 ;  /* 0x00000006ff047e24 */ /* 0x000fc8000f8e00ff */
[----:B------:R-:W-:-:S05]  /*40c0*/  IMAD.U32 R5, RZ, RZ, UR7 ;  /* 0x00000007ff057e24 */ /* 0x000fca000f8e00ff */
[----:B------:R-:W-:Y:S01]  /*40d0*/  STG.E.64 desc[UR16][R4.64], R2 ;  /* 0x0000000204007986 */ /* 0x000fe2000c101b10 */
[----:B------:R-:W-:Y:S05]  /*40e0*/  EXIT ;  /* 0x000000000000794d */ /* 0x000fea0003800000 */
        .weak           $__internal_2_$__cuda_sm20_dblrcp_rn_slowpath_v3
        .type           $__internal_2_$__cuda_sm20_dblrcp_rn_slowpath_v3,@function
        .size           $__internal_2_$__cuda_sm20_dblrcp_rn_slowpath_v3,($__internal_3_$__cuda_sm20_div_rn_f64_full - $__internal_2_$__cuda_sm20_dblrcp_rn_slowpath_v3)
$__internal_2_$__cuda_sm20_dblrcp_rn_slowpath_v3:
[----:B------:R-:W-:-:S14]  /*40f0*/  DSETP.GTU.AND P0, PT, |R8|, +INF , PT ;  /* 0x7ff000000800742a */ /* 0x000fdc0003f0c200 */
[----:B------:R-:W-:Y:S05]  /*4100*/  @P0 BRA `(.L_x_74) ;  /* 0x0000000000800947 */ /* 0x000fea0003800000 */
[----:B------:R-:W-:-:S04]  /*4110*/  LOP3.LUT R4, R9, 0x7fffffff, RZ, 0xc0, !PT ;  /* 0x7fffffff09047812 */ /* 0x000fc800078ec0ff */
[----:B------:R-:W-:-:S04]  /*4120*/  IADD3 R2, PT, PT, R4, -0x1, RZ ;  /* 0xffffffff04027810 */ /* 0x000fc80007ffe0ff */
[----:B------:R-:W-:-:S13]  /*4130*/  ISETP.GE.U32.AND P0, PT, R2, 0x7fefffff, PT ;  /* 0x7fefffff0200780c */ /* 0x000fda0003f06070 */
[----:B------:R-:W-:Y:S01]  /*4140*/  @P0 LOP3.LUT R3, R9, 0x7ff00000, RZ, 0x3c, !PT ;  /* 0x7ff0000009030812 */ /* 0x000fe200078e3cff */
[----:B------:R-:W-:Y:S01]  /*4150*/  @P0 IMAD.MOV.U32 R2, RZ, RZ, RZ ;  /* 0x000000ffff020224 */ /* 0x000fe200078e00ff */
[----:B------:R-:W-:Y:S06]  /*4160*/  @P0 BRA `(.L_x_75) ;  /* 0x0000000000700947 */ /* 0x000fec0003800000 */
[----:B------:R-:W-:-:S13]  /*4170*/  ISETP.GE.U32.AND P0, PT, R4, 0x1000001, PT ;  /* 0x010000010400780c */ /* 0x000fda0003f06070 */
[----:B------:R-:W-:Y:S05]  /*4180*/  @!P0 BRA `(.L_x_76) ;  /* 0x0000000000388947 */ /* 0x000fea0003800000 */
[----:B------:R-:W-:Y:S01]  /*4190*/  VIADD R3, R9, 0xc0200000 ;  /* 0xc020000009037836 */ /* 0x000fe20000000000 */
[----:B------:R-:W-:Y:S01]  /*41a0*/  MOV R2, R8 ;  /* 0x0000000800027202 */ /* 0x000fe20000000f00 */
[----:B------:R-:W-:Y:S02]  /*41b0*/  IMAD.MOV.U32 R4, RZ, RZ, R7 ;  /* 0x000000ffff047224 */ /* 0x000fe400078e0007 */
[----:B------:R-:W0:Y:S04]  /*41c0*/  MUFU.RCP64H R5, R3 ;  /* 0x0000000300057308 */ /* 0x000e280000001800 */
        /* <DEDUP_REMOVED lines=10> */
.L_x_76:
[----:B------:R-:W-:Y:S01]  /*4270*/  DMUL R4, R8, 8.11296384146066816958e+31 ;  /* 0x4690000008047828 */ /* 0x000fe20000000000 */
[----:B------:R-:W-:-:S05]  /*4280*/  IMAD.MOV.U32 R2, RZ, RZ, R7 ;  /* 0x000000ffff027224 */ /* 0x000fca00078e0007 */
        /* <DEDUP_REMOVED lines=8> */
.L_x_74:
[----:B------:R-:W-:Y:S02]  /*4310*/  LOP3.LUT R3, R9, 0x80000, RZ, 0xfc, !PT ;  /* 0x0008000009037812 */ /* 0x000fe400078efcff */
[----:B------:R-:W-:-:S07]  /*4320*/  MOV R2, R8 ;  /* 0x0000000800027202 */ /* 0x000fce0000000f00 */
.L_x_75:
[----:B------:R-:W-:Y:S01]  /*4330*/  IMAD.MOV.U32 R20, RZ, RZ, R2 ;  /* 0x000000ffff147224 */ /* 0x000fe200078e0002 */
[----:B------:R-:W-:Y:S01]  /*4340*/  MOV R2, R0 ;  /* 0x0000000000027202 */ /* 0x000fe20000000f00 */
[----:B------:R-:W-:Y:S02]  /*4350*/  IMAD.MOV.U32 R21, RZ, RZ, R3 ;  /* 0x000000ffff157224 */ /* 0x000fe400078e0003 */
[----:B------:R-:W-:-:S04]  /*4360*/  IMAD.MOV.U32 R3, RZ, RZ, 0x0 ;  /* 0x00000000ff037424 */ /* 0x000fc800078e00ff */
[----:B------:R-:W-:Y:S05]  /*4370*/  RET.REL.NODEC R2 `(layer_norm_backward_kernel) ;  /* 0xffffffbc02207950 */ /* 0x000fea0003c3ffff */
        .weak           $__internal_3_$__cuda_sm20_div_rn_f64_full
        .type           $__internal_3_$__cuda_sm20_div_rn_f64_full,@function
        .size           $__internal_3_$__cuda_sm20_div_rn_f64_full,($__internal_4_$__cuda_sm20_dsqrt_rn_f64_mediumpath_v1 - $__internal_3_$__cuda_sm20_div_rn_f64_full)
$__internal_3_$__cuda_sm20_div_rn_f64_full:
[C---:B------:R-:W-:Y:S01]  /*4380*/  FSETP.GEU.AND P0, PT, |R5|.reuse, 1.469367938527859385e-39, PT ;  /* 0x001000000500780b */ /* 0x040fe20003f0e200 */
[--C-:B------:R-:W-:Y:S01]  /*4390*/  IMAD.MOV.U32 R26, RZ, RZ, R4.reuse ;  /* 0x000000ffff1a7224 */ /* 0x100fe200078e0004 */
[C---:B------:R-:W-:Y:S01]  /*43a0*/  LOP3.LUT R24, R5.reuse, 0x800fffff, RZ, 0xc0, !PT ;  /* 0x800fffff05187812 */ /* 0x040fe200078ec0ff */
[----:B------:R-:W-:Y:S01]  /*43b0*/  IMAD.MOV.U32 R30, RZ, RZ, 0x1 ;  /* 0x00000001ff1e7424 */ /* 0x000fe200078e00ff */
[----:B------:R-:W-:Y:S01]  /*43c0*/  MOV R27, R5 ;  /* 0x00000005001b7202 */ /* 0x000fe20000000f00 */
[----:B------:R-:W-:Y:S01]  /*43d0*/  IMAD.MOV.U32 R33, RZ, RZ, R7 ;  /* 0x000000ffff217224 */ /* 0x000fe200078e0007 */
[----:B------:R-:W-:Y:S01]  /*43e0*/  LOP3.LUT R25, R24, 0x3ff00000, RZ, 0xfc, !PT ;  /* 0x3ff0000018197812 */ /* 0x000fe200078efcff */
[----:B------:R-:W-:Y:S01]  /*43f0*/  IMAD.MOV.U32 R24, RZ, RZ, R4 ;  /* 0x000000ffff187224 */ /* 0x000fe200078e0004 */
[----:B------:R-:W-:Y:S02]  /*4400*/  MOV R32, R6 ;  /* 0x0000000600207202 */ /* 0x000fe40000000f00 */
[----:B------:R-:W-:Y:S01]  /*4410*/  LOP3.LUT R6, R5, 0x7ff00000, RZ, 0xc0, !PT ;  /* 0x7ff0000005067812 */ /* 0x000fe200078ec0ff */
[----:B------:R-:W-:Y:S01]  /*4420*/  IMAD.MOV.U32 R5, RZ, RZ, 0x1ca00000 ;  /* 0x1ca00000ff057424 */ /* 0x000fe200078e00ff */
[----:B------:R-:W-:Y:S01]  /*4430*/  LOP3.LUT R4, R33, 0x7ff00000, RZ, 0xc0, !PT ;  /* 0x7ff0000021047812 */ /* 0x000fe200078ec0ff */
[----:B------:R-:W-:-:S03]  /*4440*/  @!P0 DMUL R24, R26, 8.98846567431157953865e+307 ;  /* 0x7fe000001a188828 */ /* 0x000fc60000000000 */
[----:B------:R-:W-:-:S03]  /*4450*/  ISETP.GE.U32.AND P1, PT, R4, R6, PT ;  /* 0x000000060400720c */ /* 0x000fc60003f26070 */
[----:B------:R-:W0:Y:S01]  /*4460*/  MUFU.RCP64H R31, R25 ;  /* 0x00000019001f7308 */ /* 0x000e220000001800 */
[----:B------:R-:W-:Y:S02]  /*4470*/  SEL R5, R5, 0x63400000, !P1 ;  /* 0x6340000005057807 */ /* 0x000fe40004800000 */
[----:B------:R-:W-:Y:S01]  /*4480*/  FSETP.GEU.AND P1, PT, |R33|, 1.469367938527859385e-39, PT ;  /* 0x001000002100780b */ /* 0x000fe20003f2e200 */
[----:B0-----:R-:W-:-:S08]  /*4490*/  DFMA R34, R30, -R24, 1 ;  /* 0x3ff000001e22742b */ /* 0x001fd00000000818 */
[----:B------:R-:W-:-:S08]  /*44a0*/  DFMA R34, R34, R34, R34 ;  /* 0x000000222222722b */ /* 0x000fd00000000022 */
[----:B------:R-:W-:-:S08]  /*44b0*/  DFMA R34, R30, R34, R30 ;  /* 0x000000221e22722b */ /* 0x000fd0000000001e */
[----:B------:R-:W-:-:S08]  /*44c0*/  DFMA R30, R34, -R24, 1 ;  /* 0x3ff00000221e742b */ /* 0x000fd00000000818 */
[----:B------:R-:W-:Y:S01]  /*44d0*/  DFMA R34, R34, R30, R34 ;  /* 0x0000001e2222722b */ /* 0x000fe20000000022 */
[----:B------:R-:W-:Y:S01]  /*44e0*/  LOP3.LUT R31, R5, 0x800fffff, R33, 0xf8, !PT ;  /* 0x800fffff051f7812 */ /* 0x000fe200078ef821 */
[----:B------:R-:W-:Y:S01]  /*44f0*/  IMAD.MOV.U32 R30, RZ, RZ, R32 ;  /* 0x000000ffff1e7224 */ /* 0x000fe200078e0020 */
[----:B------:R-:W-:Y:S01]  /*4500*/  MOV R5, R4 ;  /* 0x0000000400057202 */ /* 0x000fe20000000f00 */
[----:B------:R-:W-:Y:S07]  /*4510*/  @P1 BRA `(.L_x_77) ;  /* 0x0000000000241947 */ /* 0x000fee0003800000 */
[----:B------:R-:W-:Y:S02]  /*4520*/  LOP3.LUT R5, R27, 0x7ff00000, RZ, 0xc0, !PT ;  /* 0x7ff000001b057812 */ /* 0x000fe400078ec0ff */
[----:B------:R-:W-:Y:S02]  /*4530*/  MOV R36, RZ ;  /* 0x000000ff00247202 */ /* 0x000fe40000000f00 */
[----:B------:R-:W-:Y:S01]  /*4540*/  ISETP.GE.U32.AND P1, PT, R4, R5, PT ;  /* 0x000000050400720c */ /* 0x000fe20003f26070 */
[----:B------:R-:W-:-:S05]  /*4550*/  IMAD.MOV.U32 R5, RZ, RZ, 0x1ca00000 ;  /* 0x1ca00000ff057424 */ /* 0x000fca00078e00ff */
[----:B------:R-:W-:-:S04]  /*4560*/  SEL R5, R5, 0x63400000, !P1 ;  /* 0x6340000005057807 */ /* 0x000fc80004800000 */
[----:B------:R-:W-:-:S04]  /*4570*/  LOP3.LUT R5, R5, 0x80000000, R33, 0xf8, !PT ;  /* 0x8000000005057812 */ /* 0x000fc800078ef821 */
[----:B------:R-:W-:-:S06]  /*4580*/  LOP3.LUT R37, R5, 0x100000, RZ, 0xfc, !PT ;  /* 0x0010000005257812 */ /* 0x000fcc00078efcff */
[----:B------:R-:W-:-:S10]  /*4590*/  DFMA R30, R30, 2, -R36 ;  /* 0x400000001e1e782b */ /* 0x000fd40000000824 */
[----:B------:R-:W-:-:S07]  /*45a0*/  LOP3.LUT R5, R31, 0x7ff00000, RZ, 0xc0, !PT ;  /* 0x7ff000001f057812 */ /* 0x000fce00078ec0ff */
.L_x_77:
[----:B------:R-:W-:Y:S01]  /*45b0*/  VIADD R7, R5, 0xffffffff ;  /* 0xffffffff05077836 */ /* 0x000fe20000000000 */
[----:B------:R-:W-:Y:S01]  /*45c0*/  @!P0 LOP3.LUT R6, R25, 0x7ff00000, RZ, 0xc0, !PT ;  /* 0x7ff0000019068812 */ /* 0x000fe200078ec0ff */
[----:B------:R-:W-:-:S03]  /*45d0*/  DMUL R38, R34, R30 ;  /* 0x0000001e22267228 */ /* 0x000fc60000000000 */
[----:B------:R-:W-:Y:S01]  /*45e0*/  ISETP.GT.U32.AND P0, PT, R7, 0x7feffffe, PT ;  /* 0x7feffffe0700780c */ /* 0x000fe20003f04070 */
[----:B------:R-:W-:-:S04]  /*45f0*/  VIADD R7, R6, 0xffffffff ;  /* 0xffffffff06077836 */ /* 0x000fc80000000000 */
[----:B------:R-:W-:Y:S01]  /*4600*/  DFMA R36, R38, -R24, R30 ;  /* 0x800000182624722b */ /* 0x000fe2000000001e */
[----:B------:R-:W-:-:S07]  /*4610*/  ISETP.GT.U32.OR P0, PT, R7, 0x7feffffe, P0 ;  /* 0x7feffffe0700780c */ /* 0x000fce0000704470 */
[----:B------:R-:W-:-:S06]  /*4620*/  DFMA R34, R34, R36, R38 ;  /* 0x000000242222722b */ /* 0x000fcc0000000026 */
[----:B------:R-:W-:Y:S05]  /*4630*/  @P0 BRA `(.L_x_78) ;  /* 0x0000000000780947 */ /* 0x000fea0003800000 */
[----:B------:R-:W-:Y:S02]  /*4640*/  LOP3.LUT R5, R27, 0x7ff00000, RZ, 0xc0, !PT ;  /* 0x7ff000001b057812 */ /* 0x000fe400078ec0ff */
[----:B------:R-:W-:Y:S02]  /*4650*/  MOV R6, RZ ;  /* 0x000000ff00067202 */ /* 0x000fe40000000f00 */
[CC--:B------:R-:W-:Y:S02]  /*4660*/  ISETP.GE.U32.AND P0, PT, R4.reuse, R5.reuse, PT ;  /* 0x000000050400720c */ /* 0x0c0fe40003f06070 */
[----:B------:R-:W-:Y:S02]  /*4670*/  VIADDMNMX R5, R4, -R5, 0xb9600000, !PT ;  /* 0xb960000004057446 */ /* 0x000fe40007800905 */
[----:B------:R-:W-:Y:S02]  /*4680*/  MOV R4, 0x1ca00000 ;  /* 0x1ca0000000047802 */ /* 0x000fe40000000f00 */
[----:B------:R-:W-:-:S02]  /*4690*/  VIMNMX R5, PT, PT, R5, 0x46a00000, PT ;  /* 0x46a0000005057848 */ /* 0x000fc40003fe0100 */
[----:B------:R-:W-:-:S05]  /*46a0*/  SEL R4, R4, 0x63400000, !P0 ;  /* 0x6340000004047807 */ /* 0x000fca0004000000 */
[----:B------:R-:W-:-:S04]  /*46b0*/  IMAD.IADD R4, R5, 0x1, -R4 ;  /* 0x0000000105047824 */ /* 0x000fc800078e0a04 */
[----:B------:R-:W-:-:S06]  /*46c0*/  VIADD R7, R4, 0x7fe00000 ;  /* 0x7fe0000004077836 */ /* 0x000fcc0000000000 */
[----:B------:R-:W-:-:S10]  /*46d0*/  DMUL R36, R34, R6 ;  /* 0x0000000622247228 */ /* 0x000fd40000000000 */
[----:B------:R-:W-:-:S13]  /*46e0*/  FSETP.GTU.AND P0, PT, |R37|, 1.469367938527859385e-39, PT ;  /* 0x001000002500780b */ /* 0x000fda0003f0c200 */
[----:B------:R-:W-:Y:S05]  /*46f0*/  @P0 BRA `(.L_x_79) ;  /* 0x0000000000a80947 */ /* 0x000fea0003800000 */
[----:B------:R-:W-:-:S06]  /*4700*/  DFMA R24, R34, -R24, R30 ;  /* 0x800000182218722b */ /* 0x000fcc000000001e */
[----:B------:R-:W-:-:S04]  /*4710*/  IMAD.MOV.U32 R24, RZ, RZ, RZ ;  /* 0x000000ffff187224 */ /* 0x000fc800078e00ff */
[C---:B------:R-:W-:Y:S02]  /*4720*/  FSETP.NEU.AND P0, PT, R25.reuse, RZ, PT ;  /* 0x000000ff1900720b */ /* 0x040fe40003f0d000 */
[----:B------:R-:W-:-:S04]  /*4730*/  LOP3.LUT R26, R25, 0x80000000, R27, 0x48, !PT ;  /* 0x80000000191a7812 */ /* 0x000fc800078e481b */
[----:B------:R-:W-:-:S07]  /*4740*/  LOP3.LUT R25, R26, R7, RZ, 0xfc, !PT ;  /* 0x000000071a197212 */ /* 0x000fce00078efcff */
[----:B------:R-:W-:Y:S05]  /*4750*/  @!P0 BRA `(.L_x_79) ;  /* 0x0000000000908947 */ /* 0x000fea0003800000 */
[----:B------:R-:W-:Y:S01]  /*4760*/  IMAD.MOV R7, RZ, RZ, -R4 ;  /* 0x000000ffff077224 */ /* 0x000fe200078e0a04 */
[----:B------:R-:W-:Y:S02]  /*4770*/  MOV R6, RZ ;  /* 0x000000ff00067202 */ /* 0x000fe40000000f00 */
[----:B------:R-:W-:-:S04]  /*4780*/  IADD3 R4, PT, PT, -R4, -0x43300000, RZ ;  /* 0xbcd0000004047810 */ /* 0x000fc80007ffe1ff */
[----:B------:R-:W-:Y:S02]  /*4790*/  DFMA R6, R36, -R6, R34 ;  /* 0x800000062406722b */ /* 0x000fe40000000022 */
[----:B------:R-:W-:-:S08]  /*47a0*/  DMUL.RP R34, R34, R24 ;  /* 0x0000001822227228 */ /* 0x000fd00000008000 */
[----:B------:R-:W-:Y:S02]  /*47b0*/  FSETP.NEU.AND P0, PT, |R7|, R4, PT ;  /* 0x000000040700720b */ /* 0x000fe40003f0d200 */
[----:B------:R-:W-:Y:S02]  /*47c0*/  LOP3.LUT R26, R35, R26, RZ, 0x3c, !PT ;  /* 0x0000001a231a7212 */ /* 0x000fe400078e3cff */
[----:B------:R-:W-:Y:S02]  /*47d0*/  FSEL R4, R34, R36, !P0 ;  /* 0x0000002422047208 */ /* 0x000fe40004000000 */
[----:B------:R-:W-:-:S03]  /*47e0*/  FSEL R5, R26, R37, !P0 ;  /* 0x000000251a057208 */ /* 0x000fc60004000000 */
[----:B------:R-:W-:Y:S02]  /*47f0*/  IMAD.MOV.U32 R36, RZ, RZ, R4 ;  /* 0x000000ffff247224 */ /* 0x000fe400078e0004 */
[----:B------:R-:W-:Y:S01]  /*4800*/  IMAD.MOV.U32 R37, RZ, RZ, R5 ;  /* 0x000000ffff257224 */ /* 0x000fe200078e0005 */
[----:B------:R-:W-:Y:S06]  /*4810*/  BRA `(.L_x_79) ;  /* 0x0000000000607947 */ /* 0x000fec0003800000 */
.L_x_78:
[----:B------:R-:W-:-:S14]  /*4820*/  DSETP.NAN.AND P0, PT, R32, R32, PT ;  /* 0x000000202000722a */ /* 0x000fdc0003f08000 */
[----:B------:R-:W-:Y:S05]  /*4830*/  @P0 BRA `(.L_x_80) ;  /* 0x00000000004c0947 */ /* 0x000fea0003800000 */
[----:B------:R-:W-:-:S14]  /*4840*/  DSETP.NAN.AND P0, PT, R26, R26, PT ;  /* 0x0000001a1a00722a */ /* 0x000fdc0003f08000 */
[----:B------:R-:W-:Y:S05]  /*4850*/  @P0 BRA `(.L_x_81) ;  /* 0x0000000000340947 */ /* 0x000fea0003800000 */
[----:B------:R-:W-:Y:S01]  /*4860*/  ISETP.NE.AND P0, PT, R5, R6, PT ;  /* 0x000000060500720c */ /* 0x000fe20003f05270 */
[----:B------:R-:W-:Y:S01]  /*4870*/  IMAD.MOV.U32 R37, RZ, RZ, -0x80000 ;  /* 0xfff80000ff257424 */ /* 0x000fe200078e00ff */
[----:B------:R-:W-:-:S11]  /*4880*/  MOV R36, 0x0 ;  /* 0x0000000000247802 */ /* 0x000fd60000000f00 */
[----:B------:R-:W-:Y:S05]  /*4890*/  @!P0 BRA `(.L_x_79) ;  /* 0x0000000000408947 */ /* 0x000fea0003800000 */
[----:B------:R-:W-:Y:S02]  /*48a0*/  ISETP.NE.AND P0, PT, R5, 0x7ff00000, PT ;  /* 0x7ff000000500780c */ /* 0x000fe40003f05270 */
[----:B------:R-:W-:Y:S02]  /*48b0*/  LOP3.LUT R27, R33, 0x80000000, R27, 0x48, !PT ;  /* 0x80000000211b7812 */ /* 0x000fe400078e481b */
[----:B------:R-:W-:-:S13]  /*48c0*/  ISETP.EQ.OR P0, PT, R6, RZ, !P0 ;  /* 0x000000ff0600720c */ /* 0x000fda0004702670 */
[----:B------:R-:W-:Y:S01]  /*48d0*/  @P0 LOP3.LUT R4, R27, 0x7ff00000, RZ, 0xfc, !PT ;  /* 0x7ff000001b040812 */ /* 0x000fe200078efcff */
[----:B------:R-:W-:Y:S01]  /*48e0*/  @!P0 IMAD.MOV.U32 R36, RZ, RZ, RZ ;  /* 0x000000ffff248224 */ /* 0x000fe200078e00ff */
[----:B------:R-:W-:Y:S01]  /*48f0*/  @!P0 MOV R37, R27 ;  /* 0x0000001b00258202 */ /* 0x000fe20000000f00 */
[----:B------:R-:W-:Y:S02]  /*4900*/  @P0 IMAD.MOV.U32 R36, RZ, RZ, RZ ;  /* 0x000000ffff240224 */ /* 0x000fe400078e00ff */
[----:B------:R-:W-:Y:S01]  /*4910*/  @P0 IMAD.MOV.U32 R37, RZ, RZ, R4 ;  /* 0x000000ffff250224 */ /* 0x000fe200078e0004 */
[----:B------:R-:W-:Y:S06]  /*4920*/  BRA `(.L_x_79) ;  /* 0x00000000001c7947 */ /* 0x000fec0003800000 */
.L_x_81:
[----:B------:R-:W-:Y:S02]  /*4930*/  LOP3.LUT R5, R27, 0x80000, RZ, 0xfc, !PT ;  /* 0x000800001b057812 */ /* 0x000fe400078efcff */
[----:B------:R-:W-:-:S03]  /*4940*/  MOV R36, R26 ;  /* 0x0000001a00247202 */ /* 0x000fc60000000f00 */
[----:B------:R-:W-:Y:S01]  /*4950*/  IMAD.MOV.U32 R37, RZ, RZ, R5 ;  /* 0x000000ffff257224 */ /* 0x000fe200078e0005 */
[----:B------:R-:W-:Y:S06]  /*4960*/  BRA `(.L_x_79) ;  /* 0x00000000000c7947 */ /* 0x000fec0003800000 */
.L_x_80:
[----:B------:R-:W-:Y:S01]  /*4970*/  LOP3.LUT R5, R33, 0x80000, RZ, 0xfc, !PT ;  /* 0x0008000021057812 */ /* 0x000fe200078efcff */
[----:B------:R-:W-:-:S03]  /*4980*/  IMAD.MOV.U32 R36, RZ, RZ, R32 ;  /* 0x000000ffff247224 */ /* 0x000fc600078e0020 */
[----:B------:R-:W-:-:S07]  /*4990*/  MOV R37, R5 ;  /* 0x0000000500257202 */ /* 0x000fce0000000f00 */
.L_x_79:
[----:B------:R-:W-:Y:S01]  /*49a0*/  MOV R6, R0 ;  /* 0x0000000000067202 */ /* 0x000fe20000000f00 */
[----:B------:R-:W-:Y:S02]  /*49b0*/  IMAD.MOV.U32 R7, RZ, RZ, 0x0 ;  /* 0x00000000ff077424 */ /* 0x000fe400078e00ff */
[----:B------:R-:W-:Y:S02]  /*49c0*/  IMAD.MOV.U32 R4, RZ, RZ, R36 ;  /* 0x000000ffff047224 */ /* 0x000fe400078e0024 */
[----:B------:R-:W-:Y:S01]  /*49d0*/  IMAD.MOV.U32 R5, RZ, RZ, R37 ;  /* 0x000000ffff057224 */ /* 0x000fe200078e0025 */
[----:B------:R-:W-:Y:S06]  /*49e0*/  RET.REL.NODEC R6 `(layer_norm_backward_kernel) ;  /* 0xffffffb406847950 */ /* 0x000fec0003c3ffff */
        .weak           $__internal_4_$__cuda_sm20_dsqrt_rn_f64_mediumpath_v1
        .type           $__internal_4_$__cuda_sm20_dsqrt_rn_f64_mediumpath_v1,@function
        .size           $__internal_4_$__cuda_sm20_dsqrt_rn_f64_mediumpath_v1,(.L_x_196 - $__internal_4_$__cuda_sm20_dsqrt_rn_f64_mediumpath_v1)
$__internal_4_$__cuda_sm20_dsqrt_rn_f64_mediumpath_v1:
[----:B------:R-:W-:Y:S01]  /*49f0*/  ISETP.GE.U32.AND P0, PT, R4, -0x3400000, PT ;  /* 0xfcc000000400780c */ /* 0x000fe20003f06070 */
[----:B------:R-:W-:-:S12]  /*4a00*/  IMAD.MOV.U32 R7, RZ, RZ, R15 ;  /* 0x000000ffff077224 */ /* 0x000fd800078e000f */
[----:B------:R-:W-:Y:S05]  /*4a10*/  @!P0 BRA `(.L_x_82) ;  /* 0x0000000000208947 */ /* 0x000fea0003800000 */
[----:B------:R-:W-:-:S10]  /*4a20*/  DFMA.RM R6, R10, R6, R8 ;  /* 0x000000060a06722b */ /* 0x000fd40000004008 */
[----:B------:R-:W-:-:S04]  /*4a30*/  IADD3 R4, P0, PT, R6, 0x1, RZ ;  /* 0x0000000106047810 */ /* 0x000fc80007f1e0ff */
[----:B------:R-:W-:-:S06]  /*4a40*/  IADD3.X R5, PT, PT, RZ, R7, RZ, P0, !PT ;  /* 0x00000007ff057210 */ /* 0x000fcc00007fe4ff */
[----:B------:R-:W-:-:S08]  /*4a50*/  DFMA.RP R2, -R6, R4, R2 ;  /* 0x000000040602722b */ /* 0x000fd00000008102 */
[----:B------:R-:W-:-:S06]  /*4a60*/  DSETP.GT.AND P0, PT, R2, RZ, PT ;  /* 0x000000ff0200722a */ /* 0x000fcc0003f04000 */
[----:B------:R-:W-:Y:S02]  /*4a70*/  FSEL R4, R4, R6, P0 ;  /* 0x0000000604047208 */ /* 0x000fe40000000000 */
[----:B------:R-:W-:Y:S01]  /*4a80*/  FSEL R5, R5, R7, P0 ;  /* 0x0000000705057208 */ /* 0x000fe20000000000 */
[----:B------:R-:W-:Y:S06]  /*4a90*/  BRA `(.L_x_83) ;  /* 0x0000000000647947 */ /* 0x000fec0003800000 */
.L_x_82:
[----:B------:R-:W-:-:S14]  /*4aa0*/  DSETP.NE.AND P0, PT, R2, RZ, PT ;  /* 0x000000ff0200722a */ /* 0x000fdc0003f05000 */
[----:B------:R-:W-:Y:S05]  /*4ab0*/  @!P0 BRA `(.L_x_84) ;  /* 0x0000000000588947 */ /* 0x000fea0003800000 */
[----:B------:R-:W-:-:S13]  /*4ac0*/  ISETP.GE.AND P0, PT, R3, RZ, PT ;  /* 0x000000ff0300720c */ /* 0x000fda0003f06270 */
[----:B------:R-:W-:Y:S02]  /*4ad0*/  @!P0 IMAD.MOV.U32 R4, RZ, RZ, 0x0 ;  /* 0x00000000ff048424 */ /* 0x000fe400078e00ff */
[----:B------:R-:W-:Y:S01]  /*4ae0*/  @!P0 IMAD.MOV.U32 R5, RZ, RZ, -0x80000 ;  /* 0xfff80000ff058424 */ /* 0x000fe200078e00ff */
[----:B------:R-:W-:Y:S06]  /*4af0*/  @!P0 BRA `(.L_x_83) ;  /* 0x00000000004c8947 */ /* 0x000fec0003800000 */
[----:B------:R-:W-:-:S13]  /*4b00*/  ISETP.GT.AND P0, PT, R3, 0x7fefffff, PT ;  /* 0x7fefffff0300780c */ /* 0x000fda0003f04270 */
[----:B------:R-:W-:Y:S05]  /*4b10*/  @P0 BRA `(.L_x_84) ;  /* 0x0000000000400947 */ /* 0x000fea0003800000 */
[----:B------:R-:W-:Y:S01]  /*4b20*/  DMUL R2, R2, 8.11296384146066816958e+31 ;  /* 0x4690000002027828 */ /* 0x000fe20000000000 */
[----:B------:R-:W-:Y:S01]  /*4b30*/  MOV R4, RZ ;  /* 0x000000ff00047202 */ /* 0x000fe20000000f00 */
[----:B------:R-:W-:Y:S02]  /*4b40*/  IMAD.MOV.U32 R8, RZ, RZ, 0x0 ;  /* 0x00000000ff087424 */ /* 0x000fe400078e00ff */
[----:B------:R-:W-:Y:S02]  /*4b50*/  IMAD.MOV.U32 R9, RZ, RZ, 0x3fd80000 ;  /* 0x3fd80000ff097424 */ /* 0x000fe400078e00ff */
[----:B------:R-:W0:Y:S02]  /*4b60*/  MUFU.RSQ64H R5, R3 ;  /* 0x0000000300057308 */ /* 0x000e240000001c00 */
[----:B0-----:R-:W-:-:S08]  /*4b70*/  DMUL R6, R4, R4 ;  /* 0x0000000404067228 */ /* 0x001fd00000000000 */
[----:B------:R-:W-:-:S08]  /*4b80*/  DFMA R6, R2, -R6, 1 ;  /* 0x3ff000000206742b */ /* 0x000fd00000000806 */
[----:B------:R-:W-:Y:S02]  /*4b90*/  DFMA R8, R6, R8, 0.5 ;  /* 0x3fe000000608742b */ /* 0x000fe40000000008 */
[----:B------:R-:W-:-:S08]  /*4ba0*/  DMUL R6, R4, R6 ;  /* 0x0000000604067228 */ /* 0x000fd00000000000 */
[----:B------:R-:W-:-:S08]  /*4bb0*/  DFMA R6, R8, R6, R4 ;  /* 0x000000060806722b */ /* 0x000fd00000000004 */
[----:B------:R-:W-:Y:S02]  /*4bc0*/  DMUL R4, R2, R6 ;  /* 0x0000000602047228 */ /* 0x000fe40000000000 */
[----:B------:R-:W-:-:S06]  /*4bd0*/  IADD3 R7, PT, PT, R7, -0x100000, RZ ;  /* 0xfff0000007077810 */ /* 0x000fcc0007ffe0ff */
[----:B------:R-:W-:-:S08]  /*4be0*/  DFMA R8, R4, -R4, R2 ;  /* 0x800000040408722b */ /* 0x000fd00000000002 */
[----:B------:R-:W-:-:S10]  /*4bf0*/  DFMA R4, R6, R8, R4 ;  /* 0x000000080604722b */ /* 0x000fd40000000004 */
[----:B------:R-:W-:Y:S01]  /*4c00*/  VIADD R5, R5, 0xfcb00000 ;  /* 0xfcb0000005057836 */ /* 0x000fe20000000000 */
[----:B------:R-:W-:Y:S06]  /*4c10*/  BRA `(.L_x_83) ;  /* 0x0000000000047947 */ /* 0x000fec0003800000 */
.L_x_84:
[----:B------:R-:W-:-:S11]  /*4c20*/  DADD R4, R2, R2 ;  /* 0x0000000002047229 */ /* 0x000fd60000000002 */
.L_x_83:
[----:B------:R-:W-:Y:S01]  /*4c30*/  IMAD.MOV.U32 R2, RZ, RZ, R0 ;  /* 0x000000ffff027224 */ /* 0x000fe200078e0000 */
[----:B------:R-:W-:Y:S01]  /*4c40*/  MOV R3, 0x0 ;  /* 0x0000000000037802 */ /* 0x000fe20000000f00 */
[----:B------:R-:W-:Y:S01]  /*4c50*/  IMAD.MOV.U32 R12, RZ, RZ, R4 ;  /* 0x000000ffff0c7224 */ /* 0x000fe200078e0004 */
[----:B------:R-:W-:Y:S02]  /*4c60*/  MOV R13, R5 ;  /* 0x00000005000d7202 */ /* 0x000fe40000000f00 */
[----:B------:R-:W-:Y:S05]  /*4c70*/  RET.REL.NODEC R2 `(layer_norm_backward_kernel) ;  /* 0xffffffb002e07950 */ /* 0x000fea0003c3ffff */
.L_x_85:
        /* <DEDUP_REMOVED lines=16> */
.L_x_196:


//--------------------- .text.count_token_pairs_kernel --------------------------
	.section	.text.count_token_pairs_kernel,"ax",@progbits
	.align	128
        .global         count_token_pairs_kernel
        .type           count_token_pairs_kernel,@function
        .size           count_token_pairs_kernel,(.L_x_211 - count_token_pairs_kernel)
        .other          count_token_pairs_kernel,@"STO_CUDA_ENTRY STV_DEFAULT"
count_token_pairs_kernel:
.text.count_token_pairs_kernel:
        /* <DEDUP_REMOVED lines=10> */
[----:B------:R-:W2:Y:S06]  /*00a0*/  LDCU UR6, c[0x0][0x39c] ;  /* 0x00007380ff0677ac */ /* 0x000eac0008000800 */
[----:B------:R-:W3:Y:S08]  /*00b0*/  LDC.64 R4, c[0x0][0x388] ;  /* 0x0000e200ff047b82 */ /* 0x000ef00000000a00 */
[----:B------:R-:W4:Y:S01]  /*00c0*/  LDC.64 R8, c[0x0][0x390] ;  /* 0x0000e400ff087b82 */ /* 0x000f220000000a00 */
[----:B0-----:R-:W-:-:S06]  /*00d0*/  IMAD.WIDE R2, R7, 0x4, R2 ;  /* 0x0000000407027825 */ /* 0x001fcc00078e0202 */
[----:B-1----:R-:W2:Y:S01]  /*00e0*/  LDG.E R2, desc[UR4][R2.64] ;  /* 0x0000000402027981 */ /* 0x002ea2000c1e1900 */
[----:B---3--:R-:W-:-:S06]  /*00f0*/  IMAD.WIDE R4, R7, 0x4, R4 ;  /* 0x0000000407047825 */ /* 0x008fcc00078e0204 */
[----:B------:R-:W2:Y:S01]  /*0100*/  LDG.E R5, desc[UR4][R4.64] ;  /* 0x0000000404057981 */ /* 0x000ea2000c1e1900 */
[----:B----4-:R-:W-:Y:S02]  /*0110*/  IMAD.WIDE R8, R7, 0x4, R8 ;  /* 0x0000000407087825 */ /* 0x010fe400078e0208 */
[----:B------:R-:W0:Y:S04]  /*0120*/  LDC.64 R6, c[0x0][0x3a0] ;  /* 0x0000e800ff067b82 */ /* 0x000e280000000a00 */
[----:B------:R-:W3:Y:S01]  /*0130*/  LDG.E R9, desc[UR4][R8.64] ;  /* 0x0000000408097981 */ /* 0x000ee2000c1e1900 */
[----:B--2---:R-:W-:-:S04]  /*0140*/  IMAD R11, R2, UR6, R5 ;  /* 0x00000006020b7c24 */ /* 0x004fc8000f8e0205 */
[----:B0-----:R-:W-:-:S05]  /*0150*/  IMAD.WIDE R6, R11, 0x4, R6 ;  /* 0x000000040b067825 */ /* 0x001fca00078e0206 */
[----:B---3--:R-:W-:Y:S01]  /*0160*/  REDG.E.ADD.STRONG.GPU desc[UR4][R6.64], R9 ;  /* 0x000000090600798e */ /* 0x008fe2000c12e104 */
[----:B------:R-:W-:Y:S05]  /*0170*/  EXIT ;  /* 0x000000000000794d */ /* 0x000fea0003800000 */
.L_x_86:
        /* <DEDUP_REMOVED lines=16> */
.L_x_211:


//--------------------- .text.set_cols_kernel     --------------------------
	.section	.text.set_cols_kernel,"ax",@progbits
	.align	128
        .global         set_cols_kernel
        .type           set_cols_kernel,@function
        .size           set_cols_kernel,(.L_x_212 - set_cols_kernel)
        .other          set_cols_kernel,@"STO_CUDA_ENTRY STV_DEFAULT"
set_cols_kernel:
.text.set_cols_kernel:
[----:B------:R-:W-:Y:S01]  /*0000*/  LDC R1, c[0x0][0x37c] ;  /* 0x0000df00ff017b82 */ /* 0x000fe20000000800 */
[----:B------:R-:W0:Y:S07]  /*0010*/  S2R R0, SR_TID.X ;  /* 0x0000000000007919 */ /* 0x000e2e0000002100 */
[----:B------:R-:W0:Y:S08]  /*0020*/  LDC R5, c[0x0][0x39c] ;  /* 0x0000e700ff057b82 */ /* 0x000e300000000800 */
[----:B------:R-:W1:Y:S08]  /*0030*/  S2UR UR6, SR_CTAID.X ;  /* 0x00000000000679c3 */ /* 0x000e700000002500 */
[----:B------:R-:W1:Y:S01]  /*0040*/  LDC R2, c[0x0][0x390] ;  /* 0x0000e400ff027b82 */ /* 0x000e620000000800 */
[----:B0-----:R-:W-:-:S04]  /*0050*/  ISETP.GE.AND P0, PT, R0, R5, PT ;  /* 0x000000050000720c */ /* 0x001fc80003f06270 */
[----:B-1----:R-:W-:-:S13]  /*0060*/  ISETP.LE.OR P0, PT, R2, UR6, P0 ;  /* 0x0000000602007c0c */ /* 0x002fda0008703670 */
[----:B------:R-:W-:Y:S05]  /*0070*/  @P0 EXIT ;  /* 0x000000000000094d */ /* 0x000fea0003800000 */
[----:B------:R-:W0:Y:S01]  /*0080*/  LDC.64 R2, c[0x0][0x388] ;  /* 0x0000e200ff027b82 */ /* 0x000e220000000a00 */
[----:B------:R-:W1:Y:S01]  /*0090*/  LDCU.64 UR4, c[0x0][0x358] ;  /* 0x00006b00ff0477ac */ /* 0x000e620008000a00 */
[----:B------:R-:W-:Y:S01]  /*00a0*/  IMAD R5, R5, UR6, R0 ;  /* 0x0000000605057c24 */ /* 0x000fe2000f8e0200 */
[----:B------:R-:W2:Y:S05]  /*00b0*/  LDCU UR7, c[0x0][0x398] ;  /* 0x00007300ff0777ac */ /* 0x000eaa0008000800 */
[----:B------:R-:W3:Y:S01]  /*00c0*/  LDC R7, c[0x0][0x394] ;  /* 0x0000e500ff077b82 */ /* 0x000ee20000000800 */
[----:B0-----:R-:W-:-:S07]  /*00d0*/  IMAD.WIDE.U32 R2, R5, 0x8, R2 ;  /* 0x0000000805027825 */ /* 0x001fce00078e0002 */
[----:B------:R-:W0:Y:S01]  /*00e0*/  LDC.64 R4, c[0x0][0x380] ;  /* 0x0000e000ff047b82 */ /* 0x000e220000000a00 */
[----:B-1----:R-:W4:Y:S01]  /*00f0*/  LDG.E.64 R2, desc[UR4][R2.64] ;  /* 0x0000000402027981 */ /* 0x002f22000c1e1b00 */
[----:B--2---:R-:W-:-:S05]  /*0100*/  IADD3 R0, PT, PT, R0, UR7, RZ ;  /* 0x0000000700007c10 */ /* 0x004fca000fffe0ff */
[----:B---3--:R-:W-:-:S04]  /*0110*/  IMAD R7, R7, UR6, R0 ;  /* 0x0000000607077c24 */ /* 0x008fc8000f8e0200 */
[----:B0-----:R-:W-:-:S05]  /*0120*/  IMAD.WIDE R4, R7, 0x8, R4 ;  /* 0x0000000807047825 */ /* 0x001fca00078e0204 */
[----:B----4-:R-:W-:Y:S01]  /*0130*/  STG.E.64 desc[UR4][R4.64], R2 ;  /* 0x0000000204007986 */ /* 0x010fe2000c101b04 */
[----:B------:R-:W-:Y:S05]  /*0140*/  EXIT ;  /* 0x000000000000794d */ /* 0x000fea0003800000 */
.L_x_87:
        /* <DEDUP_REMOVED lines=11> */
.L_x_212:


//--------------------- .text.slice_cols_kernel   --------------------------
	.section	.text.slice_cols_kernel,"ax",@progbits
	.align	128
        .global         slice_cols_kernel
        .type           slice_cols_kernel,@function
        .size           slice_cols_kernel,(.L_x_213 - slice_cols_kernel)
        .other          slice_cols_kernel,@"STO_CUDA_ENTRY STV_DEFAULT"
slice_cols_kernel:
.text.slice_cols_kernel:
        /* <DEDUP_REMOVED lines=8> */
[----:B------:R-:W0:Y:S01]  /*0080*/  LDC R5, c[0x0][0x394] ;  /* 0x0000e500ff057b82 */ /* 0x000e220000000800 */
[----:B------:R-:W1:Y:S01]  /*0090*/  LDCU UR7, c[0x0][0x398] ;  /* 0x00007300ff0777ac */ /* 0x000e620008000800 */
[----:B------:R-:W2:Y:S06]  /*00a0*/  LDCU.64 UR4, c[0x0][0x358] ;  /* 0x00006b00ff0477ac */ /* 0x000eac0008000a00 */
[----:B------:R-:W3:Y:S01]  /*00b0*/  LDC.64 R2, c[0x0][0x388] ;  /* 0x0000e200ff027b82 */ /* 0x000ee20000000a00 */
[----:B-1----:R-:W-:-:S05]  /*00c0*/  IADD3 R0, PT, PT, R7, UR7, RZ ;  /* 0x0000000707007c10 */ /* 0x002fca000fffe0ff */
[----:B0-----:R-:W-:-:S04]  /*00d0*/  IMAD R5, R5, UR6, R0 ;  /* 0x0000000605057c24 */ /* 0x001fc8000f8e0200 */
[----:B---3--:R-:W-:Y:S02]  /*00e0*/  IMAD.WIDE R2, R5, 0x8, R2 ;  /* 0x0000000805027825 */ /* 0x008fe400078e0202 */
[----:B------:R-:W0:Y:S04]  /*00f0*/  LDC.64 R4, c[0x0][0x380] ;  /* 0x0000e000ff047b82 */ /* 0x000e280000000a00 */
[----:B--2---:R-:W2:Y:S01]  /*0100*/  LDG.E.64 R2, desc[UR4][R2.64] ;  /* 0x0000000402027981 */ /* 0x004ea2000c1e1b00 */
[----:B------:R-:W-:-:S04]  /*0110*/  IMAD R7, R6, UR6, R7 ;  /* 0x0000000606077c24 */ /* 0x000fc8000f8e0207 */
[----:B0-----:R-:W-:-:S05]  /*0120*/  IMAD.WIDE.U32 R4, R7, 0x8, R4 ;  /* 0x0000000807047825 */ /* 0x001fca00078e0004 */
[----:B--2---:R-:W-:Y:S01]  /*0130*/  STG.E.64 desc[UR4][R4.64], R2 ;  /* 0x0000000204007986 */ /* 0x004fe2000c101b04 */
[----:B------:R-:W-:Y:S05]  /*0140*/  EXIT ;  /* 0x000000000000794d */ /* 0x000fea0003800000 */
.L_x_88:
        /* <DEDUP_REMOVED lines=11> */
.L_x_213:


//--------------------- .text.apply_layer_norm_kernel --------------------------
	.section	.text.apply_layer_norm_kernel,"ax",@progbits
	.align	128
        .global         apply_layer_norm_kernel
        .type           apply_layer_norm_kernel,@function
        .size           apply_layer_norm_kernel,(.L_x_198 - apply_layer_norm_kernel)
        .other          apply_layer_norm_kernel,@"STO_CUDA_ENTRY STV_DEFAULT"
apply_layer_norm_kernel:
.text.apply_layer_norm_kernel:
[----:B------:R-:W-:Y:S01]  /*0000*/  LDC R1, c[0x0][0x37c] ;  /* 0x0000df00ff017b82 */ /* 0x000fe20000000800 */
[----:B------:R-:W0:Y:S01]  /*0010*/  S2R R21, SR_CTAID.X ;  /* 0x0000000000157919 */ /* 0x000e220000002500 */
[----:B------:R-:W0:Y:S02]  /*0020*/  LDCU UR4, c[0x0][0x3a0] ;  /* 0x00007400ff0477ac */ /* 0x000e240008000800 */
[----:B0-----:R-:W-:-:S13]  /*0030*/  ISETP.GE.AND P0, PT, R21, UR4, PT ;  /* 0x0000000415007c0c */ /* 0x001fda000bf06270 */
[----:B------:R-:W-:Y:S05]  /*0040*/  @P0 EXIT ;  /* 0x000000000000094d */ /* 0x000fea0003800000 */
[----:B------:R-:W0:Y:S01]  /*0050*/  LDC.64 R2, c[0x0][0x398] ;  /* 0x0000e600ff027b82 */ /* 0x000e220000000a00 */
[----:B------:R-:W1:Y:S01]  /*0060*/  LDCU.64 UR6, c[0x0][0x358] ;  /* 0x00006b00ff0677ac */ /* 0x000e620008000a00 */
[----:B------:R-:W2:Y:S06]  /*0070*/  LDCU.64 UR4, c[0x0][0x3a8] ;  /* 0x00007500ff0477ac */ /* 0x000eac0008000a00 */
[----:B------:R-:W3:Y:S01]  /*0080*/  LDC.64 R10, c[0x0][0x390] ;  /* 0x0000e400ff0a7b82 */ /* 0x000ee20000000a00 */
[----:B0-----:R-:W-:-:S06]  /*0090*/  IMAD.WIDE.U32 R2, R21, 0x8, R2 ;  /* 0x0000000815027825 */ /* 0x001fcc00078e0002 */
[----:B-1----:R-:W2:Y:S01]  /*00a0*/  LDG.E.64 R2, desc[UR6][R2.64] ;  /* 0x0000000602027981 */ /* 0x002ea2000c1e1b00 */
[----:B---3--:R-:W-:-:S06]  /*00b0*/  IMAD.WIDE.U32 R10, R21, 0x8, R10 ;  /* 0x00000008150a7825 */ /* 0x008fcc00078e000a */
[----:B------:R-:W5:Y:S01]  /*00c0*/  LDG.E.64 R10, desc[UR6][R10.64] ;  /* 0x000000060a0a7981 */ /* 0x000f62000c1e1b00 */
[----:B------:R-:W-:Y:S02]  /*00d0*/  IMAD.MOV.U32 R12, RZ, RZ, 0x0 ;  /* 0x00000000ff0c7424 */ /* 0x000fe400078e00ff */
[----:B------:R-:W-:Y:S01]  /*00e0*/  IMAD.MOV.U32 R13, RZ, RZ, 0x3fd80000 ;  /* 0x3fd80000ff0d7424 */ /* 0x000fe200078e00ff */
[----:B--2---:R-:W-:Y:S01]  /*00f0*/  DADD R4, R2, UR4 ;  /* 0x0000000402047e29 */ /* 0x004fe20008000000 */
[----:B------:R-:W0:Y:S05]  /*0100*/  LDCU UR4, c[0x0][0x3a4] ;  /* 0x00007480ff0477ac */ /* 0x000e2a0008000800 */
[----:B------:R-:W1:Y:S04]  /*0110*/  MUFU.RSQ64H R7, R5 ;  /* 0x0000000500077308 */ /* 0x000e680000001c00 */
[----:B------:R-:W-:-:S05]  /*0120*/  VIADD R6, R5, 0xfcb00000 ;  /* 0xfcb0000005067836 */ /* 0x000fca0000000000 */
[----:B------:R-:W-:Y:S01]  /*0130*/  ISETP.GE.U32.AND P0, PT, R6, 0x7ca00000, PT ;  /* 0x7ca000000600780c */ /* 0x000fe20003f06070 */
[----:B-1----:R-:W-:-:S08]  /*0140*/  DMUL R8, R6, R6 ;  /* 0x0000000606087228 */ /* 0x002fd00000000000 */
[----:B------:R-:W-:-:S08]  /*0150*/  DFMA R8, R4, -R8, 1 ;  /* 0x3ff000000408742b */ /* 0x000fd00000000808 */
[----:B------:R-:W-:Y:S02]  /*0160*/  DFMA R2, R8, R12, 0.5 ;  /* 0x3fe000000802742b */ /* 0x000fe4000000000c */
[----:B------:R-:W-:-:S08]  /*0170*/  DMUL R8, R6, R8 ;  /* 0x0000000806087228 */ /* 0x000fd00000000000 */
[----:B------:R-:W-:Y:S01]  /*0180*/  DFMA R12, R2, R8, R6 ;  /* 0x00000008020c722b */ /* 0x000fe20000000006 */
[----:B0-----:R-:W-:-:S05]  /*0190*/  IMAD R2, R21, UR4, RZ ;  /* 0x0000000415027c24 */ /* 0x001fca000f8e02ff */
[----:B------:R-:W-:Y:S02]  /*01a0*/  SHF.R.S32.HI R3, RZ, 0x1f, R2 ;  /* 0x0000001fff037819 */ /* 0x000fe40000011402 */
[----:B------:R-:W-:Y:S02]  /*01b0*/  DMUL R14, R4, R12 ;  /* 0x0000000c040e7228 */ /* 0x000fe40000000000 */
[----:B------:R-:W-:Y:S02]  /*01c0*/  VIADD R19, R13, 0xfff00000 ;  /* 0xfff000000d137836 */ /* 0x000fe40000000000 */
[----:B------:R-:W-:-:S04]  /*01d0*/  IMAD.MOV.U32 R18, RZ, RZ, R12 ;  /* 0x000000ffff127224 */ /* 0x000fc800078e000c */
[----:B------:R-:W-:-:S08]  /*01e0*/  DFMA R16, R14, -R14, R4 ;  /* 0x8000000e0e10722b */ /* 0x000fd00000000004 */
[----:B------:R-:W-:Y:S01]  /*01f0*/  DFMA R8, R16, R18, R14 ;  /* 0x000000121008722b */ /* 0x000fe2000000000e */
[----:B------:R-:W-:Y:S10]  /*0200*/  @!P0 BRA `(.L_x_89) ;  /* 0x0000000000088947 */ /* 0x000ff40003800000 */
[----:B------:R-:W-:-:S07]  /*0210*/  MOV R0, 0x230 ;  /* 0x0000023000007802 */ /* 0x000fce0000000f00 */
[----:B-----5:R-:W-:Y:S05]  /*0220*/  CALL.REL.NOINC `($__internal_6_$__cuda_sm20_dsqrt_rn_f64_mediumpath_v1) ;  /* 0x0000001c00ec7944 */ /* 0x020fea0003c00000 */
.L_x_89:
[----:B------:R-:W0:Y:S02]  /*0230*/  LDC R4, c[0x0][0x3a4] ;  /* 0x0000e900ff047b82 */ /* 0x000e240000000800 */
[----:B0-----:R-:W-:-:S13]  /*0240*/  ISETP.GE.AND P0, PT, R4, 0x1, PT ;  /* 0x000000010400780c */ /* 0x001fda0003f06270 */
[----:B------:R-:W-:Y:S05]  /*0250*/  @!P0 EXIT ;  /* 0x000000000000894d */ /* 0x000fea0003800000 */
[C---:B------:R-:W-:Y:S01]  /*0260*/  ISETP.GE.U32.AND P0, PT, R4.reuse, 0x8, PT ;  /* 0x000000080400780c */ /* 0x040fe20003f06070 */
[----:B------:R-:W-:Y:S01]  /*0270*/  IMAD.MOV.U32 R5, RZ, RZ, RZ ;  /* 0x000000ffff057224 */ /* 0x000fe200078e00ff */
[----:B------:R-:W-:-:S11]  /*0280*/  LOP3.LUT R32, R4, 0x7, RZ, 0xc0, !PT ;  /* 0x0000000704207812 */ /* 0x000fd600078ec0ff */
[----:B------:R-:W-:Y:S05]  /*0290*/  @!P0 BRA `(.L_x_90) ;  /* 0x0000000c00288947 */ /* 0x000fea0003800000 */
[----:B------:R-:W0:Y:S01]  /*02a0*/  LDCU.128 UR8, c[0x0][0x380] ;  /* 0x00007000ff0877ac */ /* 0x000e220008000c00 */
[----:B------:R-:W-:Y:S02]  /*02b0*/  LEA R0, P0, R2, 0x20, 0x3 ;  /* 0x0000002002007811 */ /* 0x000fe400078018ff */
[----:B------:R-:W-:Y:S02]  /*02c0*/  LOP3.LUT R5, R4, 0x7ffffff8, RZ, 0xc0, !PT ;  /* 0x7ffffff804057812 */ /* 0x000fe400078ec0ff */
[----:B------:R-:W-:-:S03]  /*02d0*/  LEA.HI.X R13, R2, RZ, R3, 0x3, P0 ;  /* 0x000000ff020d7211 */ /* 0x000fc600000f1c03 */
[----:B------:R-:W-:Y:S01]  /*02e0*/  IMAD.MOV R33, RZ, RZ, -R5 ;  /* 0x000000ffff217224 */ /* 0x000fe200078e0a05 */
[C---:B0-----:R-:W-:Y:S02]  /*02f0*/  IADD3 R28, P1, PT, R0.reuse, UR10, RZ ;  /* 0x0000000a001c7c10 */ /* 0x041fe4000ff3e0ff */
[----:B------:R-:W-:Y:S02]  /*0300*/  IADD3 R0, P2, PT, R0, UR8, RZ ;  /* 0x0000000800007c10 */ /* 0x000fe4000ff5e0ff */
[C---:B------:R-:W-:Y:S02]  /*0310*/  IADD3.X R29, PT, PT, R13.reuse, UR11, RZ, P1, !PT ;  /* 0x0000000b0d1d7c10 */ /* 0x040fe40008ffe4ff */
[----:B------:R-:W-:-:S09]  /*0320*/  IADD3.X R13, PT, PT, R13, UR9, RZ, P2, !PT ;  /* 0x000000090d0d7c10 */ /* 0x000fd200097fe4ff */
.L_x_99:
[----:B------:R-:W2:Y:S01]  /*0330*/  LDG.E.64 R16, desc[UR6][R28.64+-0x20] ;  /* 0xffffe0061c107981 */ /* 0x000ea2000c1e1b00 */
[----:B0-----:R-:W0:Y:S01]  /*0340*/  MUFU.RCP64H R7, R9 ;  /* 0x0000000900077308 */ /* 0x001e220000001800 */
[----:B------:R-:W-:Y:S02]  /*0350*/  IMAD.MOV.U32 R6, RZ, RZ, 0x1 ;  /* 0x00000001ff067424 */ /* 0x000fe400078e00ff */
[----:B------:R-:W-:Y:S02]  /*0360*/  VIADD R33, R33, 0x8 ;  /* 0x0000000821217836 */ /* 0x000fe40000000000 */
[----:B------:R-:W-:Y:S02]  /*0370*/  IMAD.MOV.U32 R26, RZ, RZ, R0 ;  /* 0x000000ffff1a7224 */ /* 0x000fe400078e0000 */
[----:B------:R-:W-:Y:S01]  /*0380*/  IMAD.MOV.U32 R27, RZ, RZ, R13 ;  /* 0x000000ffff1b7224 */ /* 0x000fe200078e000d */
[----:B------:R-:W-:Y:S01]  /*0390*/  ISETP.NE.AND P1, PT, R33, RZ, PT ;  /* 0x000000ff2100720c */ /* 0x000fe20003f25270 */
[----:B0-----:R-:W-:-:S08]  /*03a0*/  DFMA R14, R6, -R8, 1 ;  /* 0x3ff00000060e742b */ /* 0x001fd00000000808 */
[----:B------:R-:W-:-:S08]  /*03b0*/  DFMA R14, R14, R14, R14 ;  /* 0x0000000e0e0e722b */ /* 0x000fd0000000000e */
[----:B------:R-:W-:-:S08]  /*03c0*/  DFMA R14, R6, R14, R6 ;  /* 0x0000000e060e722b */ /* 0x000fd00000000006 */
[----:B------:R-:W-:-:S08]  /*03d0*/  DFMA R6, R14, -R8, 1 ;  /* 0x3ff000000e06742b */ /* 0x000fd00000000808 */
[----:B------:R-:W-:Y:S02]  /*03e0*/  DFMA R6, R14, R6, R14 ;  /* 0x000000060e06722b */ /* 0x000fe4000000000e */
[----:B--2--5:R-:W-:-:S08]  /*03f0*/  DADD R16, -R10, R16 ;  /* 0x000000000a107229 */ /* 0x024fd00000000110 */
        /* <DEDUP_REMOVED lines=9> */
[----:B------:R-:W-:-:S07]  /*0490*/  MOV R0, 0x4b0 ;  /* 0x000004b000007802 */ /* 0x000fce0000000f00 */
[----:B------:R-:W-:Y:S05]  /*04a0*/  CALL.REL.NOINC `($__internal_5_$__cuda_sm20_div_rn_f64_full) ;  /* 0x0000001400e07944 */ /* 0x000fea0003c00000 */
[----:B------:R-:W-:Y:S02]  /*04b0*/  IMAD.MOV.U32 R6, RZ, RZ, R4 ;  /* 0x000000ffff067224 */ /* 0x000fe400078e0004 */
[----:B------:R-:W-:-:S07]  /*04c0*/  IMAD.MOV.U32 R7, RZ, RZ, R21 ;  /* 0x000000ffff077224 */ /* 0x000fce00078e0015 */
.L_x_91:
[----:B------:R0:W-:Y:S04]  /*04d0*/  STG.E.64 desc[UR6][R26.64+-0x20], R6 ;  /* 0xffffe0061a007986 */ /* 0x0001e8000c101b06 */
[----:B------:R-:W2:Y:S01]  /*04e0*/  LDG.E.64 R12, desc[UR6][R28.64+-0x18] ;  /* 0xffffe8061c0c7981 */ /* 0x000ea2000c1e1b00 */
        /* <DEDUP_REMOVED lines=9> */
[----:B------:R-:W-:-:S06]  /*0580*/  FSETP.GEU.AND P2, PT, |R17|, 6.5827683646048100446e-37, PT ;  /* 0x036000001100780b */ /* 0x000fcc0003f4e200 */
[----:B0-----:R-:W-:-:S08]  /*0590*/  DFMA R6, R12, -R8, R16 ;  /* 0x800000080c06722b */ /* 0x001fd00000000010 */
[----:B------:R-:W-:-:S10]  /*05a0*/  DFMA R6, R18, R6, R12 ;  /* 0x000000061206722b */ /* 0x000fd4000000000c */
[----:B------:R-:W-:-:S05]  /*05b0*/  FFMA R0, RZ, R9, R7 ;  /* 0x00000009ff007223 */ /* 0x000fca0000000007 */
[----:B------:R-:W-:-:S13]  /*05c0*/  FSETP.GT.AND P0, PT, |R0|, 1.469367938527859385e-39, PT ;  /* 0x001000000000780b */ /* 0x000fda0003f04200 */
[----:B------:R-:W-:Y:S05]  /*05d0*/  @P0 BRA P2, `(.L_x_92) ;  /* 0x0000000000180947 */ /* 0x000fea0001000000 */
[----:B------:R-:W-:Y:S01]  /*05e0*/  IMAD.MOV.U32 R14, RZ, RZ, R8 ;  /* 0x000000ffff0e7224 */ /* 0x000fe200078e0008 */
[----:B------:R-:W-:Y:S01]  /*05f0*/  MOV R0, 0x620 ;  /* 0x0000062000007802 */ /* 0x000fe20000000f00 */
[----:B------:R-:W-:-:S07]  /*0600*/  IMAD.MOV.U32 R15, RZ, RZ, R9 ;  /* 0x000000ffff0f7224 */ /* 0x000fce00078e0009 */
[----:B------:R-:W-:Y:S05]  /*0610*/  CALL.REL.NOINC `($__internal_5_$__cuda_sm20_div_rn_f64_full) ;  /* 0x0000001400847944 */ /* 0x000fea0003c00000 */
[----:B------:R-:W-:Y:S02]  /*0620*/  IMAD.MOV.U32 R6, RZ, RZ, R4 ;  /* 0x000000ffff067224 */ /* 0x000fe400078e0004 */
[----:B------:R-:W-:-:S07]  /*0630*/  IMAD.MOV.U32 R7, RZ, RZ, R21 ;  /* 0x000000ffff077224 */ /* 0x000fce00078e0015 */
.L_x_92:
        /* <DEDUP_REMOVED lines=18> */
[----:B------:R-:W-:Y:S02]  /*0760*/  MOV R15, R9 ;  /* 0x00000009000f7202 */ /* 0x000fe40000000f00 */
[----:B------:R-:W-:-:S07]  /*0770*/  MOV R0, 0x790 ;  /* 0x0000079000007802 */ /* 0x000fce0000000f00 */
[----:B------:R-:W-:Y:S05]  /*0780*/  CALL.REL.NOINC `($__internal_5_$__cuda_sm20_div_rn_f64_full) ;  /* 0x0000001400287944 */ /* 0x000fea0003c00000 */
[----:B------:R-:W-:Y:S02]  /*0790*/  IMAD.MOV.U32 R6, RZ, RZ, R4 ;  /* 0x000000ffff067224 */ /* 0x000fe400078e0004 */
[----:B------:R-:W-:-:S07]  /*07a0*/  IMAD.MOV.U32 R7, RZ, RZ, R21 ;  /* 0x000000ffff077224 */ /* 0x000fce00078e0015 */
.L_x_93:
        /* <DEDUP_REMOVED lines=23> */
.L_x_94:
        /* <DEDUP_REMOVED lines=21> */
[----:B------:R-:W-:Y:S01]  /*0a70*/  MOV R6, R4 ;  /* 0x0000000400067202 */ /* 0x000fe20000000f00 */
[----:B------:R-:W-:-:S07]  /*0a80*/  IMAD.MOV.U32 R7, RZ, RZ, R21 ;  /* 0x000000ffff077224 */ /* 0x000fce00078e0015 */
.L_x_95:
        /* <DEDUP_REMOVED lines=23> */
.L_x_96:
        /* <DEDUP_REMOVED lines=21> */
[----:B------:R-:W-:Y:S01]  /*0d50*/  IMAD.MOV.U32 R6, RZ, RZ, R4 ;  /* 0x000000ffff067224 */ /* 0x000fe200078e0004 */
[----:B------:R-:W-:-:S07]  /*0d60*/  MOV R7, R21 ;  /* 0x0000001500077202 */ /* 0x000fce0000000f00 */
.L_x_97:
        /* <DEDUP_REMOVED lines=23> */
.L_x_98:
[----:B------:R0:W-:Y:S01]  /*0ee0*/  STG.E.64 desc[UR6][R26.64+0x18], R6 ;  /* 0x000018061a007986 */ /* 0x0001e2000c101b06 */
[----:B------:R-:W-:Y:S02]  /*0ef0*/  IADD3 R28, P0, PT, R28, 0x40, RZ ;  /* 0x000000401c1c7810 */ /* 0x000fe40007f1e0ff */
[----:B------:R-:W-:-:S03]  /*0f00*/  IADD3 R0, P2, PT, R26, 0x40, RZ ;  /* 0x000000401a007810 */ /* 0x000fc60007f5e0ff */
[----:B------:R-:W-:Y:S02]  /*0f10*/  IMAD.X R29, RZ, RZ, R29, P0 ;  /* 0x000000ffff1d7224 */ /* 0x000fe400000e061d */
[----:B------:R-:W-:Y:S01]  /*0f20*/  IMAD.X R13, RZ, RZ, R27, P2 ;  /* 0x000000ffff0d7224 */ /* 0x000fe200010e061b */
[----:B------:R-:W-:Y:S07]  /*0f30*/  @P1 BRA `(.L_x_99) ;  /* 0xfffffff000fc1947 */ /* 0x000fee000383ffff */
.L_x_90:
[----:B------:R-:W-:-:S13]  /*0f40*/  ISETP.NE.AND P0, PT, R32, RZ, PT ;  /* 0x000000ff2000720c */ /* 0x000fda0003f05270 */
[----:B------:R-:W-:Y:S05]  /*0f50*/  @!P0 EXIT ;  /* 0x000000000000894d */ /* 0x000fea0003800000 */
[----:B------:R-:W1:Y:S01]  /*0f60*/  LDCU UR4, c[0x0][0x3a4] ;  /* 0x00007480ff0477ac */ /* 0x000e620008000800 */
[----:B------:R-:W-:Y:S01]  /*0f70*/  ISETP.GE.U32.AND P0, PT, R32, 0x4, PT ;  /* 0x000000042000780c */ /* 0x000fe20003f06070 */
[----:B-1----:R-:W-:-:S12]  /*0f80*/  ULOP3.LUT UR4, UR4, 0x3, URZ, 0xc0, !UPT ;  /* 0x0000000304047892 */ /* 0x002fd8000f8ec0ff */
[----:B------:R-:W-:Y:S05]  /*0f90*/  @!P0 BRA `(.L_x_100) ;  /* 0x00000004009c8947 */ /* 0x000fea0003800000 */
[----:B------:R-:W1:Y:S01]  /*0fa0*/  LDCU.64 UR8, c[0x0][0x388] ;  /* 0x00007100ff0877ac */ /* 0x000e620008000a00 */
[----:B------:R-:W-:-:S05]  /*0fb0*/  IADD3 R28, P0, PT, R2, R5, RZ ;  /* 0x00000005021c7210 */ /* 0x000fca0007f1e0ff */
[----:B0-----:R-:W-:Y:S02]  /*0fc0*/  IMAD.X R7, RZ, RZ, R3, P0 ;  /* 0x000000ffff077224 */ /* 0x001fe400000e0603 */
[----:B------:R-:W-:-:S03]  /*0fd0*/  IMAD.SHL.U32 R29, R28, 0x8, RZ ;  /* 0x000000081c1d7824 */ /* 0x000fc600078e00ff */
[----:B------:R-:W-:Y:S02]  /*0fe0*/  SHF.L.U64.HI R28, R28, 0x3, R7 ;  /* 0x000000031c1c7819 */ /* 0x000fe40000010207 */
[----:B-1----:R-:W-:-:S04]  /*0ff0*/  IADD3 R26, P0, PT, R29, UR8, RZ ;  /* 0x000000081d1a7c10 */ /* 0x002fc8000ff1e0ff */
[----:B------:R-:W-:-:S05]  /*1000*/  IADD3.X R27, PT, PT, R28, UR9, RZ, P0, !PT ;  /* 0x000000091c1b7c10 */ /* 0x000fca00087fe4ff */
        /* <DEDUP_REMOVED lines=22> */
.L_x_101:
[----:B------:R-:W0:Y:S02]  /*1170*/  LDCU.64 UR8, c[0x0][0x380] ;  /* 0x00007000ff0877ac */ /* 0x000e240008000a00 */
[----:B0-----:R-:W-:-:S04]  /*1180*/  IADD3 R32, P0, PT, R29, UR8, RZ ;  /* 0x000000081d207c10 */ /* 0x001fc8000ff1e0ff */
[----:B------:R-:W-:-:S05]  /*1190*/  IADD3.X R33, PT, PT, R28, UR9, RZ, P0, !PT ;  /* 0x000000091c217c10 */ /* 0x000fca00087fe4ff */
        /* <DEDUP_REMOVED lines=23> */
.L_x_102:
        /* <DEDUP_REMOVED lines=23> */
.L_x_103:
        /* <DEDUP_REMOVED lines=23> */
.L_x_104:
[----:B------:R1:W-:Y:S01]  /*15f0*/  STG.E.64 desc[UR6][R32.64+0x18], R6 ;  /* 0x0000180620007986 */ /* 0x0003e2000c101b06 */
[----:B------:R-:W-:-:S07]  /*1600*/  VIADD R5, R5, 0x4 ;  /* 0x0000000405057836 */ /* 0x000fce0000000000 */
.L_x_100:
[----:B------:R-:W-:-:S13]  /*1610*/  ISETP.NE.AND P0, PT, RZ, UR4, PT ;  /* 0x00000004ff007c0c */ /* 0x000fda000bf05270 */
[----:B------:R-:W-:Y:S05]  /*1620*/  @!P0 EXIT ;  /* 0x000000000000894d */ /* 0x000fea0003800000 */
[----:B------:R-:W-:-:S09]  /*1630*/  UISETP.NE.AND UP0, UPT, UR4, 0x1, UPT ;  /* 0x000000010400788c */ /* 0x000fd2000bf05270 */
[----:B------:R-:W-:Y:S05]  /*1640*/  BRA.U !UP0, `(.L_x_105) ;  /* 0x0000000108e47547 */ /* 0x000fea000b800000 */
[----:B------:R-:W2:Y:S01]  /*1650*/  LDCU.64 UR4, c[0x0][0x388] ;  /* 0x00007100ff0477ac */ /* 0x000ea20008000a00 */
[----:B0-----:R-:W-:-:S05]  /*1660*/  IADD3 R27, P0, PT, R2, R5, RZ ;  /* 0x00000005021b7210 */ /* 0x001fca0007f1e0ff */
[----:B------:R-:W-:Y:S02]  /*1670*/  IMAD.X R0, RZ, RZ, R3, P0 ;  /* 0x000000ffff007224 */ /* 0x000fe400000e0603 */
[----:B------:R-:W-:-:S03]  /*1680*/  IMAD.SHL.U32 R26, R27, 0x8, RZ ;  /* 0x000000081b1a7824 */ /* 0x000fc600078e00ff */
[----:B------:R-:W-:Y:S02]  /*1690*/  SHF.L.U64.HI R27, R27, 0x3, R0 ;  /* 0x000000031b1b7819 */ /* 0x000fe40000010200 */
[----:B--2---:R-:W-:-:S04]  /*16a0*/  IADD3 R28, P0, PT, R26, UR4, RZ ;  /* 0x000000041a1c7c10 */ /* 0x004fc8000ff1e0ff */
[----:B------:R-:W-:-:S05]  /*16b0*/  IADD3.X R29, PT, PT, R27, UR5, RZ, P0, !PT ;  /* 0x000000051b1d7c10 */ /* 0x000fca00087fe4ff */
[----:B-1----:R-:W2:Y:S01]  /*16c0*/  LDG.E.64 R6, desc[UR6][R28.64] ;  /* 0x000000061c067981 */ /* 0x002ea2000c1e1b00 */
[----:B------:R-:W0:Y:S01]  /*16d0*/  MUFU.RCP64H R13, R9 ;  /* 0x00000009000d7308 */ /* 0x000e220000001800 */
[----:B------:R-:W-:-:S06]  /*16e0*/  MOV R12, 0x1 ;  /* 0x00000001000c7802 */ /* 0x000fcc0000000f00 */
        /* <DEDUP_REMOVED lines=19> */
.L_x_106:
        /* <DEDUP_REMOVED lines=26> */
.L_x_107:
[----:B------:R2:W-:Y:S01]  /*19c0*/  STG.E.64 desc[UR6][R26.64+0x8], R6 ;  /* 0x000008061a007986 */ /* 0x0005e2000c101b06 */
[----:B------:R-:W-:-:S07]  /*19d0*/  VIADD R5, R5, 0x2 ;  /* 0x0000000205057836 */ /* 0x000fce0000000000 */
.L_x_105:
[----:B------:R-:W3:Y:S02]  /*19e0*/  LDC R0, c[0x0][0x3a4] ;  /* 0x0000e900ff007b82 */ /* 0x000ee40000000800 */
[----:B---3--:R-:W-:-:S04]  /*19f0*/  LOP3.LUT R0, R0, 0x1, RZ, 0xc0, !PT ;  /* 0x0000000100007812 */ /* 0x008fc800078ec0ff */
[----:B------:R-:W-:-:S13]  /*1a00*/  ISETP.NE.U32.AND P0, PT, R0, 0x1, PT ;  /* 0x000000010000780c */ /* 0x000fda0003f05070 */
[----:B------:R-:W-:Y:S05]  /*1a10*/  @P0 EXIT ;  /* 0x000000000000094d */ /* 0x000fea0003800000 */
[----:B------:R-:W3:Y:S01]  /*1a20*/  LDCU.64 UR4, c[0x0][0x388] ;  /* 0x00007100ff0477ac */ /* 0x000ee20008000a00 */
[----:B------:R-:W-:-:S04]  /*1a30*/  IADD3 R5, P0, PT, R2, R5, RZ ;  /* 0x0000000502057210 */ /* 0x000fc80007f1e0ff */
[----:B------:R-:W-:Y:S01]  /*1a40*/  IADD3.X R0, PT, PT, RZ, R3, RZ, P0, !PT ;  /* 0x00000003ff007210 */ /* 0x000fe200007fe4ff */
[----:B------:R-:W-:-:S03]  /*1a50*/  IMAD.SHL.U32 R2, R5, 0x8, RZ ;  /* 0x0000000805027824 */ /* 0x000fc600078e00ff */
[----:B------:R-:W-:Y:S02]  /*1a60*/  SHF.L.U64.HI R3, R5, 0x3, R0 ;  /* 0x0000000305037819 */ /* 0x000fe40000010200 */
[----:B---3--:R-:W-:-:S04]  /*1a70*/  IADD3 R12, P0, PT, R2, UR4, RZ ;  /* 0x00000004020c7c10 */ /* 0x008fc8000ff1e0ff */
[----:B------:R-:W-:-:S05]  /*1a80*/  IADD3.X R13, PT, PT, R3, UR5, RZ, P0, !PT ;  /* 0x00000005030d7c10 */ /* 0x000fca00087fe4ff */
[----:B------:R-:W3:Y:S01]  /*1a90*/  LDG.E.64 R4, desc[UR6][R12.64] ;  /* 0x000000060c047981 */ /* 0x000ee2000c1e1b00 */
[----:B012---:R-:W0:Y:S01]  /*1aa0*/  MUFU.RCP64H R7, R9 ;  /* 0x0000000900077308 */ /* 0x007e220000001800 */
[----:B------:R-:W-:-:S06]  /*1ab0*/  IMAD.MOV.U32 R6, RZ, RZ, 0x1 ;  /* 0x00000001ff067424 */ /* 0x000fcc00078e00ff */
[----:B0-----:R-:W-:-:S08]  /*1ac0*/  DFMA R14, R6, -R8, 1 ;  /* 0x3ff00000060e742b */ /* 0x001fd00000000808 */
[----:B------:R-:W-:-:S08]  /*1ad0*/  DFMA R14, R14, R14, R14 ;  /* 0x0000000e0e0e722b */ /* 0x000fd0000000000e */
[----:B------:R-:W-:-:S08]  /*1ae0*/  DFMA R14, R6, R14, R6 ;  /* 0x0000000e060e722b */ /* 0x000fd00000000006 */
[----:B------:R-:W-:-:S08]  /*1af0*/  DFMA R6, R14, -R8, 1 ;  /* 0x3ff000000e06742b */ /* 0x000fd00000000808 */
[----:B------:R-:W-:Y:S02]  /*1b00*/  DFMA R14, R14, R6, R14 ;  /* 0x000000060e0e722b */ /* 0x000fe4000000000e */
[----:B---3-5:R-:W-:-:S08]  /*1b10*/  DADD R16, -R10, R4 ;  /* 0x000000000a107229 */ /* 0x028fd00000000104 */
        /* <DEDUP_REMOVED lines=11> */
[----:B------:R-:W-:-:S07]  /*1bd0*/  IMAD.MOV.U32 R5, RZ, RZ, R21 ;  /* 0x000000ffff057224 */ /* 0x000fce00078e0015 */
.L_x_108:
[----:B------:R-:W0:Y:S02]  /*1be0*/  LDCU.64 UR4, c[0x0][0x380] ;  /* 0x00007000ff0477ac */ /* 0x000e240008000a00 */
[----:B0-----:R-:W-:-:S04]  /*1bf0*/  IADD3 R2, P0, PT, R2, UR4, RZ ;  /* 0x0000000402027c10 */ /* 0x001fc8000ff1e0ff */
[----:B------:R-:W-:-:S05]  /*1c00*/  IADD3.X R3, PT, PT, R3, UR5, RZ, P0, !PT ;  /* 0x0000000503037c10 */ /* 0x000fca00087fe4ff */
[----:B------:R-:W-:Y:S01]  /*1c10*/  STG.E.64 desc[UR6][R2.64], R4 ;  /* 0x0000000402007986 */ /* 0x000fe2000c101b06 */
[----:B------:R-:W-:Y:S05]  /*1c20*/  EXIT ;  /* 0x000000000000794d */ /* 0x000fea0003800000 */
        .weak           $__internal_5_$__cuda_sm20_div_rn_f64_full
        .type           $__internal_5_$__cuda_sm20_div_rn_f64_full,@function
        .size           $__internal_5_$__cuda_sm20_div_rn_f64_full,($__internal_6_$__cuda_sm20_dsqrt_rn_f64_mediumpath_v1 - $__internal_5_$__cuda_sm20_div_rn_f64_full)
$__internal_5_$__cuda_sm20_div_rn_f64_full:
[C---:B------:R-:W-:Y:S01]  /*1c30*/  FSETP.GEU.AND P0, PT, |R15|.reuse, 1.469367938527859385e-39, PT ;  /* 0x001000000f00780b */ /* 0x040fe20003f0e200 */
[----:B------:R-:W-:Y:S01]  /*1c40*/  IMAD.MOV.U32 R6, RZ, RZ, 0x1 ;  /* 0x00000001ff067424 */ /* 0x000fe200078e00ff */
[C---:B------:R-:W-:Y:S01]  /*1c50*/  LOP3.LUT R12, R15.reuse, 0x800fffff, RZ, 0xc0, !PT ;  /* 0x800fffff0f0c7812 */ /* 0x040fe200078ec0ff */
[----:B------:R-:W-:Y:S01]  /*1c60*/  IMAD.MOV.U32 R18, RZ, RZ, R16 ;  /* 0x000000ffff127224 */ /* 0x000fe200078e0010 */
[----:B------:R-:W-:Y:S02]  /*1c70*/  LOP3.LUT R30, R15, 0x7ff00000, RZ, 0xc0, !PT ;  /* 0x7ff000000f1e7812 */ /* 0x000fe400078ec0ff */
[----:B------:R-:W-:Y:S01]  /*1c80*/  LOP3.LUT R13, R12, 0x3ff00000, RZ, 0xfc, !PT ;  /* 0x3ff000000c0d7812 */ /* 0x000fe200078efcff */
[----:B------:R-:W-:Y:S01]  /*1c90*/  IMAD.MOV.U32 R12, RZ, RZ, R14 ;  /* 0x000000ffff0c7224 */ /* 0x000fe200078e000e */
[----:B------:R-:W-:-:S04]  /*1ca0*/  LOP3.LUT R4, R17, 0x7ff00000, RZ, 0xc0, !PT ;  /* 0x7ff0000011047812 */ /* 0x000fc800078ec0ff */
[----:B------:R-:W-:Y:S01]  /*1cb0*/  ISETP.GE.U32.AND P2, PT, R4, R30, PT ;  /* 0x0000001e0400720c */ /* 0x000fe20003f46070 */
[----:B------:R-:W-:-:S06]  /*1cc0*/  @!P0 DMUL R12, R14, 8.98846567431157953865e+307 ;  /* 0x7fe000000e0c8828 */ /* 0x000fcc0000000000 */
[----:B------:R-:W0:Y:S02]  /*1cd0*/  MUFU.RCP64H R7, R13 ;  /* 0x0000000d00077308 */ /* 0x000e240000001800 */
[----:B0-----:R-:W-:-:S08]  /*1ce0*/  DFMA R22, R6, -R12, 1 ;  /* 0x3ff000000616742b */ /* 0x001fd0000000080c */
[----:B------:R-:W-:-:S08]  /*1cf0*/  DFMA R22, R22, R22, R22 ;  /* 0x000000161616722b */ /* 0x000fd00000000016 */
[----:B------:R-:W-:Y:S01]  /*1d00*/  DFMA R22, R6, R22, R6 ;  /* 0x000000160616722b */ /* 0x000fe20000000006 */
[----:B------:R-:W-:Y:S02]  /*1d10*/  IMAD.MOV.U32 R6, RZ, RZ, 0x1ca00000 ;  /* 0x1ca00000ff067424 */ /* 0x000fe400078e00ff */
[----:B------:R-:W-:-:S03]  /*1d20*/  IMAD.MOV.U32 R7, RZ, RZ, R4 ;  /* 0x000000ffff077224 */ /* 0x000fc600078e0004 */
[----:B------:R-:W-:Y:S02]  /*1d30*/  SEL R19, R6, 0x63400000, !P2 ;  /* 0x6340000006137807 */ /* 0x000fe40005000000 */
[----:B------:R-:W-:Y:S01]  /*1d40*/  DFMA R20, R22, -R12, 1 ;  /* 0x3ff000001614742b */ /* 0x000fe2000000080c */
[----:B------:R-:W-:Y:S02]  /*1d50*/  FSETP.GEU.AND P2, PT, |R17|, 1.469367938527859385e-39, PT ;  /* 0x001000001100780b */ /* 0x000fe40003f4e200 */
[----:B------:R-:W-:-:S05]  /*1d60*/  LOP3.LUT R19, R19, 0x800fffff, R17, 0xf8, !PT ;  /* 0x800fffff13137812 */ /* 0x000fca00078ef811 */
[----:B------:R-:W-:-:S06]  /*1d70*/  DFMA R20, R22, R20, R22 ;  /* 0x000000141614722b */ /* 0x000fcc0000000016 */
[----:B------:R-:W-:Y:S05]  /*1d80*/  @P2 BRA `(.L_x_109) ;  /* 0x0000000000202947 */ /* 0x000fea0003800000 */
[----:B------:R-:W-:Y:S02]  /*1d90*/  LOP3.LUT R7, R15, 0x7ff00000, RZ, 0xc0, !PT ;  /* 0x7ff000000f077812 */ /* 0x000fe400078ec0ff */
[----:B------:R-:W-:Y:S02]  /*1da0*/  MOV R22, RZ ;  /* 0x000000ff00167202 */ /* 0x000fe40000000f00 */
[----:B------:R-:W-:-:S04]  /*1db0*/  ISETP.GE.U32.AND P2, PT, R4, R7, PT ;  /* 0x000000070400720c */ /* 0x000fc80003f46070 */
[----:B------:R-:W-:-:S04]  /*1dc0*/  SEL R7, R6, 0x63400000, !P2 ;  /* 0x6340000006077807 */ /* 0x000fc80005000000 */
[----:B------:R-:W-:-:S04]  /*1dd0*/  LOP3.LUT R7, R7, 0x80000000, R17, 0xf8, !PT ;  /* 0x8000000007077812 */ /* 0x000fc800078ef811 */
[----:B------:R-:W-:-:S06]  /*1de0*/  LOP3.LUT R23, R7, 0x100000, RZ, 0xfc, !PT ;  /* 0x0010000007177812 */ /* 0x000fcc00078efcff */
[----:B------:R-:W-:-:S10]  /*1df0*/  DFMA R18, R18, 2, -R22 ;  /* 0x400000001212782b */ /* 0x000fd40000000816 */
[----:B------:R-:W-:-:S07]  /*1e00*/  LOP3.LUT R7, R19, 0x7ff00000, RZ, 0xc0, !PT ;  /* 0x7ff0000013077812 */ /* 0x000fce00078ec0ff */
.L_x_109:
        /* <DEDUP_REMOVED lines=36> */
.L_x_110:
        /* <DEDUP_REMOVED lines=11> */
[----:B------:R-:W-:Y:S02]  /*2100*/  @P0 LOP3.LUT R4, R21, 0x7ff00000, RZ, 0xfc, !PT ;  /* 0x7ff0000015040812 */ /* 0x000fe400078efcff */
[----:B------:R-:W-:Y:S01]  /*2110*/  @!P0 MOV R20, RZ ;  /* 0x000000ff00148202 */ /* 0x000fe20000000f00 */
[----:B------:R-:W-:Y:S02]  /*2120*/  @P0 IMAD.MOV.U32 R20, RZ, RZ, RZ ;  /* 0x000000ffff140224 */ /* 0x000fe400078e00ff */
[----:B------:R-:W-:Y:S01]  /*2130*/  @P0 IMAD.MOV.U32 R21, RZ, RZ, R4 ;  /* 0x000000ffff150224 */ /* 0x000fe200078e0004 */
[----:B------:R-:W-:Y:S06]  /*2140*/  BRA `(.L_x_111) ;  /* 0x0000000000147947 */ /* 0x000fec0003800000 */
.L_x_113:
[----:B------:R-:W-:Y:S01]  /*2150*/  LOP3.LUT R21, R15, 0x80000, RZ, 0xfc, !PT ;  /* 0x000800000f157812 */ /* 0x000fe200078efcff */
[----:B------:R-:W-:Y:S01]  /*2160*/  IMAD.MOV.U32 R20, RZ, RZ, R14 ;  /* 0x000000ffff147224 */ /* 0x000fe200078e000e */
[----:B------:R-:W-:Y:S06]  /*2170*/  BRA `(.L_x_111) ;  /* 0x0000000000087947 */ /* 0x000fec0003800000 */
.L_x_112:
[----:B------:R-:W-:Y:S01]  /*2180*/  LOP3.LUT R21, R17, 0x80000, RZ, 0xfc, !PT ;  /* 0x0008000011157812 */ /* 0x000fe200078efcff */
[----:B------:R-:W-:-:S07]  /*2190*/  IMAD.MOV.U32 R20, RZ, RZ, R16 ;  /* 0x000000ffff147224 */ /* 0x000fce00078e0010 */
.L_x_111:
[----:B------:R-:W-:Y:S02]  /*21a0*/  IMAD.MOV.U32 R6, RZ, RZ, R0 ;  /* 0x000000ffff067224 */ /* 0x000fe400078e0000 */
[----:B------:R-:W-:Y:S02]  /*21b0*/  IMAD.MOV.U32 R7, RZ, RZ, 0x0 ;  /* 0x00000000ff077424 */ /* 0x000fe400078e00ff */
[----:B------:R-:W-:Y:S02]  /*21c0*/  IMAD.MOV.U32 R4, RZ, RZ, R20 ;  /* 0x000000ffff047224 */ /* 0x000fe400078e0014 */
[----:B------:R-:W-:Y:S05]  /*21d0*/  RET.REL.NODEC R6 `(apply_layer_norm_kernel) ;  /* 0xffffffdc06887950 */ /* 0x000fea0003c3ffff */
        .weak           $__internal_6_$__cuda_sm20_dsqrt_rn_f64_mediumpath_v1
        .type           $__internal_6_$__cuda_sm20_dsqrt_rn_f64_mediumpath_v1,@function
        .size           $__internal_6_$__cuda_sm20_dsqrt_rn_f64_mediumpath_v1,(.L_x_198 - $__internal_6_$__cuda_sm20_dsqrt_rn_f64_mediumpath_v1)
$__internal_6_$__cuda_sm20_dsqrt_rn_f64_mediumpath_v1:
[----:B------:R-:W-:Y:S01]  /*21e0*/  ISETP.GE.U32.AND P0, PT, R6, -0x3400000, PT ;  /* 0xfcc000000600780c */ /* 0x000fe20003f06070 */
[----:B------:R-:W-:-:S12]  /*21f0*/  IMAD.MOV.U32 R13, RZ, RZ, R19 ;  /* 0x000000ffff0d7224 */ /* 0x000fd800078e0013 */
[----:B------:R-:W-:Y:S05]  /*2200*/  @!P0 BRA `(.L_x_114) ;  /* 0x0000000000208947 */ /* 0x000fea0003800000 */
[----:B------:R-:W-:-:S10]  /*2210*/  DFMA.RM R12, R16, R12, R14 ;  /* 0x0000000c100c722b */ /* 0x000fd4000000400e */
[----:B------:R-:W-:-:S05]  /*2220*/  IADD3 R6, P0, PT, R12, 0x1, RZ ;  /* 0x000000010c067810 */ /* 0x000fca0007f1e0ff */
[----:B------:R-:W-:-:S06]  /*2230*/  IMAD.X R7, RZ, RZ, R13, P0 ;  /* 0x000000ffff077224 */ /* 0x000fcc00000e060d */
[----:B------:R-:W-:-:S08]  /*2240*/  DFMA.RP R4, -R12, R6, R4 ;  /* 0x000000060c04722b */ /* 0x000fd00000008104 */
[----:B------:R-:W-:-:S06]  /*2250*/  DSETP.GT.AND P0, PT, R4, RZ, PT ;  /* 0x000000ff0400722a */ /* 0x000fcc0003f04000 */
[----:B------:R-:W-:Y:S02]  /*2260*/  FSEL R6, R6, R12, P0 ;  /* 0x0000000c06067208 */ /* 0x000fe40000000000 */
[----:B------:R-:W-:Y:S01]  /*2270*/  FSEL R7, R7, R13, P0 ;  /* 0x0000000d07077208 */ /* 0x000fe20000000000 */
[----:B------:R-:W-:Y:S06]  /*2280*/  BRA `(.L_x_115) ;  /* 0x0000000000647947 */ /* 0x000fec0003800000 */
.L_x_114:
[----:B------:R-:W-:-:S14]  /*2290*/  DSETP.NE.AND P0, PT, R4, RZ, PT ;  /* 0x000000ff0400722a */ /* 0x000fdc0003f05000 */
[----:B------:R-:W-:Y:S05]  /*22a0*/  @!P0 BRA `(.L_x_116) ;  /* 0x0000000000588947 */ /* 0x000fea0003800000 */
[----:B------:R-:W-:-:S13]  /*22b0*/  ISETP.GE.AND P0, PT, R5, RZ, PT ;  /* 0x000000ff0500720c */ /* 0x000fda0003f06270 */
[----:B------:R-:W-:Y:S01]  /*22c0*/  @!P0 IMAD.MOV.U32 R6, RZ, RZ, 0x0 ;  /* 0x00000000ff068424 */ /* 0x000fe200078e00ff */
[----:B------:R-:W-:Y:S01]  /*22d0*/  @!P0 MOV R7, 0xfff80000 ;  /* 0xfff8000000078802 */ /* 0x000fe20000000f00 */
[----:B------:R-:W-:Y:S06]  /*22e0*/  @!P0 BRA `(.L_x_115) ;  /* 0x00000000004c8947 */ /* 0x000fec0003800000 */
[----:B------:R-:W-:-:S13]  /*22f0*/  ISETP.GT.AND P0, PT, R5, 0x7fefffff, PT ;  /* 0x7fefffff0500780c */ /* 0x000fda0003f04270 */
[----:B------:R-:W-:Y:S05]  /*2300*/  @P0 BRA `(.L_x_116) ;  /* 0x0000000000400947 */ /* 0x000fea0003800000 */
[----:B------:R-:W-:Y:S01]  /*2310*/  DMUL R4, R4, 8.11296384146066816958e+31 ;  /* 0x4690000004047828 */ /* 0x000fe20000000000 */
[----:B------:R-:W-:Y:S02]  /*2320*/  IMAD.MOV.U32 R6, RZ, RZ, RZ ;  /* 0x000000ffff067224 */ /* 0x000fe400078e00ff */
[----:B------:R-:W-:Y:S02]  /*2330*/  IMAD.MOV.U32 R12, RZ, RZ, 0x0 ;  /* 0x00000000ff0c7424 */ /* 0x000fe400078e00ff */
[----:B------:R-:W-:Y:S01]  /*2340*/  IMAD.MOV.U32 R13, RZ, RZ, 0x3fd80000 ;  /* 0x3fd80000ff0d7424 */ /* 0x000fe200078e00ff */
[----:B------:R-:W0:Y:S02]  /*2350*/  MUFU.RSQ64H R7, R5 ;  /* 0x0000000500077308 */ /* 0x000e240000001c00 */
[----:B0-----:R-:W-:-:S08]  /*2360*/  DMUL R8, R6, R6 ;  /* 0x0000000606087228 */ /* 0x001fd00000000000 */
[----:B------:R-:W-:-:S08]  /*2370*/  DFMA R8, R4, -R8, 1 ;  /* 0x3ff000000408742b */ /* 0x000fd00000000808 */
[----:B------:R-:W-:Y:S02]  /*2380*/  DFMA R12, R8, R12, 0.5 ;  /* 0x3fe00000080c742b */ /* 0x000fe4000000000c */
[----:B------:R-:W-:-:S08]  /*2390*/  DMUL R8, R6, R8 ;  /* 0x0000000806087228 */ /* 0x000fd00000000000 */
[----:B------:R-:W-:-:S08]  /*23a0*/  DFMA R8, R12, R8, R6 ;  /* 0x000000080c08722b */ /* 0x000fd00000000006 */
[----:B------:R-:W-:Y:S02]  /*23b0*/  DMUL R6, R4, R8 ;  /* 0x0000000804067228 */ /* 0x000fe40000000000 */
[----:B------:R-:W-:-:S06]  /*23c0*/  VIADD R9, R9, 0xfff00000 ;  /* 0xfff0000009097836 */ /* 0x000fcc0000000000 */
[----:B------:R-:W-:-:S08]  /*23d0*/  DFMA R12, R6, -R6, R4 ;  /* 0x80000006060c722b */ /* 0x000fd00000000004 */
[----:B------:R-:W-:-:S10]  /*23e0*/  DFMA R6, R8, R12, R6 ;  /* 0x0000000c0806722b */ /* 0x000fd40000000006 */
[----:B------:R-:W-:Y:S01]  /*23f0*/  VIADD R7, R7, 0xfcb00000 ;  /* 0xfcb0000007077836 */ /* 0x000fe20000000000 */
[----:B------:R-:W-:Y:S06]  /*2400*/  BRA `(.L_x_115) ;  /* 0x0000000000047947 */ /* 0x000fec0003800000 */
.L_x_116:
[----:B------:R-:W-:-:S11]  /*2410*/  DADD R6, R4, R4 ;  /* 0x0000000004067229 */ /* 0x000fd60000000004 */
.L_x_115:
[----:B------:R-:W-:Y:S02]  /*2420*/  IMAD.MOV.U32 R4, RZ, RZ, R0 ;  /* 0x000000ffff047224 */ /* 0x000fe400078e0000 */
[----:B------:R-:W-:Y:S02]  /*2430*/  IMAD.MOV.U32 R5, RZ, RZ, 0x0 ;  /* 0x00000000ff057424 */ /* 0x000fe400078e00ff */
[----:B------:R-:W-:Y:S02]  /*2440*/  IMAD.MOV.U32 R8, RZ, RZ, R6 ;  /* 0x000000ffff087224 */ /* 0x000fe400078e0006 */
[----:B------:R-:W-:Y:S01]  /*2450*/  IMAD.MOV.U32 R9, RZ, RZ, R7 ;  /* 0x000000ffff097224 */ /* 0x000fe200078e0007 */
[----:B------:R-:W-:Y:S06]  /*2460*/  RET.REL.NODEC R4 `(apply_layer_norm_kernel) ;  /* 0xffffffd804e47950 */ /* 0x000fec0003c3ffff */
.L_x_117:
        /* <DEDUP_REMOVED lines=9> */
.L_x_198:


//--------------------- .text.row_mean_var_kernel --------------------------
	.section	.text.row_mean_var_kernel,"ax",@progbits
	.align	128
        .global         row_mean_var_kernel
        .type           row_mean_var_kernel,@function
        .size           row_mean_var_kernel,(.L_x_199 - row_mean_var_kernel)
        .other          row_mean_var_kernel,@"STO_CUDA_ENTRY STV_DEFAULT"
row_mean_var_kernel:
.text.row_mean_var_kernel:
[----:B------:R-:W-:Y:S01]  /*0000*/  LDC R1, c[0x0][0x37c] ;  /* 0x0000df00ff017b82 */ /* 0x000fe20000000800 */
[----:B------:R-:W0:Y:S01]  /*0010*/  S2R R0, SR_CTAID.X ;  /* 0x0000000000007919 */ /* 0x000e220000002500 */
[----:B------:R-:W0:Y:S02]  /*0020*/  LDCU UR4, c[0x0][0x398] ;  /* 0x00007300ff0477ac */ /* 0x000e240008000800 */
[----:B0-----:R-:W-:-:S13]  /*0030*/  ISETP.GE.AND P0, PT, R0, UR4, PT ;  /* 0x0000000400007c0c */ /* 0x001fda000bf06270 */
[----:B------:R-:W-:Y:S05]  /*0040*/  @P0 EXIT ;  /* 0x000000000000094d */ /* 0x000fea0003800000 */
[----:B------:R-:W0:Y:S01]  /*0050*/  LDCU UR7, c[0x0][0x39c] ;  /* 0x00007380ff0777ac */ /* 0x000e220008000800 */
[----:B------:R-:W-:Y:S02]  /*0060*/  CS2R R4, SRZ ;  /* 0x0000000000047805 */ /* 0x000fe4000001ff00 */
[----:B------:R-:W-:Y:S01]  /*0070*/  CS2R R6, SRZ ;  /* 0x0000000000067805 */ /* 0x000fe2000001ff00 */
[----:B------:R-:W1:Y:S01]  /*0080*/  LDCU.64 UR8, c[0x0][0x358] ;  /* 0x00006b00ff0877ac */ /* 0x000e620008000a00 */
[----:B0-----:R-:W-:-:S09]  /*0090*/  UISETP.GE.AND UP0, UPT, UR7, 0x1, UPT ;  /* 0x000000010700788c */ /* 0x001fd2000bf06270 */
[----:B-1----:R-:W-:Y:S05]  /*00a0*/  BRA.U !UP0, `(.L_x_118) ;  /* 0x0000000908447547 */ /* 0x002fea000b800000 */
[----:B------:R-:W-:Y:S02]  /*00b0*/  UISETP.GE.U32.AND UP1, UPT, UR7, 0x10, UPT ;  /* 0x000000100700788c */ /* 0x000fe4000bf26070 */
[----:B------:R-:W-:Y:S01]  /*00c0*/  IMAD R24, R0, UR7, RZ ;  /* 0x0000000700187c24 */ /* 0x000fe2000f8e02ff */
[----:B------:R-:W-:Y:S01]  /*00d0*/  ULOP3.LUT UR5, UR7, 0xf, URZ, 0xc0, !UPT ;  /* 0x0000000f07057892 */ /* 0x000fe2000f8ec0ff */
[----:B------:R-:W-:Y:S02]  /*00e0*/  CS2R R6, SRZ ;  /* 0x0000000000067805 */ /* 0x000fe4000001ff00 */
[----:B------:R-:W-:Y:S01]  /*00f0*/  CS2R R4, SRZ ;  /* 0x0000000000047805 */ /* 0x000fe2000001ff00 */
[----:B------:R-:W-:Y:S01]  /*0100*/  UMOV UR4, URZ ;  /* 0x000000ff00047c82 */ /* 0x000fe20008000000 */
[----:B------:R-:W-:Y:S01]  /*0110*/  SHF.R.S32.HI R25, RZ, 0x1f, R24 ;  /* 0x0000001fff197819 */ /* 0x000fe20000011418 */
[----:B------:R-:W-:Y:S01]  /*0120*/  UISETP.NE.AND UP0, UPT, UR5, URZ, UPT ;  /* 0x000000ff0500728c */ /* 0x000fe2000bf05270 */
[----:B------:R-:W-:Y:S10]  /*0130*/  BRA.U !UP1, `(.L_x_119) ;  /* 0x0000000109f47547 */ /* 0x000ff4000b800000 */
[----:B------:R-:W0:Y:S01]  /*0140*/  LDC.64 R2, c[0x0][0x380] ;  /* 0x0000e000ff027b82 */ /* 0x000e220000000a00 */
[----:B------:R-:W-:Y:S01]  /*0150*/  ULOP3.LUT UR4, UR7, 0x7ffffff0, URZ, 0xc0, !UPT ;  /* 0x7ffffff007047892 */ /* 0x000fe2000f8ec0ff */
[----:B------:R-:W-:-:S03]  /*0160*/  CS2R R6, SRZ ;  /* 0x0000000000067805 */ /* 0x000fc6000001ff00 */
[----:B------:R-:W-:Y:S01]  /*0170*/  UIADD3 UR6, UPT, UPT, -UR4, URZ, URZ ;  /* 0x000000ff04067290 */ /* 0x000fe2000fffe1ff */
[----:B0-----:R-:W-:-:S04]  /*0180*/  LEA R2, P0, R24, R2, 0x3 ;  /* 0x0000000218027211 */ /* 0x001fc800078018ff */
[----:B------:R-:W-:Y:S02]  /*0190*/  IADD3 R2, P1, PT, R2, 0x40, RZ ;  /* 0x0000004002027810 */ /* 0x000fe40007f3e0ff */
[----:B------:R-:W-:-:S05]  /*01a0*/  LEA.HI.X R3, R24, R3, R25, 0x3, P0 ;  /* 0x0000000318037211 */ /* 0x000fca00000f1c19 */
[----:B------:R-:W-:-:S07]  /*01b0*/  IMAD.X R3, RZ, RZ, R3, P1 ;  /* 0x000000ffff037224 */ /* 0x000fce00008e0603 */
.L_x_120:
[----:B------:R-:W2:Y:S04]  /*01c0*/  LDG.E.64 R8, desc[UR8][R2.64+-0x40] ;  /* 0xffffc00802087981 */ /* 0x000ea8000c1e1b00 */
[----:B------:R-:W3:Y:S04]  /*01d0*/  LDG.E.64 R10, desc[UR8][R2.64+-0x38] ;  /* 0xffffc808020a7981 */ /* 0x000ee8000c1e1b00 */
[----:B------:R-:W4:Y:S04]  /*01e0*/  LDG.E.64 R12, desc[UR8][R2.64+-0x30] ;  /* 0xffffd008020c7981 */ /* 0x000f28000c1e1b00 */
[----:B------:R-:W5:Y:S04]  /*01f0*/  LDG.E.64 R14, desc[UR8][R2.64+-0x28] ;  /* 0xffffd808020e7981 */ /* 0x000f68000c1e1b00 */
[----:B------:R-:W5:Y:S04]  /*0200*/  LDG.E.64 R16, desc[UR8][R2.64+-0x20] ;  /* 0xffffe00802107981 */ /* 0x000f68000c1e1b00 */
[----:B------:R-:W5:Y:S04]  /*0210*/  LDG.E.64 R18, desc[UR8][R2.64+-0x18] ;  /* 0xffffe80802127981 */ /* 0x000f68000c1e1b00 */
[----:B------:R-:W5:Y:S04]  /*0220*/  LDG.E.64 R20, desc[UR8][R2.64+-0x10] ;  /* 0xfffff00802147981 */ /* 0x000f68000c1e1b00 */
[----:B------:R-:W5:Y:S01]  /*0230*/  LDG.E.64 R22, desc[UR8][R2.64+-0x8] ;  /* 0xfffff80802167981 */ /* 0x000f62000c1e1b00 */
[----:B--2---:R-:W-:-:S02]  /*0240*/  DADD R4, R8, R4 ;  /* 0x0000000008047229 */ /* 0x004fc40000000004 */
[----:B------:R-:W-:Y:S01]  /*0250*/  DFMA R8, R8, R8, R6 ;  /* 0x000000080808722b */ /* 0x000fe20000000006 */
[----:B------:R-:W2:Y:S05]  /*0260*/  LDG.E.64 R6, desc[UR8][R2.64] ;  /* 0x0000000802067981 */ /* 0x000eaa000c1e1b00 */
[----:B---3--:R-:W-:Y:S02]  /*0270*/  DADD R4, R4, R10 ;  /* 0x0000000004047229 */ /* 0x008fe4000000000a */
[----:B------:R-:W-:Y:S02]  /*0280*/  DFMA R10, R10, R10, R8 ;  /* 0x0000000a0a0a722b */ /* 0x000fe40000000008 */
[----:B------:R-:W3:Y:S04]  /*0290*/  LDG.E.64 R8, desc[UR8][R2.64+0x8] ;  /* 0x0000080802087981 */ /* 0x000ee8000c1e1b00 */
[----:B----4-:R-:W-:-:S02]  /*02a0*/  DADD R4, R4, R12 ;  /* 0x0000000004047229 */ /* 0x010fc4000000000c */
[----:B------:R-:W-:Y:S02]  /*02b0*/  DFMA R12, R12, R12, R10 ;  /* 0x0000000c0c0c722b */ /* 0x000fe4000000000a */
[----:B------:R-:W4:Y:S04]  /*02c0*/  LDG.E.64 R10, desc[UR8][R2.64+0x10] ;  /* 0x00001008020a7981 */ /* 0x000f28000c1e1b00 */
[----:B-----5:R-:W-:Y:S02]  /*02d0*/  DADD R4, R4, R14 ;  /* 0x0000000004047229 */ /* 0x020fe4000000000e */
[----:B------:R-:W-:Y:S02]  /*02e0*/  DFMA R14, R14, R14, R12 ;  /* 0x0000000e0e0e722b */ /* 0x000fe4000000000c */
[----:B------:R-:W5:Y:S04]  /*02f0*/  LDG.E.64 R12, desc[UR8][R2.64+0x18] ;  /* 0x00001808020c7981 */ /* 0x000f68000c1e1b00 */
[----:B------:R-:W-:-:S02]  /*0300*/  DADD R4, R4, R16 ;  /* 0x0000000004047229 */ /* 0x000fc40000000010 */
[----:B------:R-:W-:Y:S02]  /*0310*/  DFMA R16, R16, R16, R14 ;  /* 0x000000101010722b */ /* 0x000fe4000000000e */
[----:B------:R-:W5:Y:S04]  /*0320*/  LDG.E.64 R14, desc[UR8][R2.64+0x20] ;  /* 0x00002008020e7981 */ /* 0x000f68000c1e1b00 */
[----:B------:R-:W-:Y:S02]  /*0330*/  DADD R4, R4, R18 ;  /* 0x0000000004047229 */ /* 0x000fe40000000012 */
[----:B------:R-:W-:Y:S02]  /*0340*/  DFMA R18, R18, R18, R16 ;  /* 0x000000121212722b */ /* 0x000fe40000000010 */
[----:B------:R-:W5:Y:S04]  /*0350*/  LDG.E.64 R16, desc[UR8][R2.64+0x28] ;  /* 0x0000280802107981 */ /* 0x000f68000c1e1b00 */
[----:B------:R-:W-:-:S02]  /*0360*/  DADD R4, R4, R20 ;  /* 0x0000000004047229 */ /* 0x000fc40000000014 */
[----:B------:R-:W-:Y:S02]  /*0370*/  DFMA R20, R20, R20, R18 ;  /* 0x000000141414722b */ /* 0x000fe40000000012 */
[----:B------:R-:W5:Y:S04]  /*0380*/  LDG.E.64 R18, desc[UR8][R2.64+0x30] ;  /* 0x0000300802127981 */ /* 0x000f68000c1e1b00 */
[----:B------:R-:W-:Y:S02]  /*0390*/  DADD R4, R4, R22 ;  /* 0x0000000004047229 */ /* 0x000fe40000000016 */
[----:B------:R-:W-:Y:S02]  /*03a0*/  DFMA R22, R22, R22, R20 ;  /* 0x000000161616722b */ /* 0x000fe40000000014 */
[----:B------:R0:W5:Y:S01]  /*03b0*/  LDG.E.64 R20, desc[UR8][R2.64+0x38] ;  /* 0x0000380802147981 */ /* 0x000162000c1e1b00 */
[----:B------:R-:W-:-:S04]  /*03c0*/  UIADD3 UR6, UPT, UPT, UR6, 0x10, URZ ;  /* 0x0000001006067890 */ /* 0x000fc8000fffe0ff */
[----:B------:R-:W-:Y:S01]  /*03d0*/  UISETP.NE.AND UP1, UPT, UR6, URZ, UPT ;  /* 0x000000ff0600728c */ /* 0x000fe2000bf25270 */
[----:B0-----:R-:W-:-:S05]  /*03e0*/  IADD3 R2, P0, PT, R2, 0x80, RZ ;  /* 0x0000008002027810 */ /* 0x001fca0007f1e0ff */
[----:B------:R-:W-:Y:S01]  /*03f0*/  IMAD.X R3, RZ, RZ, R3, P0 ;  /* 0x000000ffff037224 */ /* 0x000fe200000e0603 */
[----:B--2---:R-:W-:Y:S02]  /*0400*/  DADD R4, R4, R6 ;  /* 0x0000000004047229 */ /* 0x004fe40000000006 */
[----:B------:R-:W-:-:S06]  /*0410*/  DFMA R22, R6, R6, R22 ;  /* 0x000000060616722b */ /* 0x000fcc0000000016 */
[----:B---3--:R-:W-:Y:S02]  /*0420*/  DADD R4, R4, R8 ;  /* 0x0000000004047229 */ /* 0x008fe40000000008 */
[----:B------:R-:W-:-:S06]  /*0430*/  DFMA R22, R8, R8, R22 ;  /* 0x000000080816722b */ /* 0x000fcc0000000016 */
[----:B----4-:R-:W-:Y:S02]  /*0440*/  DADD R4, R4, R10 ;  /* 0x0000000004047229 */ /* 0x010fe4000000000a */
[----:B------:R-:W-:-:S06]  /*0450*/  DFMA R22, R10, R10, R22 ;  /* 0x0000000a0a16722b */ /* 0x000fcc0000000016 */
[----:B-----5:R-:W-:Y:S02]  /*0460*/  DADD R4, R4, R12 ;  /* 0x0000000004047229 */ /* 0x020fe4000000000c */
[----:B------:R-:W-:-:S06]  /*0470*/  DFMA R22, R12, R12, R22 ;  /* 0x0000000c0c16722b */ /* 0x000fcc0000000016 */
[----:B------:R-:W-:Y:S02]  /*0480*/  DADD R4, R4, R14 ;  /* 0x0000000004047229 */ /* 0x000fe4000000000e */
[----:B------:R-:W-:-:S06]  /*0490*/  DFMA R22, R14, R14, R22 ;  /* 0x0000000e0e16722b */ /* 0x000fcc0000000016 */
[----:B------:R-:W-:Y:S02]  /*04a0*/  DADD R4, R4, R16 ;  /* 0x0000000004047229 */ /* 0x000fe40000000010 */
[----:B------:R-:W-:-:S06]  /*04b0*/  DFMA R22, R16, R16, R22 ;  /* 0x000000101016722b */ /* 0x000fcc0000000016 */
[----:B------:R-:W-:Y:S02]  /*04c0*/  DADD R4, R4, R18 ;  /* 0x0000000004047229 */ /* 0x000fe40000000012 */
[----:B------:R-:W-:-:S06]  /*04d0*/  DFMA R22, R18, R18, R22 ;  /* 0x000000121216722b */ /* 0x000fcc0000000016 */
[----:B------:R-:W-:Y:S02]  /*04e0*/  DADD R4, R4, R20 ;  /* 0x0000000004047229 */ /* 0x000fe40000000014 */
[----:B------:R-:W-:Y:S01]  /*04f0*/  DFMA R6, R20, R20, R22 ;  /* 0x000000141406722b */ /* 0x000fe20000000016 */
[----:B------:R-:W-:Y:S10]  /*0500*/  BRA.U UP1, `(.L_x_120) ;  /* 0xfffffffd012c7547 */ /* 0x000ff4000b83ffff */
.L_x_119:
[----:B------:R-:W-:Y:S05]  /*0510*/  BRA.U !UP0, `(.L_x_118) ;  /* 0x0000000508287547 */ /* 0x000fea000b800000 */
[----:B------:R-:W-:Y:S02]  /*0520*/  UISETP.GE.U32.AND UP0, UPT, UR5, 0x8, UPT ;  /* 0x000000080500788c */ /* 0x000fe4000bf06070 */
[----:B------:R-:W-:-:S04]  /*0530*/  ULOP3.LUT UR6, UR7, 0x7, URZ, 0xc0, !UPT ;  /* 0x0000000707067892 */ /* 0x000fc8000f8ec0ff */
[----:B------:R-:W-:-:S03]  /*0540*/  UISETP.NE.AND UP1, UPT, UR6, URZ, UPT ;  /* 0x000000ff0600728c */ /* 0x000fc6000bf25270 */
[----:B------:R-:W-:Y:S08]  /*0550*/  BRA.U !UP0, `(.L_x_121) ;  /* 0x0000000108787547 */ /* 0x000ff0000b800000 */
[----:B------:R-:W0:Y:S01]  /*0560*/  LDC.64 R22, c[0x0][0x380] ;  /* 0x0000e000ff167b82 */ /* 0x000e220000000a00 */
[----:B------:R-:W-:-:S05]  /*0570*/  IADD3 R2, P0, PT, R24, UR4, RZ ;  /* 0x0000000418027c10 */ /* 0x000fca000ff1e0ff */
[----:B------:R-:W-:Y:S01]  /*0580*/  IMAD.X R3, RZ, RZ, R25, P0 ;  /* 0x000000ffff037224 */ /* 0x000fe200000e0619 */
[----:B0-----:R-:W-:-:S04]  /*0590*/  LEA R22, P0, R2, R22, 0x3 ;  /* 0x0000001602167211 */ /* 0x001fc800078018ff */
[----:B------:R-:W-:-:S05]  /*05a0*/  LEA.HI.X R23, R2, R23, R3, 0x3, P0 ;  /* 0x0000001702177211 */ /* 0x000fca00000f1c03 */
        /* <DEDUP_REMOVED lines=8> */
[----:B------:R-:W-:Y:S01]  /*0630*/  UIADD3 UR4, UPT, UPT, UR4, 0x8, URZ ;  /* 0x0000000804047890 */ /* 0x000fe2000fffe0ff */
[----:B--2---:R-:W-:-:S02]  /*0640*/  DADD R4, R4, R18 ;  /* 0x0000000004047229 */ /* 0x004fc40000000012 */
        /* <DEDUP_REMOVED lines=14> */
[----:B------:R-:W-:-:S11]  /*0730*/  DFMA R6, R20, R20, R6 ;  /* 0x000000141406722b */ /* 0x000fd60000000006 */
.L_x_121:
        /* <DEDUP_REMOVED lines=22> */
[----:B------:R-:W-:-:S11]  /*08a0*/  DFMA R6, R8, R8, R6 ;  /* 0x000000080806722b */ /* 0x000fd60000000006 */
.L_x_122:
[----:B------:R-:W-:Y:S05]  /*08b0*/  BRA.U !UP1, `(.L_x_118) ;  /* 0x0000000109407547 */ /* 0x000fea000b800000 */
[----:B------:R-:W0:Y:S01]  /*08c0*/  LDC.64 R2, c[0x0][0x380] ;  /* 0x0000e000ff027b82 */ /* 0x000e220000000a00 */
[----:B------:R-:W-:Y:S01]  /*08d0*/  IADD3 R9, P0, PT, R24, UR4, RZ ;  /* 0x0000000418097c10 */ /* 0x000fe2000ff1e0ff */
[----:B------:R-:W-:-:S03]  /*08e0*/  UIADD3 UR5, UPT, UPT, -UR5, URZ, URZ ;  /* 0x000000ff05057290 */ /* 0x000fc6000fffe1ff */
[----:B0-----:R-:W-:Y:S01]  /*08f0*/  LEA R8, P1, R9, R2, 0x3 ;  /* 0x0000000209087211 */ /* 0x001fe200078218ff */
[----:B------:R-:W-:-:S05]  /*0900*/  IMAD.X R2, RZ, RZ, R25, P0 ;  /* 0x000000ffff027224 */ /* 0x000fca00000e0619 */
[----:B------:R-:W-:-:S07]  /*0910*/  LEA.HI.X R9, R9, R3, R2, 0x3, P1 ;  /* 0x0000000309097211 */ /* 0x000fce00008f1c02 */
.L_x_123:
[----:B------:R-:W-:Y:S02]  /*0920*/  IMAD.MOV.U32 R2, RZ, RZ, R8 ;  /* 0x000000ffff027224 */ /* 0x000fe400078e0008 */
[----:B------:R-:W-:-:S06]  /*0930*/  IMAD.MOV.U32 R3, RZ, RZ, R9 ;  /* 0x000000ffff037224 */ /* 0x000fcc00078e0009 */
[----:B------:R-:W2:Y:S01]  /*0940*/  LDG.E.64 R2, desc[UR8][R2.64] ;  /* 0x0000000802027981 */ /* 0x000ea2000c1e1b00 */
[----:B------:R-:W-:Y:S01]  /*0950*/  UIADD3 UR5, UPT, UPT, UR5, 0x1, URZ ;  /* 0x0000000105057890 */ /* 0x000fe2000fffe0ff */
[----:B------:R-:W-:-:S03]  /*0960*/  IADD3 R8, P0, PT, R8, 0x8, RZ ;  /* 0x0000000808087810 */ /* 0x000fc60007f1e0ff */
[----:B------:R-:W-:Y:S02]  /*0970*/  UISETP.NE.AND UP0, UPT, UR5, URZ, UPT ;  /* 0x000000ff0500728c */ /* 0x000fe4000bf05270 */
[----:B------:R-:W-:Y:S01]  /*0980*/  IMAD.X R9, RZ, RZ, R9, P0 ;  /* 0x000000ffff097224 */ /* 0x000fe200000e0609 */
[C---:B--2---:R-:W-:Y:S02]  /*0990*/  DADD R4, R2.reuse, R4 ;  /* 0x0000000002047229 */ /* 0x044fe40000000004 */
[----:B------:R-:W-:-:S04]  /*09a0*/  DFMA R6, R2, R2, R6 ;  /* 0x000000020206722b */ /* 0x000fc80000000006 */
[----:B------:R-:W-:Y:S07]  /*09b0*/  BRA.U UP0, `(.L_x_123) ;  /* 0xfffffffd00d87547 */ /* 0x000fee000b83ffff */
.L_x_118:
[----:B------:R-:W0:Y:S01]  /*09c0*/  I2F.F64 R8, UR7 ;  /* 0x0000000700087d12 */ /* 0x000e220008201c00 */
[----:B------:R-:W-:Y:S01]  /*09d0*/  IMAD.MOV.U32 R2, RZ, RZ, 0x1 ;  /* 0x00000001ff027424 */ /* 0x000fe200078e00ff */
[----:B------:R-:W-:-:S06]  /*09e0*/  FSETP.GEU.AND P1, PT, |R5|, 6.5827683646048100446e-37, PT ;  /* 0x036000000500780b */ /* 0x000fcc0003f2e200 */
[----:B0-----:R-:W0:Y:S02]  /*09f0*/  MUFU.RCP64H R3, R9 ;  /* 0x0000000900037308 */ /* 0x001e240000001800 */
[----:B0-----:R-:W-:-:S08]  /*0a00*/  DFMA R10, -R8, R2, 1 ;  /* 0x3ff00000080a742b */ /* 0x001fd00000000102 */
[----:B------:R-:W-:-:S08]  /*0a10*/  DFMA R10, R10, R10, R10 ;  /* 0x0000000a0a0a722b */ /* 0x000fd0000000000a */
[----:B------:R-:W-:-:S08]  /*0a20*/  DFMA R10, R2, R10, R2 ;  /* 0x0000000a020a722b */ /* 0x000fd00000000002 */
[----:B------:R-:W-:-:S08]  /*0a30*/  DFMA R2, -R8, R10, 1 ;  /* 0x3ff000000802742b */ /* 0x000fd0000000010a */
[----:B------:R-:W-:-:S08]  /*0a40*/  DFMA R2, R10, R2, R10 ;  /* 0x000000020a02722b */ /* 0x000fd0000000000a */
[----:B------:R-:W-:-:S08]  /*0a50*/  DMUL R10, R2, R4 ;  /* 0x00000004020a7228 */ /* 0x000fd00000000000 */
[----:B------:R-:W-:-:S08]  /*0a60*/  DFMA R12, -R8, R10, R4 ;  /* 0x0000000a080c722b */ /* 0x000fd00000000104 */
[----:B------:R-:W-:-:S10]  /*0a70*/  DFMA R2, R2, R12, R10 ;  /* 0x0000000c0202722b */ /* 0x000fd4000000000a */
[----:B------:R-:W-:-:S05]  /*0a80*/  FFMA R10, RZ, R9, R3 ;  /* 0x00000009ff0a7223 */ /* 0x000fca0000000003 */
[----:B------:R-:W-:-:S13]  /*0a90*/  FSETP.GT.AND P0, PT, |R10|, 1.469367938527859385e-39, PT ;  /* 0x001000000a00780b */ /* 0x000fda0003f04200 */
[----:B------:R-:W-:Y:S05]  /*0aa0*/  @P0 BRA P1, `(.L_x_124) ;  /* 0x0000000000200947 */ /* 0x000fea0000800000 */
[----:B------:R-:W-:Y:S01]  /*0ab0*/  IMAD.MOV.U32 R14, RZ, RZ, R4 ;  /* 0x000000ffff0e7224 */ /* 0x000fe200078e0004 */
[----:B------:R-:W-:Y:S01]  /*0ac0*/  MOV R24, 0xb10 ;  /* 0x00000b1000187802 */ /* 0x000fe20000000f00 */
[----:B------:R-:W-:Y:S02]  /*0ad0*/  IMAD.MOV.U32 R15, RZ, RZ, R5 ;  /* 0x000000ffff0f7224 */ /* 0x000fe400078e0005 */
[----:B------:R-:W-:Y:S02]  /*0ae0*/  IMAD.MOV.U32 R10, RZ, RZ, R8 ;  /* 0x000000ffff0a7224 */ /* 0x000fe400078e0008 */
[----:B------:R-:W-:-:S07]  /*0af0*/  IMAD.MOV.U32 R11, RZ, RZ, R9 ;  /* 0x000000ffff0b7224 */ /* 0x000fce00078e0009 */
[----:B------:R-:W-:Y:S05]  /*0b00*/  CALL.REL.NOINC `($__internal_7_$__cuda_sm20_div_rn_f64_full) ;  /* 0x0000000000787944 */ /* 0x000fea0003c00000 */
[----:B------:R-:W-:Y:S02]  /*0b10*/  IMAD.MOV.U32 R2, RZ, RZ, R4 ;  /* 0x000000ffff027224 */ /* 0x000fe400078e0004 */
[----:B------:R-:W-:-:S07]  /*0b20*/  IMAD.MOV.U32 R3, RZ, RZ, R5 ;  /* 0x000000ffff037224 */ /* 0x000fce00078e0005 */
.L_x_124:
[----:B------:R-:W0:Y:S01]  /*0b30*/  MUFU.RCP64H R5, R9 ;  /* 0x0000000900057308 */ /* 0x000e220000001800 */
[----:B------:R-:W-:Y:S01]  /*0b40*/  IMAD.MOV.U32 R4, RZ, RZ, 0x1 ;  /* 0x00000001ff047424 */ /* 0x000fe200078e00ff */
[----:B------:R-:W-:-:S05]  /*0b50*/  FSETP.GEU.AND P1, PT, |R7|, 6.5827683646048100446e-37, PT ;  /* 0x036000000700780b */ /* 0x000fca0003f2e200 */
[----:B0-----:R-:W-:-:S08]  /*0b60*/  DFMA R10, -R8, R4, 1 ;  /* 0x3ff00000080a742b */ /* 0x001fd00000000104 */
[----:B------:R-:W-:-:S08]  /*0b70*/  DFMA R10, R10, R10, R10 ;  /* 0x0000000a0a0a722b */ /* 0x000fd0000000000a */
[----:B------:R-:W-:Y:S02]  /*0b80*/  DFMA R4, R4, R10, R4 ;  /* 0x0000000a0404722b */ /* 0x000fe40000000004 */
[----:B------:R-:W0:Y:S06]  /*0b90*/  LDC.64 R10, c[0x0][0x388] ;  /* 0x0000e200ff0a7b82 */ /* 0x000e2c0000000a00 */
[----:B------:R-:W-:-:S08]  /*0ba0*/  DFMA R12, -R8, R4, 1 ;  /* 0x3ff00000080c742b */ /* 0x000fd00000000104 */
[----:B------:R-:W-:-:S08]  /*0bb0*/  DFMA R14, R4, R12, R4 ;  /* 0x0000000c040e722b */ /* 0x000fd00000000004 */
[----:B------:R-:W-:Y:S01]  /*0bc0*/  DMUL R4, R14, R6 ;  /* 0x000000060e047228 */ /* 0x000fe20000000000 */
[----:B0-----:R-:W-:-:S05]  /*0bd0*/  IMAD.WIDE.U32 R10, R0, 0x8, R10 ;  /* 0x00000008000a7825 */ /* 0x001fca00078e000a */
[----:B------:R0:W-:Y:S02]  /*0be0*/  STG.E.64 desc[UR8][R10.64], R2 ;  /* 0x000000020a007986 */ /* 0x0001e4000c101b08 */
[----:B------:R-:W-:-:S08]  /*0bf0*/  DFMA R12, -R8, R4, R6 ;  /* 0x00000004080c722b */ /* 0x000fd00000000106 */
[----:B------:R-:W-:-:S10]  /*0c00*/  DFMA R4, R14, R12, R4 ;  /* 0x0000000c0e04722b */ /* 0x000fd40000000004 */
[----:B------:R-:W-:-:S05]  /*0c10*/  FFMA R12, RZ, R9, R5 ;  /* 0x00000009ff0c7223 */ /* 0x000fca0000000005 */
[----:B------:R-:W-:-:S13]  /*0c20*/  FSETP.GT.AND P0, PT, |R12|, 1.469367938527859385e-39, PT ;  /* 0x001000000c00780b */ /* 0x000fda0003f04200 */
[----:B0-----:R-:W-:Y:S05]  /*0c30*/  @P0 BRA P1, `(.L_x_125) ;  /* 0x0000000000180947 */ /* 0x001fea0000800000 */
[----:B------:R-:W-:Y:S01]  /*0c40*/  IMAD.MOV.U32 R14, RZ, RZ, R6 ;  /* 0x000000ffff0e7224 */ /* 0x000fe200078e0006 */
[----:B------:R-:W-:Y:S01]  /*0c50*/  MOV R24, 0xca0 ;  /* 0x00000ca000187802 */ /* 0x000fe20000000f00 */
[----:B------:R-:W-:Y:S02]  /*0c60*/  IMAD.MOV.U32 R15, RZ, RZ, R7 ;  /* 0x000000ffff0f7224 */ /* 0x000fe400078e0007 */
[----:B------:R-:W-:Y:S02]  /*0c70*/  IMAD.MOV.U32 R10, RZ, RZ, R8 ;  /* 0x000000ffff0a7224 */ /* 0x000fe400078e0008 */
[----:B------:R-:W-:-:S07]  /*0c80*/  IMAD.MOV.U32 R11, RZ, RZ, R9 ;  /* 0x000000ffff0b7224 */ /* 0x000fce00078e0009 */
[----:B------:R-:W-:Y:S05]  /*0c90*/  CALL.REL.NOINC `($__internal_7_$__cuda_sm20_div_rn_f64_full) ;  /* 0x0000000000147944 */ /* 0x000fea0003c00000 */
.L_x_125:
[----:B------:R-:W0:Y:S01]  /*0ca0*/  LDC.64 R6, c[0x0][0x390] ;  /* 0x0000e400ff067b82 */ /* 0x000e220000000a00 */
[----:B------:R-:W-:Y:S01]  /*0cb0*/  DFMA R2, -R2, R2, R4 ;  /* 0x000000020202722b */ /* 0x000fe20000000104 */
[----:B0-----:R-:W-:-:S06]  /*0cc0*/  IMAD.WIDE.U32 R4, R0, 0x8, R6 ;  /* 0x0000000800047825 */ /* 0x001fcc00078e0006 */
[----:B------:R-:W-:Y:S01]  /*0cd0*/  STG.E.64 desc[UR8][R4.64], R2 ;  /* 0x0000000204007986 */ /* 0x000fe2000c101b08 */
[----:B------:R-:W-:Y:S05]  /*0ce0*/  EXIT ;  /* 0x000000000000794d */ /* 0x000fea0003800000 */
        .weak           $__internal_7_$__cuda_sm20_div_rn_f64_full
        .type           $__internal_7_$__cuda_sm20_div_rn_f64_full,@function
        .size           $__internal_7_$__cuda_sm20_div_rn_f64_full,(.L_x_199 - $__internal_7_$__cuda_sm20_div_rn_f64_full)
$__internal_7_$__cuda_sm20_div_rn_f64_full:
[C---:B------:R-:W-:Y:S01]  /*0cf0*/  FSETP.GEU.AND P0, PT, |R11|.reuse, 1.469367938527859385e-39, PT ;  /* 0x001000000b00780b */ /* 0x040fe20003f0e200 */
[----:B------:R-:W-:Y:S01]  /*0d00*/  IMAD.MOV.U32 R18, RZ, RZ, 0x1 ;  /* 0x00000001ff127424 */ /* 0x000fe200078e00ff */
[C---:B------:R-:W-:Y:S01]  /*0d10*/  LOP3.LUT R4, R11.reuse, 0x800fffff, RZ, 0xc0, !PT ;  /* 0x800fffff0b047812 */ /* 0x040fe200078ec0ff */
[----:B------:R-:W-:Y:S01]  /*0d20*/  IMAD.MOV.U32 R26, RZ, RZ, 0x1ca00000 ;  /* 0x1ca00000ff1a7424 */ /* 0x000fe200078e00ff */
[----:B------:R-:W-:Y:S02]  /*0d30*/  LOP3.LUT R22, R11, 0x7ff00000, RZ, 0xc0, !PT ;  /* 0x7ff000000b167812 */ /* 0x000fe400078ec0ff */
[----:B------:R-:W-:Y:S01]  /*0d40*/  LOP3.LUT R5, R4, 0x3ff00000, RZ, 0xfc, !PT ;  /* 0x3ff0000004057812 */ /* 0x000fe200078efcff */
[----:B------:R-:W-:-:S06]  /*0d50*/  IMAD.MOV.U32 R4, RZ, RZ, R10 ;  /* 0x000000ffff047224 */ /* 0x000fcc00078e000a */
[----:B------:R-:W-:-:S06]  /*0d60*/  @!P0 DMUL R4, R10, 8.98846567431157953865e+307 ;  /* 0x7fe000000a048828 */ /* 0x000fcc0000000000 */
[----:B------:R-:W0:Y:S02]  /*0d70*/  MUFU.RCP64H R19, R5 ;  /* 0x0000000500137308 */ /* 0x000e240000001800 */
[----:B0-----:R-:W-:-:S08]  /*0d80*/  DFMA R12, R18, -R4, 1 ;  /* 0x3ff00000120c742b */ /* 0x001fd00000000804 */
[----:B------:R-:W-:-:S08]  /*0d90*/  DFMA R12, R12, R12, R12 ;  /* 0x0000000c0c0c722b */ /* 0x000fd0000000000c */
[----:B------:R-:W-:Y:S01]  /*0da0*/  DFMA R18, R18, R12, R18 ;  /* 0x0000000c1212722b */ /* 0x000fe20000000012 */
[----:B------:R-:W-:Y:S02]  /*0db0*/  IMAD.MOV.U32 R13, RZ, RZ, R15 ;  /* 0x000000ffff0d7224 */ /* 0x000fe400078e000f */
[----:B------:R-:W-:-:S03]  /*0dc0*/  IMAD.MOV.U32 R12, RZ, RZ, R14 ;  /* 0x000000ffff0c7224 */ /* 0x000fc600078e000e */
[----:B------:R-:W-:Y:S02]  /*0dd0*/  LOP3.LUT R25, R13, 0x7ff00000, RZ, 0xc0, !PT ;  /* 0x7ff000000d197812 */ /* 0x000fe400078ec0ff */
[----:B------:R-:W-:Y:S01]  /*0de0*/  DFMA R16, R18, -R4, 1 ;  /* 0x3ff000001210742b */ /* 0x000fe20000000804 */
[----:B------:R-:W-:Y:S01]  /*0df0*/  IMAD.MOV.U32 R14, RZ, RZ, R12 ;  /* 0x000000ffff0e7224 */ /* 0x000fe200078e000c */
[----:B------:R-:W-:Y:S01]  /*0e00*/  ISETP.GE.U32.AND P1, PT, R25, R22, PT ;  /* 0x000000161900720c */ /* 0x000fe20003f26070 */
[----:B------:R-:W-:-:S03]  /*0e10*/  IMAD.MOV.U32 R23, RZ, RZ, R25 ;  /* 0x000000ffff177224 */ /* 0x000fc600078e0019 */
[----:B------:R-:W-:Y:S02]  /*0e20*/  SEL R15, R26, 0x63400000, !P1 ;  /* 0x634000001a0f7807 */ /* 0x000fe40004800000 */
[----:B------:R-:W-:Y:S01]  /*0e30*/  DFMA R16, R18, R16, R18 ;  /* 0x000000101210722b */ /* 0x000fe20000000012 */
[----:B------:R-:W-:Y:S02]  /*0e40*/  FSETP.GEU.AND P1, PT, |R13|, 1.469367938527859385e-39, PT ;  /* 0x001000000d00780b */ /* 0x000fe40003f2e200 */
[----:B------:R-:W-:-:S11]  /*0e50*/  LOP3.LUT R15, R15, 0x800fffff, R13, 0xf8, !PT ;  /* 0x800fffff0f0f7812 */ /* 0x000fd600078ef80d */
[----:B------:R-:W-:Y:S05]  /*0e60*/  @P1 BRA `(.L_x_126) ;  /* 0x0000000000201947 */ /* 0x000fea0003800000 */
[----:B------:R-:W-:-:S04]  /*0e70*/  LOP3.LUT R18, R11, 0x7ff00000, RZ, 0xc0, !PT ;  /* 0x7ff000000b127812 */ /* 0x000fc800078ec0ff */
[----:B------:R-:W-:Y:S01]  /*0e80*/  ISETP.GE.U32.AND P1, PT, R25, R18, PT ;  /* 0x000000121900720c */ /* 0x000fe20003f26070 */
[----:B------:R-:W-:-:S03]  /*0e90*/  IMAD.MOV.U32 R18, RZ, RZ, RZ ;  /* 0x000000ffff127224 */ /* 0x000fc600078e00ff */
[----:B------:R-:W-:-:S04]  /*0ea0*/  SEL R19, R26, 0x63400000, !P1 ;  /* 0x634000001a137807 */ /* 0x000fc80004800000 */
[----:B------:R-:W-:-:S04]  /*0eb0*/  LOP3.LUT R19, R19, 0x80000000, R13, 0xf8, !PT ;  /* 0x8000000013137812 */ /* 0x000fc800078ef80d */
[----:B------:R-:W-:-:S06]  /*0ec0*/  LOP3.LUT R19, R19, 0x100000, RZ, 0xfc, !PT ;  /* 0x0010000013137812 */ /* 0x000fcc00078efcff */
[----:B------:R-:W-:-:S10]  /*0ed0*/  DFMA R14, R14, 2, -R18 ;  /* 0x400000000e0e782b */ /* 0x000fd40000000812 */
[----:B------:R-:W-:-:S07]  /*0ee0*/  LOP3.LUT R23, R15, 0x7ff00000, RZ, 0xc0, !PT ;  /* 0x7ff000000f177812 */ /* 0x000fce00078ec0ff */
.L_x_126:
        /* <DEDUP_REMOVED lines=9> */
[----:B------:R-:W-:Y:S01]  /*0f80*/  LOP3.LUT R16, R11, 0x7ff00000, RZ, 0xc0, !PT ;  /* 0x7ff000000b107812 */ /* 0x000fe200078ec0ff */
[----:B------:R-:W-:-:S03]  /*0f90*/  IMAD.MOV.U32 R18, RZ, RZ, RZ ;  /* 0x000000ffff127224 */ /* 0x000fc600078e00ff */
[CC--:B------:R-:W-:Y:S02]  /*0fa0*/  VIADDMNMX R12, R25.reuse, -R16.reuse, 0xb9600000, !PT ;  /* 0xb9600000190c7446 */ /* 0x0c0fe40007800910 */
[----:B------:R-:W-:Y:S02]  /*0fb0*/  ISETP.GE.U32.AND P0, PT, R25, R16, PT ;  /* 0x000000101900720c */ /* 0x000fe40003f06070 */
[----:B------:R-:W-:Y:S02]  /*0fc0*/  VIMNMX R12, PT, PT, R12, 0x46a00000, PT ;  /* 0x46a000000c0c7848 */ /* 0x000fe40003fe0100 */
[----:B------:R-:W-:-:S05]  /*0fd0*/  SEL R13, R26, 0x63400000, !P0 ;  /* 0x634000001a0d7807 */ /* 0x000fca0004000000 */
[----:B------:R-:W-:-:S04]  /*0fe0*/  IMAD.IADD R12, R12, 0x1, -R13 ;  /* 0x000000010c0c7824 */ /* 0x000fc800078e0a0d */
        /* <DEDUP_REMOVED lines=12> */
[----:B------:R-:W-:-:S06]  /*10b0*/  IMAD.MOV.U32 R4, RZ, RZ, RZ ;  /* 0x000000ffff047224 */ /* 0x000fcc00078e00ff */
[----:B------:R-:W-:-:S03]  /*10c0*/  DFMA R4, R16, -R4, R20 ;  /* 0x800000041004722b */ /* 0x000fc60000000014 */
[----:B------:R-:W-:-:S03]  /*10d0*/  LOP3.LUT R11, R19, R11, RZ, 0x3c, !PT ;  /* 0x0000000b130b7212 */ /* 0x000fc600078e3cff */
[----:B------:R-:W-:-:S04]  /*10e0*/  IADD3 R4, PT, PT, -R12, -0x43300000, RZ ;  /* 0xbcd000000c047810 */ /* 0x000fc80007ffe1ff */
[----:B------:R-:W-:-:S04]  /*10f0*/  FSETP.NEU.AND P0, PT, |R5|, R4, PT ;  /* 0x000000040500720b */ /* 0x000fc80003f0d200 */
[----:B------:R-:W-:Y:S02]  /*1100*/  FSEL R16, R18, R16, !P0 ;  /* 0x0000001012107208 */ /* 0x000fe40004000000 */
[----:B------:R-:W-:Y:S01]  /*1110*/  FSEL R17, R11, R17, !P0 ;  /* 0x000000110b117208 */ /* 0x000fe20004000000 */
[----:B------:R-:W-:Y:S06]  /*1120*/  BRA `(.L_x_128) ;  /* 0x0000000000547947 */ /* 0x000fec0003800000 */
.L_x_127:
        /* <DEDUP_REMOVED lines=16> */
.L_x_130:
[----:B------:R-:W-:Y:S01]  /*1230*/  LOP3.LUT R17, R11, 0x80000, RZ, 0xfc, !PT ;  /* 0x000800000b117812 */ /* 0x000fe200078efcff */
[----:B------:R-:W-:Y:S01]  /*1240*/  IMAD.MOV.U32 R16, RZ, RZ, R10 ;  /* 0x000000ffff107224 */ /* 0x000fe200078e000a */
[----:B------:R-:W-:Y:S06]  /*1250*/  BRA `(.L_x_128) ;  /* 0x0000000000087947 */ /* 0x000fec0003800000 */
.L_x_129:
[----:B------:R-:W-:Y:S01]  /*1260*/  LOP3.LUT R17, R13, 0x80000, RZ, 0xfc, !PT ;  /* 0x000800000d117812 */ /* 0x000fe200078efcff */
[----:B------:R-:W-:-:S07]  /*1270*/  IMAD.MOV.U32 R16, RZ, RZ, R12 ;  /* 0x000000ffff107224 */ /* 0x000fce00078e000c */
.L_x_128:
[----:B------:R-:W-:Y:S02]  /*1280*/  IMAD.MOV.U32 R25, RZ, RZ, 0x0 ;  /* 0x00000000ff197424 */ /* 0x000fe400078e00ff */
[----:B------:R-:W-:Y:S02]  /*1290*/  IMAD.MOV.U32 R4, RZ, RZ, R16 ;  /* 0x000000ffff047224 */ /* 0x000fe400078e0010 */
[----:B------:R-:W-:Y:S01]  /*12a0*/  IMAD.MOV.U32 R5, RZ, RZ, R17 ;  /* 0x000000ffff057224 */ /* 0x000fe200078e0011 */
[----:B------:R-:W-:Y:S06]  /*12b0*/  RET.REL.NODEC R24 `(row_mean_var_kernel) ;  /* 0xffffffec18507950 */ /* 0x000fec0003c3ffff */
.L_x_131:
        /* <DEDUP_REMOVED lines=12> */
.L_x_199:


//--------------------- .text.gather_rows_kernel  --------------------------
	.section	.text.gather_rows_kernel,"ax",@progbits
	.align	128
        .global         gather_rows_kernel
        .type           gather_rows_kernel,@function
        .size           gather_rows_kernel,(.L_x_216 - gather_rows_kernel)
        .other          gather_rows_kernel,@"STO_CUDA_ENTRY STV_DEFAULT"
gather_rows_kernel:
.text.gather_rows_kernel:
[----:B------:R-:W-:Y:S01]  /*0000*/  LDC R1, c[0x0][0x37c] ;  /* 0x0000df00ff017b82 */ /* 0x000fe20000000800 */
[----:B------:R-:W0:Y:S01]  /*0010*/  S2R R3, SR_CTAID.X ;  /* 0x0000000000037919 */ /* 0x000e220000002500 */
[----:B------:R-:W0:Y:S02]  /*0020*/  LDCU UR4, c[0x0][0x398] ;  /* 0x00007300ff0477ac */ /* 0x000e240008000800 */
[----:B0-----:R-:W-:-:S13]  /*0030*/  ISETP.GE.AND P0, PT, R3, UR4, PT ;  /* 0x0000000403007c0c */ /* 0x001fda000bf06270 */
[----:B------:R-:W-:Y:S05]  /*0040*/  @P0 EXIT ;  /* 0x000000000000094d */ /* 0x000fea0003800000 */
[----:B------:R-:W0:Y:S02]  /*0050*/  LDC R10, c[0x0][0x39c] ;  /* 0x0000e700ff0a7b82 */ /* 0x000e240000000800 */
[----:B0-----:R-:W-:-:S13]  /*0060*/  ISETP.GE.AND P0, PT, R10, 0x1, PT ;  /* 0x000000010a00780c */ /* 0x001fda0003f06270 */
[----:B------:R-:W-:Y:S05]  /*0070*/  @!P0 EXIT ;  /* 0x000000000000894d */ /* 0x000fea0003800000 */
[----:B------:R-:W0:Y:S01]  /*0080*/  LDC.64 R6, c[0x0][0x390] ;  /* 0x0000e400ff067b82 */ /* 0x000e220000000a00 */
[----:B------:R-:W1:Y:S01]  /*0090*/  LDCU.64 UR4, c[0x0][0x358] ;  /* 0x00006b00ff0477ac */ /* 0x000e620008000a00 */
[----:B0-----:R-:W-:-:S06]  /*00a0*/  IMAD.WIDE.U32 R6, R3, 0x4, R6 ;  /* 0x0000000403067825 */ /* 0x001fcc00078e0006 */
[----:B-1----:R-:W2:Y:S01]  /*00b0*/  LDG.E R7, desc[UR4][R6.64] ;  /* 0x0000000406077981 */ /* 0x002ea2000c1e1900 */
[C---:B------:R-:W-:Y:S01]  /*00c0*/  ISETP.GE.U32.AND P1, PT, R10.reuse, 0x10, PT ;  /* 0x000000100a00780c */ /* 0x040fe20003f26070 */
[----:B------:R-:W-:Y:S01]  /*00d0*/  IMAD R0, R3, R10, RZ ;  /* 0x0000000a03007224 */ /* 0x000fe200078e02ff */
[----:B------:R-:W-:Y:S01]  /*00e0*/  LOP3.LUT R11, R10, 0xf, RZ, 0xc0, !PT ;  /* 0x0000000f0a0b7812 */ /* 0x000fe200078ec0ff */
[----:B------:R-:W-:-:S03]  /*00f0*/  IMAD.MOV.U32 R3, RZ, RZ, RZ ;  /* 0x000000ffff037224 */ /* 0x000fc600078e00ff */
[----:B------:R-:W-:Y:S02]  /*0100*/  ISETP.NE.AND P0, PT, R11, RZ, PT ;  /* 0x000000ff0b00720c */ /* 0x000fe40003f05270 */
[----:B------:R-:W-:Y:S01]  /*0110*/  SHF.R.S32.HI R4, RZ, 0x1f, R0 ;  /* 0x0000001fff047819 */ /* 0x000fe20000011400 */
[----:B--2---:R-:W-:-:S05]  /*0120*/  IMAD R2, R7, R10, RZ ;  /* 0x0000000a07027224 */ /* 0x004fca00078e02ff */
[----:B------:R-:W-:Y:S01]  /*0130*/  SHF.R.S32.HI R5, RZ, 0x1f, R2 ;  /* 0x0000001fff057819 */ /* 0x000fe20000011402 */
[----:B------:R-:W-:Y:S06]  /*0140*/  @!P1 BRA `(.L_x_132) ;  /* 0x0000000000dc9947 */ /* 0x000fec0003800000 */
[----:B------:R-:W0:Y:S01]  /*0150*/  LDC.64 R8, c[0x0][0x380] ;  /* 0x0000e000ff087b82 */ /* 0x000e220000000a00 */
[----:B------:R-:W-:-:S05]  /*0160*/  LOP3.LUT R3, R10, 0x7ffffff0, RZ, 0xc0, !PT ;  /* 0x7ffffff00a037812 */ /* 0x000fca00078ec0ff */
[----:B------:R-:W-:Y:S02]  /*0170*/  IMAD.MOV R12, RZ, RZ, -R3 ;  /* 0x000000ffff0c7224 */ /* 0x000fe400078e0a03 */
[----:B------:R-:W1:Y:S01]  /*0180*/  LDC.64 R6, c[0x0][0x388] ;  /* 0x0000e200ff067b82 */ /* 0x000e620000000a00 */
[----:B0-----:R-:W-:-:S04]  /*0190*/  LEA R13, P3, R0, R8, 0x3 ;  /* 0x00000008000d7211 */ /* 0x001fc800078618ff */
[----:B------:R-:W-:Y:S02]  /*01a0*/  IADD3 R13, P4, PT, R13, 0x40, RZ ;  /* 0x000000400d0d7810 */ /* 0x000fe40007f9e0ff */
[----:B------:R-:W-:Y:S02]  /*01b0*/  LEA.HI.X R22, R0, R9, R4, 0x3, P3 ;  /* 0x0000000900167211 */ /* 0x000fe400018f1c04 */
[----:B-1----:R-:W-:-:S03]  /*01c0*/  LEA R23, P1, R2, R6, 0x3 ;  /* 0x0000000602177211 */ /* 0x002fc600078218ff */
[----:B------:R-:W-:Y:S01]  /*01d0*/  IMAD.X R22, RZ, RZ, R22, P4 ;  /* 0x000000ffff167224 */ /* 0x000fe200020e0616 */
[----:B------:R-:W-:Y:S02]  /*01e0*/  IADD3 R23, P2, PT, R23, 0x40, RZ ;  /* 0x0000004017177810 */ /* 0x000fe40007f5e0ff */
[----:B------:R-:W-:-:S05]  /*01f0*/  LEA.HI.X R14, R2, R7, R5, 0x3, P1 ;  /* 0x00000007020e7211 */ /* 0x000fca00008f1c05 */
[----:B------:R-:W-:-:S07]  /*0200*/  IMAD.X R14, RZ, RZ, R14, P2 ;  /* 0x000000ffff0e7224 */ /* 0x000fce00010e060e */
.L_x_133:
[----:B------:R-:W-:Y:S02]  /*0210*/  IMAD.MOV.U32 R6, RZ, RZ, R23 ;  /* 0x000000ffff067224 */ /* 0x000fe400078e0017 */
[----:B------:R-:W-:-:S05]  /*0220*/  IMAD.MOV.U32 R7, RZ, RZ, R14 ;  /* 0x000000ffff077224 */ /* 0x000fca00078e000e */
[----:B------:R-:W2:Y:S01]  /*0230*/  LDG.E.64 R14, desc[UR4][R6.64+-0x40] ;  /* 0xffffc004060e7981 */ /* 0x000ea2000c1e1b00 */
[----:B-1----:R-:W-:Y:S02]  /*0240*/  IMAD.MOV.U32 R8, RZ, RZ, R13 ;  /* 0x000000ffff087224 */ /* 0x002fe400078e000d */
[----:B------:R-:W-:-:S05]  /*0250*/  IMAD.MOV.U32 R9, RZ, RZ, R22 ;  /* 0x000000ffff097224 */ /* 0x000fca00078e0016 */
[----:B--2---:R0:W-:Y:S04]  /*0260*/  STG.E.64 desc[UR4][R8.64+-0x40], R14 ;  /* 0xffffc00e08007986 */ /* 0x0041e8000c101b04 */
[----:B------:R-:W2:Y:S04]  /*0270*/  LDG.E.64 R16, desc[UR4][R6.64+-0x38] ;  /* 0xffffc80406107981 */ /* 0x000ea8000c1e1b00 */
[----:B--2---:R1:W-:Y:S04]  /*0280*/  STG.E.64 desc[UR4][R8.64+-0x38], R16 ;  /* 0xffffc81008007986 */ /* 0x0043e8000c101b04 */
[----:B------:R-:W2:Y:S04]  /*0290*/  LDG.E.64 R18, desc[UR4][R6.64+-0x30] ;  /* 0xffffd00406127981 */ /* 0x000ea8000c1e1b00 */
[----:B--2---:R2:W-:Y:S04]  /*02a0*/  STG.E.64 desc[UR4][R8.64+-0x30], R18 ;  /* 0xffffd01208007986 */ /* 0x0045e8000c101b04 */
[----:B------:R-:W3:Y:S04]  /*02b0*/  LDG.E.64 R20, desc[UR4][R6.64+-0x28] ;  /* 0xffffd80406147981 */ /* 0x000ee8000c1e1b00 */
[----:B---3--:R3:W-:Y:S04]  /*02c0*/  STG.E.64 desc[UR4][R8.64+-0x28], R20 ;  /* 0xffffd81408007986 */ /* 0x0087e8000c101b04 */
[----:B------:R-:W4:Y:S04]  /*02d0*/  LDG.E.64 R22, desc[UR4][R6.64+-0x20] ;  /* 0xffffe00406167981 */ /* 0x000f28000c1e1b00 */
[----:B----4-:R4:W-:Y:S04]  /*02e0*/  STG.E.64 desc[UR4][R8.64+-0x20], R22 ;  /* 0xffffe01608007986 */ /* 0x0109e8000c101b04 */
[----:B------:R-:W5:Y:S04]  /*02f0*/  LDG.E.64 R24, desc[UR4][R6.64+-0x18] ;  /* 0xffffe80406187981 */ /* 0x000f68000c1e1b00 */
[----:B-----5:R5:W-:Y:S04]  /*0300*/  STG.E.64 desc[UR4][R8.64+-0x18], R24 ;  /* 0xffffe81808007986 */ /* 0x020be8000c101b04 */
[----:B0-----:R-:W2:Y:S04]  /*0310*/  LDG.E.64 R14, desc[UR4][R6.64+-0x10] ;  /* 0xfffff004060e7981 */ /* 0x001ea8000c1e1b00 */
[----:B--2---:R0:W-:Y:S04]  /*0320*/  STG.E.64 desc[UR4][R8.64+-0x10], R14 ;  /* 0xfffff00e08007986 */ /* 0x0041e8000c101b04 */
[----:B-1----:R-:W2:Y:S04]  /*0330*/  LDG.E.64 R16, desc[UR4][R6.64+-0x8] ;  /* 0xfffff80406107981 */ /* 0x002ea8000c1e1b00 */
[----:B--2---:R1:W-:Y:S04]  /*0340*/  STG.E.64 desc[UR4][R8.64+-0x8], R16 ;  /* 0xfffff81008007986 */ /* 0x0043e8000c101b04 */
[----:B------:R-:W2:Y:S04]  /*0350*/  LDG.E.64 R18, desc[UR4][R6.64] ;  /* 0x0000000406127981 */ /* 0x000ea8000c1e1b00 */
[----:B--2---:R2:W-:Y:S04]  /*0360*/  STG.E.64 desc[UR4][R8.64], R18 ;  /* 0x0000001208007986 */ /* 0x0045e8000c101b04 */
[----:B---3--:R-:W3:Y:S04]  /*0370*/  LDG.E.64 R20, desc[UR4][R6.64+0x8] ;  /* 0x0000080406147981 */ /* 0x008ee8000c1e1b00 */
[----:B---3--:R3:W-:Y:S04]  /*0380*/  STG.E.64 desc[UR4][R8.64+0x8], R20 ;  /* 0x0000081408007986 */ /* 0x0087e8000c101b04 */
[----:B----4-:R-:W4:Y:S04]  /*0390*/  LDG.E.64 R22, desc[UR4][R6.64+0x10] ;  /* 0x0000100406167981 */ /* 0x010f28000c1e1b00 */
[----:B----4-:R4:W-:Y:S04]  /*03a0*/  STG.E.64 desc[UR4][R8.64+0x10], R22 ;  /* 0x0000101608007986 */ /* 0x0109e8000c101b04 */
[----:B-----5:R-:W5:Y:S04]  /*03b0*/  LDG.E.64 R24, desc[UR4][R6.64+0x18] ;  /* 0x0000180406187981 */ /* 0x020f68000c1e1b00 */
[----:B-----5:R-:W-:Y:S04]  /*03c0*/  STG.E.64 desc[UR4][R8.64+0x18], R24 ;  /* 0x0000181808007986 */ /* 0x020fe8000c101b04 */
[----:B0-----:R-:W5:Y:S04]  /*03d0*/  LDG.E.64 R14, desc[UR4][R6.64+0x20] ;  /* 0x00002004060e7981 */ /* 0x001f68000c1e1b00 */
[----:B-----5:R0:W-:Y:S04]  /*03e0*/  STG.E.64 desc[UR4][R8.64+0x20], R14 ;  /* 0x0000200e08007986 */ /* 0x0201e8000c101b04 */
[----:B-1----:R-:W5:Y:S04]  /*03f0*/  LDG.E.64 R16, desc[UR4][R6.64+0x28] ;  /* 0x0000280406107981 */ /* 0x002f68000c1e1b00 */
[----:B-----5:R1:W-:Y:S04]  /*0400*/  STG.E.64 desc[UR4][R8.64+0x28], R16 ;  /* 0x0000281008007986 */ /* 0x0203e8000c101b04 */
[----:B--2---:R-:W2:Y:S01]  /*0410*/  LDG.E.64 R18, desc[UR4][R6.64+0x30] ;  /* 0x0000300406127981 */ /* 0x004ea2000c1e1b00 */
[----:B------:R-:W-:-:S05]  /*0420*/  VIADD R12, R12, 0x10 ;  /* 0x000000100c0c7836 */ /* 0x000fca0000000000 */
[----:B------:R-:W-:Y:S01]  /*0430*/  ISETP.NE.AND P1, PT, R12, RZ, PT ;  /* 0x000000ff0c00720c */ /* 0x000fe20003f25270 */
[----:B--2---:R1:W-:Y:S04]  /*0440*/  STG.E.64 desc[UR4][R8.64+0x30], R18 ;  /* 0x0000301208007986 */ /* 0x0043e8000c101b04 */
[----:B---3--:R-:W2:Y:S01]  /*0450*/  LDG.E.64 R20, desc[UR4][R6.64+0x38] ;  /* 0x0000380406147981 */ /* 0x008ea2000c1e1b00 */
[----:B----4-:R-:W-:Y:S02]  /*0460*/  IADD3 R23, P2, PT, R6, 0x80, RZ ;  /* 0x0000008006177810 */ /* 0x010fe40007f5e0ff */
[----:B------:R-:W-:-:S03]  /*0470*/  IADD3 R13, P3, PT, R8, 0x80, RZ ;  /* 0x00000080080d7810 */ /* 0x000fc60007f7e0ff */
[----:B0-----:R-:W-:Y:S02]  /*0480*/  IMAD.X R14, RZ, RZ, R7, P2 ;  /* 0x000000ffff0e7224 */ /* 0x001fe400010e0607 */
[----:B------:R-:W-:Y:S01]  /*0490*/  IMAD.X R22, RZ, RZ, R9, P3 ;  /* 0x000000ffff167224 */ /* 0x000fe200018e0609 */
[----:B--2---:R1:W-:Y:S01]  /*04a0*/  STG.E.64 desc[UR4][R8.64+0x38], R20 ;  /* 0x0000381408007986 */ /* 0x0043e2000c101b04 */
[----:B------:R-:W-:Y:S06]  /*04b0*/  @P1 BRA `(.L_x_133) ;  /* 0xfffffffc00541947 */ /* 0x000fec000383ffff */
.L_x_132:
[----:B------:R-:W-:Y:S05]  /*04c0*/  @!P0 EXIT ;  /* 0x000000000000894d */ /* 0x000fea0003800000 */
[----:B------:R-:W-:Y:S02]  /*04d0*/  ISETP.GE.U32.AND P1, PT, R11, 0x8, PT ;  /* 0x000000080b00780c */ /* 0x000fe40003f26070 */
[----:B------:R-:W-:-:S04]  /*04e0*/  LOP3.LUT R24, R10, 0x7, RZ, 0xc0, !PT ;  /* 0x000000070a187812 */ /* 0x000fc800078ec0ff */
[----:B------:R-:W-:-:S07]  /*04f0*/  ISETP.NE.AND P0, PT, R24, RZ, PT ;  /* 0x000000ff1800720c */ /* 0x000fce0003f05270 */
[----:B------:R-:W-:Y:S06]  /*0500*/  @!P1 BRA `(.L_x_134) ;  /* 0x00000000006c9947 */ /* 0x000fec0003800000 */
[----:B-1----:R-:W0:Y:S01]  /*0510*/  LDC.64 R8, c[0x0][0x388] ;  /* 0x0000e200ff087b82 */ /* 0x002e220000000a00 */
[----:B------:R-:W-:-:S05]  /*0520*/  IADD3 R6, P1, PT, R2, R3, RZ ;  /* 0x0000000302067210 */ /* 0x000fca0007f3e0ff */
[----:B------:R-:W-:Y:S02]  /*0530*/  IMAD.X R7, RZ, RZ, R5, P1 ;  /* 0x000000ffff077224 */ /* 0x000fe400008e0605 */
[----:B------:R-:W1:Y:S01]  /*0540*/  LDC.64 R16, c[0x0][0x380] ;  /* 0x0000e000ff107b82 */ /* 0x000e620000000a00 */
[----:B0-----:R-:W-:-:S04]  /*0550*/  LEA R8, P1, R6, R8, 0x3 ;  /* 0x0000000806087211 */ /* 0x001fc800078218ff */
[----:B------:R-:W-:-:S05]  /*0560*/  LEA.HI.X R9, R6, R9, R7, 0x3, P1 ;  /* 0x0000000906097211 */ /* 0x000fca00008f1c07 */
[----:B------:R-:W2:Y:S01]  /*0570*/  LDG.E.64 R12, desc[UR4][R8.64] ;  /* 0x00000004080c7981 */ /* 0x000ea2000c1e1b00 */
[----:B------:R-:W-:-:S05]  /*0580*/  IADD3 R7, P1, PT, R0, R3, RZ ;  /* 0x0000000300077210 */ /* 0x000fca0007f3e0ff */
[----:B------:R-:W-:Y:S01]  /*0590*/  IMAD.X R14, RZ, RZ, R4, P1 ;  /* 0x000000ffff0e7224 */ /* 0x000fe200008e0604 */
[----:B-1----:R-:W-:-:S04]  /*05a0*/  LEA R6, P1, R7, R16, 0x3 ;  /* 0x0000001007067211 */ /* 0x002fc800078218ff */
[----:B------:R-:W-:-:S05]  /*05b0*/  LEA.HI.X R7, R7, R17, R14, 0x3, P1 ;  /* 0x0000001107077211 */ /* 0x000fca00008f1c0e */
[----:B--2---:R0:W-:Y:S04]  /*05c0*/  STG.E.64 desc[UR4][R6.64], R12 ;  /* 0x0000000c06007986 */ /* 0x0041e8000c101b04 */
[----:B------:R-:W2:Y:S04]  /*05d0*/  LDG.E.64 R14, desc[UR4][R8.64+0x8] ;  /* 0x00000804080e7981 */ /* 0x000ea8000c1e1b00 */
[----:B--2---:R1:W-:Y:S04]  /*05e0*/  STG.E.64 desc[UR4][R6.64+0x8], R14 ;  /* 0x0000080e06007986 */ /* 0x0043e8000c101b04 */
[----:B------:R-:W2:Y:S04]  /*05f0*/  LDG.E.64 R16, desc[UR4][R8.64+0x10] ;  /* 0x0000100408107981 */ /* 0x000ea8000c1e1b00 */
[----:B--2---:R2:W-:Y:S04]  /*0600*/  STG.E.64 desc[UR4][R6.64+0x10], R16 ;  /* 0x0000101006007986 */ /* 0x0045e8000c101b04 */
[----:B------:R-:W3:Y:S04]  /*0610*/  LDG.E.64 R18, desc[UR4][R8.64+0x18] ;  /* 0x0000180408127981 */ /* 0x000ee8000c1e1b00 */
[----:B---3--:R2:W-:Y:S04]  /*0620*/  STG.E.64 desc[UR4][R6.64+0x18], R18 ;  /* 0x0000181206007986 */ /* 0x0085e8000c101b04 */
[----:B------:R-:W3:Y:S04]  /*0630*/  LDG.E.64 R20, desc[UR4][R8.64+0x20] ;  /* 0x0000200408147981 */ /* 0x000ee8000c1e1b00 */
[----:B---3--:R2:W-:Y:S04]  /*0640*/  STG.E.64 desc[UR4][R6.64+0x20], R20 ;  /* 0x0000201406007986 */ /* 0x0085e8000c101b04 */
[----:B------:R-:W3:Y:S04]  /*0650*/  LDG.E.64 R22, desc[UR4][R8.64+0x28] ;  /* 0x0000280408167981 */ /* 0x000ee8000c1e1b00 */
[----:B---3--:R2:W-:Y:S04]  /*0660*/  STG.E.64 desc[UR4][R6.64+0x28], R22 ;  /* 0x0000281606007986 */ /* 0x0085e8000c101b04 */
[----:B0-----:R-:W3:Y:S04]  /*0670*/  LDG.E.64 R12, desc[UR4][R8.64+0x30] ;  /* 0x00003004080c7981 */ /* 0x001ee8000c1e1b00 */
[----:B---3--:R2:W-:Y:S04]  /*0680*/  STG.E.64 desc[UR4][R6.64+0x30], R12 ;  /* 0x0000300c06007986 */ /* 0x0085e8000c101b04 */
[----:B-1----:R-:W3:Y:S01]  /*0690*/  LDG.E.64 R14, desc[UR4][R8.64+0x38] ;  /* 0x00003804080e7981 */ /* 0x002ee2000c1e1b00 */
[----:B------:R-:W-:-:S03]  /*06a0*/  VIADD R3, R3, 0x8 ;  /* 0x0000000803037836 */ /* 0x000fc60000000000 */
[----:B---3--:R2:W-:Y:S04]  /*06b0*/  STG.E.64 desc[UR4][R6.64+0x38], R14 ;  /* 0x0000380e06007986 */ /* 0x0085e8000c101b04 */
.L_x_134:
[----:B------:R-:W-:Y:S05]  /*06c0*/  @!P0 EXIT ;  /* 0x000000000000894d */ /* 0x000fea0003800000 */
[----:B------:R-:W-:Y:S02]  /*06d0*/  ISETP.GE.U32.AND P1, PT, R24, 0x4, PT ;  /* 0x000000041800780c */ /* 0x000fe40003f26070 */
[----:B------:R-:W-:-:S04]  /*06e0*/  LOP3.LUT R10, R10, 0x3, RZ, 0xc0, !PT ;  /* 0x000000030a0a7812 */ /* 0x000fc800078ec0ff */
[----:B------:R-:W-:-:S07]  /*06f0*/  ISETP.NE.AND P0, PT, R10, RZ, PT ;  /* 0x000000ff0a00720c */ /* 0x000fce0003f05270 */
[----:B------:R-:W-:Y:S06]  /*0700*/  @!P1 BRA `(.L_x_135) ;  /* 0x00000000004c9947 */ /* 0x000fec0003800000 */
[----:B--2---:R-:W0:Y:S01]  /*0710*/  LDC.64 R12, c[0x0][0x388] ;  /* 0x0000e200ff0c7b82 */ /* 0x004e220000000a00 */
[----:B------:R-:W-:-:S05]  /*0720*/  IADD3 R7, P1, PT, R2, R3, RZ ;  /* 0x0000000302077210 */ /* 0x000fca0007f3e0ff */
[----:B-1----:R-:W-:Y:S02]  /*0730*/  IMAD.X R8, RZ, RZ, R5, P1 ;  /* 0x000000ffff087224 */ /* 0x002fe400008e0605 */
        /* <DEDUP_REMOVED lines=13> */
[----:B------:R-:W2:Y:S01]  /*0810*/  LDG.E.64 R18, desc[UR4][R6.64+0x18] ;  /* 0x0000180406127981 */ /* 0x000ea2000c1e1b00 */
[----:B------:R-:W-:-:S03]  /*0820*/  VIADD R3, R3, 0x4 ;  /* 0x0000000403037836 */ /* 0x000fc60000000000 */
[----:B--2---:R0:W-:Y:S04]  /*0830*/  STG.E.64 desc[UR4][R8.64+0x18], R18 ;  /* 0x0000181208007986 */ /* 0x0041e8000c101b04 */
.L_x_135:
[----:B------:R-:W-:Y:S05]  /*0840*/  @!P0 EXIT ;  /* 0x000000000000894d */ /* 0x000fea0003800000 */
[----:B0-2---:R-:W0:Y:S01]  /*0850*/  LDC.64 R12, c[0x0][0x380] ;  /* 0x0000e000ff0c7b82 */ /* 0x005e220000000a00 */
[-C--:B-1----:R-:W-:Y:S01]  /*0860*/  IADD3 R9, P0, PT, R0, R3.reuse, RZ ;  /* 0x0000000300097210 */ /* 0x082fe20007f1e0ff */
[----:B------:R-:W-:Y:S01]  /*0870*/  IMAD.MOV R10, RZ, RZ, -R10 ;  /* 0x000000ffff0a7224 */ /* 0x000fe200078e0a0a */
[----:B------:R-:W-:-:S03]  /*0880*/  IADD3 R2, P1, PT, R2, R3, RZ ;  /* 0x0000000302027210 */ /* 0x000fc60007f3e0ff */
[----:B------:R-:W-:Y:S02]  /*0890*/  IMAD.X R4, RZ, RZ, R4, P0 ;  /* 0x000000ffff047224 */ /* 0x000fe400000e0604 */
[----:B------:R-:W1:Y:S01]  /*08a0*/  LDC.64 R6, c[0x0][0x388] ;  /* 0x0000e200ff067b82 */ /* 0x000e620000000a00 */
[----:B------:R-:W-:Y:S01]  /*08b0*/  IMAD.X R5, RZ, RZ, R5, P1 ;  /* 0x000000ffff057224 */ /* 0x000fe200008e0605 */
[----:B0-----:R-:W-:-:S04]  /*08c0*/  LEA R0, P0, R9, R12, 0x3 ;  /* 0x0000000c09007211 */ /* 0x001fc800078018ff */
[----:B------:R-:W-:Y:S02]  /*08d0*/  LEA.HI.X R9, R9, R13, R4, 0x3, P0 ;  /* 0x0000000d09097211 */ /* 0x000fe400000f1c04 */
[----:B-1----:R-:W-:-:S04]  /*08e0*/  LEA R6, P2, R2, R6, 0x3 ;  /* 0x0000000602067211 */ /* 0x002fc800078418ff */
[----:B------:R-:W-:-:S09]  /*08f0*/  LEA.HI.X R7, R2, R7, R5, 0x3, P2 ;  /* 0x0000000702077211 */ /* 0x000fd200010f1c05 */
.L_x_136:
[----:B0-----:R-:W-:Y:S02]  /*0900*/  IMAD.MOV.U32 R2, RZ, RZ, R6 ;  /* 0x000000ffff027224 */ /* 0x001fe400078e0006 */
[----:B------:R-:W-:-:S06]  /*0910*/  IMAD.MOV.U32 R3, RZ, RZ, R7 ;  /* 0x000000ffff037224 */ /* 0x000fcc00078e0007 */
[----:B------:R-:W2:Y:S01]  /*0920*/  LDG.E.64 R2, desc[UR4][R2.64] ;  /* 0x0000000402027981 */ /* 0x000ea2000c1e1b00 */
[----:B------:R-:W-:Y:S01]  /*0930*/  VIADD R10, R10, 0x1 ;  /* 0x000000010a0a7836 */ /* 0x000fe20000000000 */
[----:B------:R-:W-:Y:S01]  /*0940*/  IADD3 R6, P2, PT, R6, 0x8, RZ ;  /* 0x0000000806067810 */ /* 0x000fe20007f5e0ff */
[----:B------:R-:W-:Y:S01]  /*0950*/  IMAD.MOV.U32 R4, RZ, RZ, R0 ;  /* 0x000000ffff047224 */ /* 0x000fe200078e0000 */
[----:B------:R-:W-:Y:S01]  /*0960*/  IADD3 R0, P1, PT, R0, 0x8, RZ ;  /* 0x0000000800007810 */ /* 0x000fe20007f3e0ff */
[----:B------:R-:W-:Y:S01]  /*0970*/  IMAD.MOV.U32 R5, RZ, RZ, R9 ;  /* 0x000000ffff057224 */ /* 0x000fe200078e0009 */
[----:B------:R-:W-:Y:S01]  /*0980*/  ISETP.NE.AND P0, PT, R10, RZ, PT ;  /* 0x000000ff0a00720c */ /* 0x000fe20003f05270 */
[----:B------:R-:W-:Y:S02]  /*0990*/  IMAD.X R7, RZ, RZ, R7, P2 ;  /* 0x000000ffff077224 */ /* 0x000fe400010e0607 */
[----:B------:R-:W-:Y:S01]  /*09a0*/  IMAD.X R9, RZ, RZ, R9, P1 ;  /* 0x000000ffff097224 */ /* 0x000fe200008e0609 */
[----:B--2---:R0:W-:Y:S09]  /*09b0*/  STG.E.64 desc[UR4][R4.64], R2 ;  /* 0x0000000204007986 */ /* 0x0041f2000c101b04 */
[----:B------:R-:W-:Y:S05]  /*09c0*/  @P0 BRA `(.L_x_136) ;  /* 0xfffffffc00cc0947 */ /* 0x000fea000383ffff */
[----:B------:R-:W-:Y:S05]  /*09d0*/  EXIT ;  /* 0x000000000000794d */ /* 0x000fea0003800000 */
.L_x_137:
        /* <DEDUP_REMOVED lines=10> */
.L_x_216:


//--------------------- .text.dropout_kernel      --------------------------
	.section	.text.dropout_kernel,"ax",@progbits
	.align	128
        .global         dropout_kernel
        .type           dropout_kernel,@function
        .size           dropout_kernel,(.L_x_217 - dropout_kernel)
        .other          dropout_kernel,@"STO_CUDA_ENTRY STV_DEFAULT"
dropout_kernel:
.text.dropout_kernel:
[----:B------:R-:W-:Y:S08]  /*0000*/  LDC R1, c[0x0][0x37c] ;  /* 0x0000df00ff017b82 */ /* 0x000ff00000000800 */
[----:B------:R-:W0:Y:S08]  /*0010*/  S2UR UR9, SR_CTAID.X ;  /* 0x00000000000979c3 */ /* 0x000e300000002500 */
[----:B------:R-:W0:Y:S02]  /*0020*/  LDC R0, c[0x0][0x390] ;  /* 0x0000e400ff007b82 */ /* 0x000e240000000800 */
[----:B0-----:R-:W-:-:S13]  /*0030*/  ISETP.LE.AND P0, PT, R0, UR9, PT ;  /* 0x0000000900007c0c */ /* 0x001fda000bf03270 */
[----:B------:R-:W-:Y:S05]  /*0040*/  @P0 EXIT ;  /* 0x000000000000094d */ /* 0x000fea0003800000 */
[----:B------:R-:W0:Y:S01]  /*0050*/  LDC R2, c[0x0][0x394] ;  /* 0x0000e500ff027b82 */ /* 0x000e220000000800 */
[----:B------:R-:W1:Y:S02]  /*0060*/  LDCU.64 UR4, c[0x0][0x3a0] ;  /* 0x00007400ff0477ac */ /* 0x000e640008000a00 */
[----:B-1----:R-:W-:-:S04]  /*0070*/  UIADD3 UR4, UP0, UPT, UR9, UR4, URZ ;  /* 0x0000000409047290 */ /* 0x002fc8000ff1e0ff */
[----:B------:R-:W-:Y:S01]  /*0080*/  UIADD3.X UR5, UPT, UPT, URZ, UR5, URZ, UP0, !UPT ;  /* 0x00000005ff057290 */ /* 0x000fe200087fe4ff */
[----:B0-----:R-:W-:-:S13]  /*0090*/  ISETP.GE.AND P0, PT, R2, 0x1, PT ;  /* 0x000000010200780c */ /* 0x001fda0003f06270 */
[----:B------:R-:W-:Y:S05]  /*00a0*/  @!P0 EXIT ;  /* 0x000000000000894d */ /* 0x000fea0003800000 */
[C---:B------:R-:W-:Y:S01]  /*00b0*/  ISETP.GE.U32.AND P0, PT, R2.reuse, 0x4, PT ;  /* 0x000000040200780c */ /* 0x040fe20003f06070 */
[----:B------:R-:W-:Y:S01]  /*00c0*/  ULOP3.LUT UR4, UR4, 0xaad26b49, URZ, 0x3c, !UPT ;  /* 0xaad26b4904047892 */ /* 0x000fe2000f8e3cff */
[C---:B------:R-:W-:Y:S01]  /*00d0*/  IMAD R0, R2.reuse, UR9, RZ ;  /* 0x0000000902007c24 */ /* 0x040fe2000f8e02ff */
[----:B------:R-:W-:Y:S01]  /*00e0*/  ULOP3.LUT UR5, UR5, 0xf7dcefdd, URZ, 0x3c, !UPT ;  /* 0xf7dcefdd05057892 */ /* 0x000fe2000f8e3cff */
[----:B------:R-:W-:Y:S01]  /*00f0*/  LOP3.LUT R14, R2, 0x3, RZ, 0xc0, !PT ;  /* 0x00000003020e7812 */ /* 0x000fe200078ec0ff */
[----:B------:R-:W-:Y:S01]  /*0100*/  UIMAD UR4, UR4, 0x4182bed5, URZ ;  /* 0x4182bed5040478a4 */ /* 0x000fe2000f8e02ff */
[----:B------:R-:W-:Y:S01]  /*0110*/  IMAD.MOV.U32 R5, RZ, RZ, RZ ;  /* 0x000000ffff057224 */ /* 0x000fe200078e00ff */
[----:B------:R-:W-:Y:S01]  /*0120*/  UIMAD UR7, UR5, -0x658354e5, URZ ;  /* 0x9a7cab1b050778a4 */ /* 0x000fe2000f8e02ff */
[----:B------:R-:W-:Y:S01]  /*0130*/  SHF.R.S32.HI R4, RZ, 0x1f, R0 ;  /* 0x0000001fff047819 */ /* 0x000fe20000011400 */
[----:B------:R-:W0:Y:S02]  /*0140*/  LDCU.64 UR14, c[0x0][0x358] ;  /* 0x00006b00ff0e77ac */ /* 0x000e240008000a00 */
[----:B------:R-:W-:-:S02]  /*0150*/  UIADD3 UR5, UPT, UPT, UR4, 0x64f0c9, UR7 ;  /* 0x0064f0c904057890 */ /* 0x000fc4000fffe007 */
[----:B------:R-:W-:Y:S02]  /*0160*/  ULOP3.LUT UR8, UR7, 0x5491333, URZ, 0x3c, !UPT ;  /* 0x0549133307087892 */ /* 0x000fe4000f8e3cff */
[----:B------:R-:W-:Y:S02]  /*0170*/  UIADD3 UR6, UPT, UPT, UR4, 0x583f19, URZ ;  /* 0x00583f1904067890 */ /* 0x000fe4000fffe0ff */
[----:B------:R-:W-:Y:S02]  /*0180*/  UIADD3 UR7, UPT, UPT, UR7, 0x1f123bb5, URZ ;  /* 0x1f123bb507077890 */ /* 0x000fe4000fffe0ff */
[----:B------:R-:W-:Y:S02]  /*0190*/  ULOP3.LUT UR12, UR4, 0x159a55e5, URZ, 0x3c, !UPT ;  /* 0x159a55e5040c7892 */ /* 0x000fe4000f8e3cff */
[----:B------:R-:W-:Y:S01]  /*01a0*/  UIADD3 UR13, UPT, UPT, UR4, 0x75bcd15, URZ ;  /* 0x075bcd15040d7890 */ /* 0x000fe2000fffe0ff */
[----:B------:R-:W-:Y:S11]  /*01b0*/  @!P0 BRA `(.L_x_138) ;  /* 0x0000000400b08947 */ /* 0x000ff60003800000 */
[----:B------:R-:W-:Y:S01]  /*01c0*/  LOP3.LUT R5, R2, 0x7ffffffc, RZ, 0xc0, !PT ;  /* 0x7ffffffc02057812 */ /* 0x000fe200078ec0ff */
[----:B------:R-:W1:Y:S01]  /*01d0*/  LDCU.64 UR16, c[0x0][0x398] ;  /* 0x00007300ff1077ac */ /* 0x000e620008000a00 */
[----:B------:R-:W2:Y:S01]  /*01e0*/  LDCU.64 UR18, c[0x0][0x380] ;  /* 0x00007000ff1277ac */ /* 0x000ea20008000a00 */
[----:B------:R-:W3:Y:S01]  /*01f0*/  LDCU.64 UR20, c[0x0][0x388] ;  /* 0x00007100ff1477ac */ /* 0x000ee20008000a00 */
[----:B------:R-:W-:-:S05]  /*0200*/  UMOV UR4, URZ ;  /* 0x000000ff00047c82 */ /* 0x000fca0008000000 */
.L_x_140:
[----:B------:R-:W-:Y:S01]  /*0210*/  USHF.R.U32.HI UR9, URZ, 0x2, UR13 ;  /* 0x00000002ff097899 */ /* 0x000fe2000801160d */
[----:B------:R-:W-:Y:S01]  /*0220*/  IMAD.MOV.U32 R2, RZ, RZ, 0x0 ;  /* 0x00000000ff027424 */ /* 0x000fe200078e00ff */
[----:B------:R-:W-:Y:S01]  /*0230*/  USHF.L.U32 UR10, UR6, 0x4, URZ ;  /* 0x00000004060a7899 */ /* 0x000fe200080006ff */
[----:B------:R-:W-:Y:S01]  /*0240*/  IMAD.MOV.U32 R3, RZ, RZ, 0x3ca00000 ;  /* 0x3ca00000ff037424 */ /* 0x000fe200078e00ff */
[----:B------:R-:W-:Y:S01]  /*0250*/  ULOP3.LUT UR9, UR9, UR13, URZ, 0x3c, !UPT ;  /* 0x0000000d09097292 */ /* 0x000fe2000f8e3cff */
[----:B0-----:R-:W-:Y:S01]  /*0260*/  IADD3 R8, P0, PT, R0, UR4, RZ ;  /* 0x0000000400087c10 */ /* 0x001fe2000ff1e0ff */
[----:B------:R-:W-:Y:S01]  /*0270*/  USHF.R.U32.HI UR13, URZ, 0x2, UR12 ;  /* 0x00000002ff0d7899 */ /* 0x000fe2000801160c */
[----:B------:R-:W-:Y:S01]  /*0280*/  CS2R R10, SRZ ;  /* 0x00000000000a7805 */ /* 0x000fe2000001ff00 */
[----:B------:R-:W-:Y:S02]  /*0290*/  USHF.L.U32 UR11, UR9, 0x1, URZ ;  /* 0x00000001090b7899 */ /* 0x000fe400080006ff */
[----:B------:R-:W-:Y:S01]  /*02a0*/  ULOP3.LUT UR13, UR13, UR12, URZ, 0x3c, !UPT ;  /* 0x0000000c0d0d7292 */ /* 0x000fe2000f8e3cff */
[----:B------:R-:W-:Y:S01]  /*02b0*/  IMAD.X R9, RZ, RZ, R4, P0 ;  /* 0x000000ffff097224 */ /* 0x000fe200000e0604 */
[----:B------:R-:W-:Y:S01]  /*02c0*/  ULOP3.LUT UR10, UR6, UR10, UR11, 0x96, !UPT ;  /* 0x0000000a060a7292 */ /* 0x000fe2000f8e960b */
[----:B------:R-:W-:-:S03]  /*02d0*/  IMAD.SHL.U32 R13, R8, 0x8, RZ ;  /* 0x00000008080d7824 */ /* 0x000fc600078e00ff */
[----:B------:R-:W-:Y:S01]  /*02e0*/  ULOP3.LUT UR12, UR10, UR9, URZ, 0x3c, !UPT ;  /* 0x000000090a0c7292 */ /* 0x000fe2000f8e3cff */
[----:B------:R-:W-:Y:S01]  /*02f0*/  SHF.L.U64.HI R12, R8, 0x3, R9 ;  /* 0x00000003080c7819 */ /* 0x000fe20000010209 */
[----:B------:R-:W-:Y:S02]  /*0300*/  USHF.L.U32 UR10, UR13, 0x1, URZ ;  /* 0x000000010d0a7899 */ /* 0x000fe400080006ff */
[----:B------:R-:W-:-:S04]  /*0310*/  USHF.L.U32 UR9, UR12, 0x4, URZ ;  /* 0x000000040c097899 */ /* 0x000fc800080006ff */
[----:B------:R-:W-:-:S04]  /*0320*/  ULOP3.LUT UR9, UR13, UR10, UR9, 0x96, !UPT ;  /* 0x0000000a0d097292 */ /* 0x000fc8000f8e9609 */
[----:B------:R-:W-:Y:S02]  /*0330*/  ULOP3.LUT UR22, UR9, UR12, URZ, 0x3c, !UPT ;  /* 0x0000000c09167292 */ /* 0x000fe4000f8e3cff */
[----:B------:R-:W-:Y:S02]  /*0340*/  UIADD3 UR9, UPT, UPT, UR5, 0x587c5, UR12 ;  /* 0x000587c505097890 */ /* 0x000fe4000fffe00c */
[----:B------:R-:W-:-:S04]  /*0350*/  UIADD3 UR10, UPT, UPT, UR5, 0xb0f8a, UR22 ;  /* 0x000b0f8a050a7890 */ /* 0x000fc8000fffe016 */
[----:B------:R-:W-:-:S04]  /*0360*/  UIMAD.WIDE.U32 UR10, UR10, 0x200000, URZ ;  /* 0x002000000a0a78a5 */ /* 0x000fc8000f8e00ff */
[----:B------:R-:W-:-:S09]  /*0370*/  ULOP3.LUT UR10, UR10, UR9, URZ, 0x3c, !UPT ;  /* 0x000000090a0a7292 */ /* 0x000fd2000f8e3cff */
[----:B-1----:R-:W4:Y:S02]  /*0380*/  I2F.F64.U64 R6, UR10 ;  /* 0x0000000a00067d12 */ /* 0x002f240008301800 */
[----:B----4-:R-:W-:-:S08]  /*0390*/  DFMA R6, R6, R2, 5.5511151231257827021e-17 ;  /* 0x3c9000000606742b */ /* 0x010fd00000000002 */
[----:B-1----:R-:W-:Y:S01]  /*03a0*/  DSETP.GEU.AND P0, PT, R6, UR16, PT ;  /* 0x0000001006007e2a */ /* 0x002fe2000bf0e000 */
[----:B---3--:R-:W-:-:S04]  /*03b0*/  IADD3 R6, P1, PT, R13, UR20, RZ ;  /* 0x000000140d067c10 */ /* 0x008fc8000ff3e0ff */
[----:B------:R-:W-:-:S09]  /*03c0*/  IADD3.X R7, PT, PT, R12, UR21, RZ, P1, !PT ;  /* 0x000000150c077c10 */ /* 0x000fd20008ffe4ff */
[----:B0-----:R-:W3:Y:S01]  /*03d0*/  @P0 LDG.E.64 R10, desc[UR14][R6.64] ;  /* 0x0000000e060a0981 */ /* 0x001ee2000c1e1b00 */
[----:B------:R-:W-:Y:S02]  /*03e0*/  USHF.R.U32.HI UR9, URZ, 0x2, UR7 ;  /* 0x00000002ff097899 */ /* 0x000fe40008011607 */
[----:B------:R-:W-:Y:S02]  /*03f0*/  USHF.R.U32.HI UR11, URZ, 0x2, UR8 ;  /* 0x00000002ff0b7899 */ /* 0x000fe40008011608 */
[----:B------:R-:W-:Y:S02]  /*0400*/  ULOP3.LUT UR9, UR9, UR7, URZ, 0x3c, !UPT ;  /* 0x0000000709097292 */ /* 0x000fe4000f8e3cff */
[----:B------:R-:W-:Y:S02]  /*0410*/  USHF.L.U32 UR7, UR22, 0x4, URZ ;  /* 0x0000000416077899 */ /* 0x000fe400080006ff */
[----:B------:R-:W-:Y:S02]  /*0420*/  USHF.L.U32 UR10, UR9, 0x1, URZ ;  /* 0x00000001090a7899 */ /* 0x000fe400080006ff */
[----:B------:R-:W-:-:S02]  /*0430*/  ULOP3.LUT UR11, UR11, UR8, URZ, 0x3c, !UPT ;  /* 0x000000080b0b7292 */ /* 0x000fc4000f8e3cff */
[----:B------:R-:W-:Y:S02]  /*0440*/  ULOP3.LUT UR7, UR22, UR7, UR10, 0x96, !UPT ;  /* 0x0000000716077292 */ /* 0x000fe4000f8e960a */
[----:B------:R-:W-:Y:S02]  /*0450*/  USHF.L.U32 UR8, UR11, 0x1, URZ ;  /* 0x000000010b087899 */ /* 0x000fe400080006ff */
[----:B------:R-:W-:-:S04]  /*0460*/  ULOP3.LUT UR23, UR7, UR9, URZ, 0x3c, !UPT ;  /* 0x0000000907177292 */ /* 0x000fc8000f8e3cff */
[----:B------:R-:W-:-:S04]  /*0470*/  USHF.L.U32 UR7, UR23, 0x4, URZ ;  /* 0x0000000417077899 */ /* 0x000fc800080006ff */
[----:B------:R-:W-:-:S04]  /*0480*/  ULOP3.LUT UR7, UR11, UR8, UR7, 0x96, !UPT ;  /* 0x000000080b077292 */ /* 0x000fc8000f8e9607 */
[----:B------:R-:W-:Y:S02]  /*0490*/  ULOP3.LUT UR13, UR7, UR23, URZ, 0x3c, !UPT ;  /* 0x00000017070d7292 */ /* 0x000fe4000f8e3cff */
[----:B------:R-:W-:Y:S02]  /*04a0*/  UIADD3 UR7, UPT, UPT, UR5, 0x10974f, UR23 ;  /* 0x0010974f05077890 */ /* 0x000fe4000fffe017 */
[----:B------:R-:W-:-:S04]  /*04b0*/  UIADD3 UR8, UPT, UPT, UR5, 0x161f14, UR13 ;  /* 0x00161f1405087890 */ /* 0x000fc8000fffe00d */
[----:B------:R-:W-:-:S04]  /*04c0*/  UIMAD.WIDE.U32 UR8, UR8, 0x200000, URZ ;  /* 0x00200000080878a5 */ /* 0x000fc8000f8e00ff */
[----:B------:R-:W-:-:S09]  /*04d0*/  ULOP3.LUT UR8, UR8, UR7, URZ, 0x3c, !UPT ;  /* 0x0000000708087292 */ /* 0x000fd2000f8e3cff */
[----:B------:R-:W0:Y:S02]  /*04e0*/  I2F.F64.U64 R8, UR8 ;  /* 0x0000000800087d12 */ /* 0x000e240008301800 */
[----:B0-----:R-:W-:-:S08]  /*04f0*/  DFMA R8, R8, R2, 5.5511151231257827021e-17 ;  /* 0x3c9000000808742b */ /* 0x001fd00000000002 */
[----:B------:R-:W-:Y:S01]  /*0500*/  DSETP.GEU.AND P0, PT, R8, UR16, PT ;  /* 0x0000001008007e2a */ /* 0x000fe2000bf0e000 */
[----:B--2---:R-:W-:-:S04]  /*0510*/  IADD3 R8, P1, PT, R13, UR18, RZ ;  /* 0x000000120d087c10 */ /* 0x004fc8000ff3e0ff */
[----:B------:R-:W-:Y:S02]  /*0520*/  IADD3.X R9, PT, PT, R12, UR19, RZ, P1, !PT ;  /* 0x000000130c097c10 */ /* 0x000fe40008ffe4ff */
[----:B------:R-:W-:Y:S01]  /*0530*/  CS2R R12, SRZ ;  /* 0x00000000000c7805 */ /* 0x000fe2000001ff00 */
[----:B------:R-:W-:Y:S02]  /*0540*/  USHF.R.U32.HI UR7, URZ, 0x2, UR6 ;  /* 0x00000002ff077899 */ /* 0x000fe40008011606 */
[----:B---3--:R0:W-:Y:S04]  /*0550*/  STG.E.64 desc[UR14][R8.64], R10 ;  /* 0x0000000a08007986 */ /* 0x0081e8000c101b0e */
[----:B------:R-:W2:Y:S01]  /*0560*/  @P0 LDG.E.64 R12, desc[UR14][R6.64+0x8] ;  /* 0x0000080e060c0981 */ /* 0x000ea2000c1e1b00 */
[----:B------:R-:W-:-:S02]  /*0570*/  ULOP3.LUT UR7, UR7, UR6, URZ, 0x3c, !UPT ;  /* 0x0000000607077292 */ /* 0x000fc4000f8e3cff */
[----:B------:R-:W-:Y:S02]  /*0580*/  USHF.L.U32 UR6, UR13, 0x4, URZ ;  /* 0x000000040d067899 */ /* 0x000fe400080006ff */
[----:B------:R-:W-:Y:S02]  /*0590*/  USHF.L.U32 UR8, UR7, 0x1, URZ ;  /* 0x0000000107087899 */ /* 0x000fe400080006ff */
[----:B------:R-:W-:Y:S02]  /*05a0*/  USHF.R.U32.HI UR9, URZ, 0x2, UR12 ;  /* 0x00000002ff097899 */ /* 0x000fe4000801160c */
[----:B------:R-:W-:Y:S02]  /*05b0*/  ULOP3.LUT UR6, UR13, UR6, UR8, 0x96, !UPT ;  /* 0x000000060d067292 */ /* 0x000fe4000f8e9608 */
[----:B------:R-:W-:Y:S02]  /*05c0*/  ULOP3.LUT UR9, UR9, UR12, URZ, 0x3c, !UPT ;  /* 0x0000000c09097292 */ /* 0x000fe4000f8e3cff */
[----:B------:R-:W-:-:S02]  /*05d0*/  ULOP3.LUT UR12, UR6, UR7, URZ, 0x3c, !UPT ;  /* 0x00000007060c7292 */ /* 0x000fc4000f8e3cff */
[----:B------:R-:W-:Y:S02]  /*05e0*/  USHF.L.U32 UR7, UR9, 0x1, URZ ;  /* 0x0000000109077899 */ /* 0x000fe400080006ff */
[----:B------:R-:W-:-:S04]  /*05f0*/  USHF.L.U32 UR6, UR12, 0x4, URZ ;  /* 0x000000040c067899 */ /* 0x000fc800080006ff */
[----:B------:R-:W-:Y:S02]  /*0600*/  ULOP3.LUT UR7, UR9, UR7, UR6, 0x96, !UPT ;  /* 0x0000000709077292 */ /* 0x000fe4000f8e9606 */
[----:B------:R-:W-:Y:S02]  /*0610*/  UIADD3 UR6, UPT, UPT, UR5, 0x1ba6d9, UR12 ;  /* 0x001ba6d905067890 */ /* 0x000fe4000fffe00c */
[----:B------:R-:W-:-:S04]  /*0620*/  ULOP3.LUT UR7, UR7, UR12, URZ, 0x3c, !UPT ;  /* 0x0000000c07077292 */ /* 0x000fc8000f8e3cff */
[----:B------:R-:W-:-:S04]  /*0630*/  UIADD3 UR8, UPT, UPT, UR5, 0x212e9e, UR7 ;  /* 0x00212e9e05087890 */ /* 0x000fc8000fffe007 */
[----:B------:R-:W-:-:S04]  /*0640*/  UIMAD.WIDE.U32 UR8, UR8, 0x200000, URZ ;  /* 0x00200000080878a5 */ /* 0x000fc8000f8e00ff */
[----:B------:R-:W-:-:S09]  /*0650*/  ULOP3.LUT UR8, UR8, UR6, URZ, 0x3c, !UPT ;  /* 0x0000000608087292 */ /* 0x000fd2000f8e3cff */
[----:B0-----:R-:W0:Y:S02]  /*0660*/  I2F.F64.U64 R10, UR8 ;  /* 0x00000008000a7d12 */ /* 0x001e240008301800 */
[----:B0-----:R-:W-:-:S08]  /*0670*/  DFMA R10, R10, R2, 5.5511151231257827021e-17 ;  /* 0x3c9000000a0a742b */ /* 0x001fd00000000002 */
[----:B------:R-:W-:Y:S01]  /*0680*/  DSETP.GEU.AND P0, PT, R10, UR16, PT ;  /* 0x000000100a007e2a */ /* 0x000fe2000bf0e000 */
[----:B------:R-:W-:Y:S01]  /*0690*/  CS2R R10, SRZ ;  /* 0x00000000000a7805 */ /* 0x000fe2000001ff00 */
[----:B------:R-:W-:-:S04]  /*06a0*/  USHF.R.U32.HI UR6, URZ, 0x2, UR22 ;  /* 0x00000002ff067899 */ /* 0x000fc80008011616 */
[----:B------:R-:W-:Y:S01]  /*06b0*/  ULOP3.LUT UR6, UR6, UR22, URZ, 0x3c, !UPT ;  /* 0x0000001606067292 */ /* 0x000fe2000f8e3cff */
[----:B--2---:R0:W-:Y:S07]  /*06c0*/  STG.E.64 desc[UR14][R8.64+0x8], R12 ;  /* 0x0000080c08007986 */ /* 0x0041ee000c101b0e */
[----:B------:R-:W2:Y:S01]  /*06d0*/  @P0 LDG.E.64 R10, desc[UR14][R6.64+0x10] ;  /* 0x0000100e060a0981 */ /* 0x000ea2000c1e1b00 */
[----:B------:R-:W-:Y:S02]  /*06e0*/  USHF.L.U32 UR9, UR6, 0x1, URZ ;  /* 0x0000000106097899 */ /* 0x000fe400080006ff */
[----:B------:R-:W-:-:S02]  /*06f0*/  USHF.L.U32 UR8, UR7, 0x4, URZ ;  /* 0x0000000407087899 */ /* 0x000fc400080006ff */
[----:B------:R-:W-:Y:S02]  /*0700*/  USHF.R.U32.HI UR10, URZ, 0x2, UR23 ;  /* 0x00000002ff0a7899 */ /* 0x000fe40008011617 */
[----:B------:R-:W-:Y:S02]  /*0710*/  ULOP3.LUT UR8, UR7, UR8, UR9, 0x96, !UPT ;  /* 0x0000000807087292 */ /* 0x000fe4000f8e9609 */
[----:B------:R-:W-:Y:S02]  /*0720*/  ULOP3.LUT UR10, UR10, UR23, URZ, 0x3c, !UPT ;  /* 0x000000170a0a7292 */ /* 0x000fe4000f8e3cff */
[----:B------:R-:W-:Y:S02]  /*0730*/  ULOP3.LUT UR8, UR8, UR6, URZ, 0x3c, !UPT ;  /* 0x0000000608087292 */ /* 0x000fe4000f8e3cff */
[----:B------:R-:W-:Y:S02]  /*0740*/  USHF.L.U32 UR9, UR10, 0x1, URZ ;  /* 0x000000010a097899 */ /* 0x000fe400080006ff */
[----:B------:R-:W-:-:S04]  /*0750*/  USHF.L.U32 UR6, UR8, 0x4, URZ ;  /* 0x0000000408067899 */ /* 0x000fc800080006ff */
[----:B------:R-:W-:Y:S02]  /*0760*/  ULOP3.LUT UR6, UR10, UR9, UR6, 0x96, !UPT ;  /* 0x000000090a067292 */ /* 0x000fe4000f8e9606 */
[----:B------:R-:W-:Y:S02]  /*0770*/  UIADD3 UR9, UPT, UPT, UR5, 0x26b663, UR8 ;  /* 0x0026b66305097890 */ /* 0x000fe4000fffe008 */
[----:B------:R-:W-:Y:S02]  /*0780*/  UIADD3 UR5, UPT, UPT, UR5, 0x2c3e28, URZ ;  /* 0x002c3e2805057890 */ /* 0x000fe4000fffe0ff */
[----:B------:R-:W-:-:S04]  /*0790*/  ULOP3.LUT UR6, UR6, UR8, URZ, 0x3c, !UPT ;  /* 0x0000000806067292 */ /* 0x000fc8000f8e3cff */
[----:B------:R-:W-:-:S04]  /*07a0*/  UIADD3 UR10, UPT, UPT, UR6, UR5, URZ ;  /* 0x00000005060a7290 */ /* 0x000fc8000fffe0ff */
[----:B------:R-:W-:-:S04]  /*07b0*/  UIMAD.WIDE.U32 UR10, UR10, 0x200000, URZ ;  /* 0x002000000a0a78a5 */ /* 0x000fc8000f8e00ff */
[----:B------:R-:W-:-:S09]  /*07c0*/  ULOP3.LUT UR10, UR10, UR9, URZ, 0x3c, !UPT ;  /* 0x000000090a0a7292 */ /* 0x000fd2000f8e3cff */
[----:B0-----:R-:W0:Y:S02]  /*07d0*/  I2F.F64.U64 R12, UR10 ;  /* 0x0000000a000c7d12 */ /* 0x001e240008301800 */
[----:B0-----:R-:W-:Y:S01]  /*07e0*/  DFMA R12, R12, R2, 5.5511151231257827021e-17 ;  /* 0x3c9000000c0c742b */ /* 0x001fe20000000002 */
[----:B------:R-:W-:-:S07]  /*07f0*/  CS2R R2, SRZ ;  /* 0x0000000000027805 */ /* 0x000fce000001ff00 */
[----:B------:R-:W-:Y:S01]  /*0800*/  DSETP.GEU.AND P0, PT, R12, UR16, PT ;  /* 0x000000100c007e2a */ /* 0x000fe2000bf0e000 */
[----:B--2---:R0:W-:-:S13]  /*0810*/  STG.E.64 desc[UR14][R8.64+0x10], R10 ;  /* 0x0000100a08007986 */ /* 0x0041da000c101b0e */
[----:B------:R-:W-:Y:S05]  /*0820*/  @!P0 BRA `(.L_x_139) ;  /* 0x0000000000048947 */ /* 0x000fea0003800000 */
[----:B------:R1:W5:Y:S02]  /*0830*/  LDG.E.64 R2, desc[UR14][R6.64+0x18] ;  /* 0x0000180e06027981 */ /* 0x000364000c1e1b00 */
.L_x_139:
[----:B------:R-:W-:Y:S01]  /*0840*/  UIADD3 UR4, UPT, UPT, UR4, 0x4, URZ ;  /* 0x0000000404047890 */ /* 0x000fe2000fffe0ff */
[----:B-----5:R4:W-:Y:S05]  /*0850*/  STG.E.64 desc[UR14][R8.64+0x18], R2 ;  /* 0x0000180208007986 */ /* 0x0209ea000c101b0e */
[----:B------:R-:W-:-:S13]  /*0860*/  ISETP.NE.AND P0, PT, R5, UR4, PT ;  /* 0x0000000405007c0c */ /* 0x000fda000bf05270 */
[----:B----4-:R-:W-:Y:S05]  /*0870*/  @P0 BRA `(.L_x_140) ;  /* 0xfffffff800640947 */ /* 0x010fea000383ffff */
.L_x_138:
[----:B------:R-:W-:-:S13]  /*0880*/  ISETP.NE.AND P0, PT, R14, RZ, PT ;  /* 0x000000ff0e00720c */ /* 0x000fda0003f05270 */
[----:B0-----:R-:W-:Y:S05]  /*0890*/  @!P0 EXIT ;  /* 0x000000000000894d */ /* 0x001fea0003800000 */
[----:B------:R-:W0:Y:S01]  /*08a0*/  LDC R2, c[0x0][0x394] ;  /* 0x0000e500ff027b82 */ /* 0x000e220000000800 */
[----:B------:R-:W-:Y:S02]  /*08b0*/  ISETP.NE.AND P1, PT, R14, 0x1, PT ;  /* 0x000000010e00780c */ /* 0x000fe40003f25270 */
[----:B0-----:R-:W-:-:S04]  /*08c0*/  LOP3.LUT R2, R2, 0x1, RZ, 0xc0, !PT ;  /* 0x0000000102027812 */ /* 0x001fc800078ec0ff */
[----:B------:R-:W-:-:S07]  /*08d0*/  ISETP.NE.U32.AND P0, PT, R2, 0x1, PT ;  /* 0x000000010200780c */ /* 0x000fce0003f05070 */
[----:B------:R-:W-:Y:S06]  /*08e0*/  @!P1 BRA `(.L_x_141) ;  /* 0x0000000000f49947 */ /* 0x000fec0003800000 */
[----:B------:R-:W-:Y:S01]  /*08f0*/  USHF.R.U32.HI UR4, URZ, 0x2, UR13 ;  /* 0x00000002ff047899 */ /* 0x000fe2000801160d */
[----:B------:R-:W-:Y:S01]  /*0900*/  IMAD.MOV.U32 R10, RZ, RZ, 0x0 ;  /* 0x00000000ff0a7424 */ /* 0x000fe200078e00ff */
[----:B------:R-:W-:Y:S01]  /*0910*/  USHF.L.U32 UR9, UR6, 0x4, URZ ;  /* 0x0000000406097899 */ /* 0x000fe200080006ff */
[----:B------:R-:W-:Y:S01]  /*0920*/  IMAD.MOV.U32 R11, RZ, RZ, 0x3ca00000 ;  /* 0x3ca00000ff0b7424 */ /* 0x000fe200078e00ff */
[----:B------:R-:W-:Y:S01]  /*0930*/  ULOP3.LUT UR4, UR4, UR13, URZ, 0x3c, !UPT ;  /* 0x0000000d04047292 */ /* 0x000fe2000f8e3cff */
[----:B-1----:R-:W-:Y:S01]  /*0940*/  IADD3 R6, P1, PT, R0, R5, RZ ;  /* 0x0000000500067210 */ /* 0x002fe20007f3e0ff */
[----:B------:R-:W-:Y:S02]  /*0950*/  USHF.R.U32.HI UR11, URZ, 0x2, UR12 ;  /* 0x00000002ff0b7899 */ /* 0x000fe4000801160c */
[----:B------:R-:W-:Y:S02]  /*0960*/  USHF.L.U32 UR10, UR4, 0x1, URZ ;  /* 0x00000001040a7899 */ /* 0x000fe400080006ff */
[----:B------:R-:W-:Y:S01]  /*0970*/  ULOP3.LUT UR11, UR11, UR12, URZ, 0x3c, !UPT ;  /* 0x0000000c0b0b7292 */ /* 0x000fe2000f8e3cff */
[----:B------:R-:W-:Y:S01]  /*0980*/  IMAD.X R7, RZ, RZ, R4, P1 ;  /* 0x000000ffff077224 */ /* 0x000fe200008e0604 */
[----:B------:R-:W-:Y:S01]  /*0990*/  ULOP3.LUT UR9, UR6, UR9, UR10, 0x96, !UPT ;  /* 0x0000000906097292 */ /* 0x000fe2000f8e960a */
[C---:B------:R-:W-:Y:S01]  /*09a0*/  IMAD.SHL.U32 R13, R6.reuse, 0x8, RZ ;  /* 0x00000008060d7824 */ /* 0x040fe200078e00ff */
[----:B------:R-:W0:Y:S02]  /*09b0*/  LDCU.64 UR16, c[0x0][0x398] ;  /* 0x00007300ff1077ac */ /* 0x000e240008000a00 */
[----:B------:R-:W-:Y:S01]  /*09c0*/  SHF.L.U64.HI R12, R6, 0x3, R7 ;  /* 0x00000003060c7819 */ /* 0x000fe20000010207 */
[----:B------:R-:W-:-:S02]  /*09d0*/  ULOP3.LUT UR12, UR9, UR4, URZ, 0x3c, !UPT ;  /* 0x00000004090c7292 */ /* 0x000fc4000f8e3cff */
        /* <DEDUP_REMOVED lines=8> */
[----:B------:R-:W1:Y:S02]  /*0a60*/  I2F.F64.U64 R2, UR10 ;  /* 0x0000000a00027d12 */ /* 0x000e640008301800 */
[----:B------:R-:W2:Y:S01]  /*0a70*/  LDCU.64 UR10, c[0x0][0x388] ;  /* 0x00007100ff0a77ac */ /* 0x000ea20008000a00 */
[----:B-1----:R-:W-:Y:S01]  /*0a80*/  DFMA R2, R2, R10, 5.5511151231257827021e-17 ;  /* 0x3c9000000202742b */ /* 0x002fe2000000000a */
[----:B--2---:R-:W-:-:S07]  /*0a90*/  IADD3 R8, P2, PT, R13, UR10, RZ ;  /* 0x0000000a0d087c10 */ /* 0x004fce000ff5e0ff */
[----:B0-----:R-:W-:Y:S01]  /*0aa0*/  DSETP.GEU.AND P1, PT, R2, UR16, PT ;  /* 0x0000001002007e2a */ /* 0x001fe2000bf2e000 */
[----:B------:R-:W-:Y:S02]  /*0ab0*/  IADD3.X R9, PT, PT, R12, UR11, RZ, P2, !PT ;  /* 0x0000000b0c097c10 */ /* 0x000fe400097fe4ff */
[----:B------:R-:W-:-:S11]  /*0ac0*/  CS2R R2, SRZ ;  /* 0x0000000000027805 */ /* 0x000fd6000001ff00 */
[----:B------:R-:W2:Y:S01]  /*0ad0*/  @P1 LDG.E.64 R2, desc[UR14][R8.64] ;  /* 0x0000000e08021981 */ /* 0x000ea2000c1e1b00 */
        /* <DEDUP_REMOVED lines=17> */
[----:B------:R-:W0:Y:S02]  /*0bf0*/  I2F.F64.U64 R6, UR8 ;  /* 0x0000000800067d12 */ /* 0x000e240008301800 */
[----:B------:R-:W1:Y:S01]  /*0c00*/  LDCU.64 UR8, c[0x0][0x380] ;  /* 0x00007000ff0877ac */ /* 0x000e620008000a00 */
[----:B0-----:R-:W-:Y:S01]  /*0c10*/  DFMA R6, R6, R10, 5.5511151231257827021e-17 ;  /* 0x3c9000000606742b */ /* 0x001fe2000000000a */
[----:B-1----:R-:W-:-:S07]  /*0c20*/  IADD3 R10, P2, PT, R13, UR8, RZ ;  /* 0x000000080d0a7c10 */ /* 0x002fce000ff5e0ff */
[----:B------:R-:W-:Y:S01]  /*0c30*/  DSETP.GEU.AND P1, PT, R6, UR16, PT ;  /* 0x0000001006007e2a */ /* 0x000fe2000bf2e000 */
[----:B------:R-:W-:Y:S02]  /*0c40*/  IADD3.X R11, PT, PT, R12, UR9, RZ, P2, !PT ;  /* 0x000000090c0b7c10 */ /* 0x000fe400097fe4ff */
[----:B------:R-:W-:-:S03]  /*0c50*/  CS2R R6, SRZ ;  /* 0x0000000000067805 */ /* 0x000fc6000001ff00 */
[----:B--2---:R0:W-:Y:S08]  /*0c60*/  STG.E.64 desc[UR14][R10.64], R2 ;  /* 0x000000020a007986 */ /* 0x0041f0000c101b0e */
[----:B------:R-:W2:Y:S01]  /*0c70*/  @P1 LDG.E.64 R6, desc[UR14][R8.64+0x8] ;  /* 0x0000080e08061981 */ /* 0x000ea2000c1e1b00 */
[----:B------:R-:W-:Y:S01]  /*0c80*/  VIADD R5, R5, 0x2 ;  /* 0x0000000205057836 */ /* 0x000fe20000000000 */
[----:B------:R-:W-:Y:S01]  /*0c90*/  UMOV UR13, UR6 ;  /* 0x00000006000d7c82 */ /* 0x000fe20008000000 */
[----:B------:R-:W-:Y:S01]  /*0ca0*/  UMOV UR6, UR7 ;  /* 0x0000000700067c82 */ /* 0x000fe20008000000 */
[----:B--2---:R0:W-:Y:S04]  /*0cb0*/  STG.E.64 desc[UR14][R10.64+0x8], R6 ;  /* 0x000008060a007986 */ /* 0x0041e8000c101b0e */
.L_x_141:
[----:B------:R-:W-:Y:S05]  /*0cc0*/  @P0 EXIT ;  /* 0x000000000000094d */ /* 0x000fea0003800000 */
[----:B------:R-:W-:Y:S01]  /*0cd0*/  USHF.R.U32.HI UR4, URZ, 0x2, UR13 ;  /* 0x00000002ff047899 */ /* 0x000fe2000801160d */
[----:B01----:R-:W-:Y:S01]  /*0ce0*/  IMAD.MOV.U32 R6, RZ, RZ, 0x0 ;  /* 0x00000000ff067424 */ /* 0x003fe200078e00ff */
[----:B------:R-:W-:Y:S01]  /*0cf0*/  USHF.L.U32 UR7, UR6, 0x4, URZ ;  /* 0x0000000406077899 */ /* 0x000fe200080006ff */
[----:B------:R-:W-:Y:S01]  /*0d00*/  IMAD.MOV.U32 R7, RZ, RZ, 0x3ca00000 ;  /* 0x3ca00000ff077424 */ /* 0x000fe200078e00ff */
[----:B------:R-:W-:Y:S01]  /*0d10*/  ULOP3.LUT UR4, UR4, UR13, URZ, 0x3c, !UPT ;  /* 0x0000000d04047292 */ /* 0x000fe2000f8e3cff */
[----:B------:R-:W-:Y:S01]  /*0d20*/  IADD3 R0, P1, PT, R0, R5, RZ ;  /* 0x0000000500007210 */ /* 0x000fe20007f3e0ff */
[----:B------:R-:W-:Y:S01]  /*0d30*/  USHF.R.U32.HI UR9, URZ, 0x2, UR12 ;  /* 0x00000002ff097899 */ /* 0x000fe2000801160c */
[----:B------:R-:W0:Y:S01]  /*0d40*/  LDC.64 R8, c[0x0][0x380] ;  /* 0x0000e000ff087b82 */ /* 0x000e220000000a00 */
        /* <DEDUP_REMOVED lines=15> */
[----:B------:R-:W-:-:S07]  /*0e40*/  IMAD.X R7, RZ, RZ, R4, P1 ;  /* 0x000000ffff077224 */ /* 0x000fce00008e0604 */
[----:B--2---:R-:W-:-:S14]  /*0e50*/  DSETP.GEU.AND P0, PT, R2, UR4, PT ;  /* 0x0000000402007e2a */ /* 0x004fdc000bf0e000 */
[----:B------:R-:W1:Y:S02]  /*0e60*/  @P0 LDC.64 R2, c[0x0][0x388] ;  /* 0x0000e200ff020b82 */ /* 0x000e640000000a00 */
[----:B-1----:R-:W-:-:S04]  /*0e70*/  @P0 LEA R4, P1, R0, R2, 0x3 ;  /* 0x0000000200040211 */ /* 0x002fc800078218ff */
[----:B------:R-:W-:Y:S02]  /*0e80*/  @P0 LEA.HI.X R5, R0, R3, R7, 0x3, P1 ;  /* 0x0000000300050211 */ /* 0x000fe400008f1c07 */
[----:B------:R-:W-:-:S06]  /*0e90*/  CS2R R2, SRZ ;  /* 0x0000000000027805 */ /* 0x000fcc000001ff00 */
[----:B------:R-:W2:Y:S01]  /*0ea0*/  @P0 LDG.E.64 R2, desc[UR14][R4.64] ;  /* 0x0000000e04020981 */ /* 0x000ea2000c1e1b00 */
[----:B0-----:R-:W-:-:S04]  /*0eb0*/  LEA R6, P0, R0, R8, 0x3 ;  /* 0x0000000800067211 */ /* 0x001fc800078018ff */
[----:B------:R-:W-:-:S05]  /*0ec0*/  LEA.HI.X R7, R0, R9, R7, 0x3, P0 ;  /* 0x0000000900077211 */ /* 0x000fca00000f1c07 */
[----:B--2---:R-:W-:Y:S01]  /*0ed0*/  STG.E.64 desc[UR14][R6.64], R2 ;  /* 0x0000000206007986 */ /* 0x004fe2000c101b0e */
[----:B------:R-:W-:Y:S05]  /*0ee0*/  EXIT ;  /* 0x000000000000794d */ /* 0x000fea0003800000 */
.L_x_142:
        /* <DEDUP_REMOVED lines=9> */
.L_x_217:


//--------------------- .text._Z20relu_backward_kernelPdPKdS1_i --------------------------
	.section	.text._Z20relu_backward_kernelPdPKdS1_i,"ax",@progbits
	.align	128
        .global         _Z20relu_backward_kernelPdPKdS1_i
        .type           _Z20relu_backward_kernelPdPKdS1_i,@function
        .size           _Z20relu_backward_kernelPdPKdS1_i,(.L_x_218 - _Z20relu_backward_kernelPdPKdS1_i)
        .other          _Z20relu_backward_kernelPdPKdS1_i,@"STO_CUDA_ENTRY STV_DEFAULT"
_Z20relu_backward_kernelPdPKdS1_i:
.text._Z20relu_backward_kernelPdPKdS1_i:
        /* <DEDUP_REMOVED lines=10> */
[----:B------:R-:W2:Y:S01]  /*00a0*/  LDC.64 R6, c[0x0][0x380] ;  /* 0x0000e000ff067b82 */ /* 0x000ea20000000a00 */
[----:B0-----:R-:W-:-:S06]  /*00b0*/  IMAD.WIDE R2, R9, 0x8, R2 ;  /* 0x0000000809027825 */ /* 0x001fcc00078e0202 */
[----:B-1----:R-:W3:Y:S01]  /*00c0*/  LDG.E.64 R2, desc[UR4][R2.64] ;  /* 0x0000000402027981 */ /* 0x002ee2000c1e1b00 */
[----:B------:R-:W-:Y:S01]  /*00d0*/  BSSY.RECONVERGENT B0, `(.L_x_143) ;  /* 0x0000008000007945 */ /* 0x000fe20003800200 */
[----:B--2---:R-:W-:Y:S01]  /*00e0*/  IMAD.WIDE R6, R9, 0x8, R6 ;  /* 0x0000000809067825 */ /* 0x004fe200078e0206 */
[----:B------:R-:W-:Y:S01]  /*00f0*/  CS2R R4, SRZ ;  /* 0x0000000000047805 */ /* 0x000fe2000001ff00 */
[----:B---3--:R-:W-:-:S14]  /*0100*/  DSETP.GT.AND P0, PT, R2, RZ, PT ;  /* 0x000000ff0200722a */ /* 0x008fdc0003f04000 */
[----:B------:R-:W-:Y:S05]  /*0110*/  @!P0 BRA `(.L_x_144) ;  /* 0x00000000000c8947 */ /* 0x000fea0003800000 */
[----:B------:R-:W0:Y:S02]  /*0120*/  LDC.64 R4, c[0x0][0x390] ;  /* 0x0000e400ff047b82 */ /* 0x000e240000000a00 */
[----:B0-----:R-:W-:-:S06]  /*0130*/  IMAD.WIDE R4, R9, 0x8, R4 ;  /* 0x0000000809047825 */ /* 0x001fcc00078e0204 */
[----:B------:R-:W5:Y:S02]  /*0140*/  LDG.E.64 R4, desc[UR4][R4.64] ;  /* 0x0000000404047981 */ /* 0x000f64000c1e1b00 */
.L_x_144:
[----:B------:R-:W-:Y:S05]  /*0150*/  BSYNC.RECONVERGENT B0 ;  /* 0x0000000000007941 */ /* 0x000fea0003800200 */
.L_x_143:
[----:B-----5:R-:W-:Y:S01]  /*0160*/  STG.E.64 desc[UR4][R6.64], R4 ;  /* 0x0000000406007986 */ /* 0x020fe2000c101b04 */
[----:B------:R-:W-:Y:S05]  /*0170*/  EXIT ;  /* 0x000000000000794d */ /* 0x000fea0003800000 */
.L_x_145:
        /* <DEDUP_REMOVED lines=16> */
.L_x_218:


//--------------------- .text._Z19softmax_rows_kernelPdPKdii --------------------------
	.section	.text._Z19softmax_rows_kernelPdPKdii,"ax",@progbits
	.align	128
        .global         _Z19softmax_rows_kernelPdPKdii
        .type           _Z19softmax_rows_kernelPdPKdii,@function
        .size           _Z19softmax_rows_kernelPdPKdii,(.L_x_200 - _Z19softmax_rows_kernelPdPKdii)
        .other          _Z19softmax_rows_kernelPdPKdii,@"STO_CUDA_ENTRY STV_DEFAULT"
_Z19softmax_rows_kernelPdPKdii:
.text._Z19softmax_rows_kernelPdPKdii:
[----:B------:R-:W-:Y:S08]  /*0000*/  LDC R1, c[0x0][0x37c] ;  /* 0x0000df00ff017b82 */ /* 0x000ff00000000800 */
[----:B------:R-:W0:Y:S08]  /*0010*/  S2UR UR4, SR_CTAID.X ;  /* 0x00000000000479c3 */ /* 0x000e300000002500 */
[----:B------:R-:W0:Y:S02]  /*0020*/  LDC R0, c[0x0][0x390] ;  /* 0x0000e400ff007b82 */ /* 0x000e240000000800 */
[----:B0-----:R-:W-:-:S13]  /*0030*/  ISETP.LE.AND P0, PT, R0, UR4, PT ;  /* 0x0000000400007c0c */ /* 0x001fda000bf03270 */
[----:B------:R-:W-:Y:S05]  /*0040*/  @P0 EXIT ;  /* 0x000000000000094d */ /* 0x000fea0003800000 */
[----:B------:R-:W0:Y:S01]  /*0050*/  LDCU UR5, c[0x0][0x394] ;  /* 0x00007280ff0577ac */ /* 0x000e220008000800 */
[----:B------:R-:W1:Y:S01]  /*0060*/  LDC.64 R14, c[0x0][0x380] ;  /* 0x0000e000ff0e7b82 */ /* 0x000e620000000a00 */
[----:B------:R-:W-:Y:S01]  /*0070*/  CS2R R16, SRZ ;  /* 0x0000000000107805 */ /* 0x000fe2000001ff00 */
[----:B------:R-:W2:Y:S01]  /*0080*/  LDCU.64 UR6, c[0x0][0x358] ;  /* 0x00006b00ff0677ac */ /* 0x000ea20008000a00 */
[----:B0-----:R-:W-:-:S04]  /*0090*/  IMAD.U32 R0, RZ, RZ, UR5 ;  /* 0x00000005ff007e24 */ /* 0x001fc8000f8e00ff */
[C---:B------:R-:W-:Y:S01]  /*00a0*/  IMAD R4, R0.reuse, UR4, RZ ;  /* 0x0000000400047c24 */ /* 0x040fe2000f8e02ff */
[----:B------:R-:W-:-:S03]  /*00b0*/  ISETP.GE.AND P0, PT, R0, 0x1, PT ;  /* 0x000000010000780c */ /* 0x000fc60003f06270 */
[----:B-1----:R-:W-:Y:S01]  /*00c0*/  IMAD.WIDE R14, R4, 0x8, R14 ;  /* 0x00000008040e7825 */ /* 0x002fe200078e020e */
[----:B------:R-:W-:-:S09]  /*00d0*/  SHF.R.S32.HI R3, RZ, 0x1f, R4 ;  /* 0x0000001fff037819 */ /* 0x000fd20000011404 */
[----:B--2---:R-:W-:Y:S05]  /*00e0*/  @!P0 BRA `(.L_x_146) ;  /* 0x0000000c00048947 */ /* 0x004fea0003800000 */
[----:B------:R-:W-:Y:S02]  /*00f0*/  ISETP.NE.AND P0, PT, R0, 0x1, PT ;  /* 0x000000010000780c */ /* 0x000fe40003f05270 */
[----:B------:R-:W-:Y:S02]  /*0100*/  CS2R R16, SRZ ;  /* 0x0000000000107805 */ /* 0x000fe4000001ff00 */
[----:B------:R-:W-:-:S09]  /*0110*/  CS2R R10, SRZ ;  /* 0x00000000000a7805 */ /* 0x000fd2000001ff00 */
[----:B------:R-:W-:Y:S05]  /*0120*/  @!P0 BRA `(.L_x_147) ;  /* 0x0000000400d48947 */ /* 0x000fea0003800000 */
[----:B------:R-:W0:Y:S01]  /*0130*/  LDCU.128 UR8, c[0x0][0x380] ;  /* 0x00007000ff0877ac */ /* 0x000e220008000c00 */
[----:B------:R-:W-:Y:S02]  /*0140*/  LEA R6, P0, R4, 0x8, 0x3 ;  /* 0x0000000804067811 */ /* 0x000fe400078018ff */
[----:B------:R-:W-:Y:S02]  /*0150*/  CS2R R16, SRZ ;  /* 0x0000000000107805 */ /* 0x000fe4000001ff00 */
[----:B------:R-:W-:Y:S02]  /*0160*/  LOP3.LUT R0, R0, 0x7ffffffe, RZ, 0xc0, !PT ;  /* 0x7ffffffe00007812 */ /* 0x000fe400078ec0ff */
[----:B------:R-:W-:-:S03]  /*0170*/  LEA.HI.X R7, R4, RZ, R3, 0x3, P0 ;  /* 0x000000ff04077211 */ /* 0x000fc600000f1c03 */
[----:B------:R-:W-:Y:S01]  /*0180*/  IMAD.MOV R5, RZ, RZ, -R0 ;  /* 0x000000ffff057224 */ /* 0x000fe200078e0a00 */
[C---:B0-----:R-:W-:Y:S02]  /*0190*/  IADD3 R2, P1, PT, R6.reuse, UR8, RZ ;  /* 0x0000000806027c10 */ /* 0x041fe4000ff3e0ff */
[----:B------:R-:W-:Y:S02]  /*01a0*/  IADD3 R6, P0, PT, R6, UR10, RZ ;  /* 0x0000000a06067c10 */ /* 0x000fe4000ff1e0ff */
[C---:B------:R-:W-:Y:S02]  /*01b0*/  IADD3.X R24, PT, PT, R7.reuse, UR9, RZ, P1, !PT ;  /* 0x0000000907187c10 */ /* 0x040fe40008ffe4ff */
[----:B------:R-:W-:-:S09]  /*01c0*/  IADD3.X R7, PT, PT, R7, UR11, RZ, P0, !PT ;  /* 0x0000000b07077c10 */ /* 0x000fd200087fe4ff */
.L_x_150:
[----:B------:R-:W2:Y:S01]  /*01d0*/  LDG.E.64 R8, desc[UR6][R6.64+-0x8] ;  /* 0xfffff80606087981 */ /* 0x000ea2000c1e1b00 */
[----:B------:R-:W-:Y:S01]  /*01e0*/  IMAD.MOV.U32 R10, RZ, RZ, 0x652b82fe ;  /* 0x652b82feff0a7424 */ /* 0x000fe200078e00ff */
[----:B------:R-:W-:Y:S01]  /*01f0*/  UMOV UR4, 0xfefa39ef ;  /* 0xfefa39ef00047882 */ /* 0x000fe20000000000 */
[----:B------:R-:W-:Y:S01]  /*0200*/  IMAD.MOV.U32 R11, RZ, RZ, 0x3ff71547 ;  /* 0x3ff71547ff0b7424 */ /* 0x000fe200078e00ff */
[----:B------:R-:W-:Y:S01]  /*0210*/  UMOV UR5, 0x3fe62e42 ;  /* 0x3fe62e4200057882 */ /* 0x000fe20000000000 */
        /* <DEDUP_REMOVED lines=20> */
[----:B------:R-:W-:-:S02]  /*0360*/  IMAD.MOV.U32 R25, RZ, RZ, R24 ;  /* 0x000000ffff197224 */ /* 0x000fc400078e0018 */
[----:B------:R-:W-:Y:S01]  /*0370*/  IMAD.MOV.U32 R24, RZ, RZ, R2 ;  /* 0x000000ffff187224 */ /* 0x000fe200078e0002 */
[----:B--2---:R-:W-:Y:S01]  /*0380*/  DFMA R12, R8, R10, 6.75539944105574400000e+15 ;  /* 0x43380000080c742b */ /* 0x004fe2000000000a */
[----:B------:R-:W-:-:S07]  /*0390*/  FSETP.GEU.AND P0, PT, |R9|, 4.1917929649353027344, PT ;  /* 0x4086232b0900780b */ /* 0x000fce0003f0e200 */
[----:B------:R-:W-:-:S08]  /*03a0*/  DADD R20, R12, -6.75539944105574400000e+15 ;  /* 0xc33800000c147429 */ /* 0x000fd00000000000 */
[----:B------:R-:W-:-:S08]  /*03b0*/  DFMA R18, R20, -UR4, R8 ;  /* 0x8000000414127c2b */ /* 0x000fd00008000008 */
[----:B------:R-:W-:Y:S01]  /*03c0*/  DFMA R20, R20, -UR8, R18 ;  /* 0x8000000814147c2b */ /* 0x000fe20008000012 */
[----:B------:R-:W-:Y:S02]  /*03d0*/  IMAD.MOV.U32 R18, RZ, RZ, -0x35dec16 ;  /* 0xfca213eaff127424 */ /* 0x000fe400078e00ff */
[----:B------:R-:W-:-:S06]  /*03e0*/  IMAD.MOV.U32 R19, RZ, RZ, 0x3e928af3 ;  /* 0x3e928af3ff137424 */ /* 0x000fcc00078e00ff */
[----:B------:R-:W-:-:S08]  /*03f0*/  DFMA R22, R20, UR10, R18 ;  /* 0x0000000a14167c2b */ /* 0x000fd00008000012 */
[----:B------:R-:W-:-:S08]  /*0400*/  DFMA R22, R20, R22, UR12 ;  /* 0x0000000c14167e2b */ /* 0x000fd00008000016 */
[----:B------:R-:W-:-:S08]  /*0410*/  DFMA R22, R20, R22, UR14 ;  /* 0x0000000e14167e2b */ /* 0x000fd00008000016 */
[----:B------:R-:W-:-:S08]  /*0420*/  DFMA R22, R20, R22, UR16 ;  /* 0x0000001014167e2b */ /* 0x000fd00008000016 */
[----:B------:R-:W-:-:S08]  /*0430*/  DFMA R22, R20, R22, UR18 ;  /* 0x0000001214167e2b */ /* 0x000fd00008000016 */
[----:B------:R-:W-:-:S08]  /*0440*/  DFMA R22, R20, R22, UR20 ;  /* 0x0000001414167e2b */ /* 0x000fd00008000016 */
[----:B------:R-:W-:-:S08]  /*0450*/  DFMA R22, R20, R22, UR22 ;  /* 0x0000001614167e2b */ /* 0x000fd00008000016 */
[----:B------:R-:W-:-:S08]  /*0460*/  DFMA R22, R20, R22, UR24 ;  /* 0x0000001814167e2b */ /* 0x000fd00008000016 */
[----:B------:R-:W-:-:S08]  /*0470*/  DFMA R22, R20, R22, UR26 ;  /* 0x0000001a14167e2b */ /* 0x000fd00008000016 */
[----:B------:R-:W-:-:S08]  /*0480*/  DFMA R22, R20, R22, 1 ;  /* 0x3ff000001416742b */ /* 0x000fd00000000016 */
[----:B------:R-:W-:-:S10]  /*0490*/  DFMA R20, R20, R22, 1 ;  /* 0x3ff000001414742b */ /* 0x000fd40000000016 */
[----:B------:R-:W-:Y:S02]  /*04a0*/  IMAD R23, R12, 0x100000, R21 ;  /* 0x001000000c177824 */ /* 0x000fe400078e0215 */
[----:B------:R-:W-:Y:S01]  /*04b0*/  IMAD.MOV.U32 R22, RZ, RZ, R20 ;  /* 0x000000ffff167224 */ /* 0x000fe200078e0014 */
[----:B------:R-:W-:Y:S06]  /*04c0*/  @!P0 BRA `(.L_x_148) ;  /* 0x0000000000348947 */ /* 0x000fec0003800000 */
[----:B------:R-:W-:Y:S01]  /*04d0*/  FSETP.GEU.AND P1, PT, |R9|, 4.2275390625, PT ;  /* 0x408748000900780b */ /* 0x000fe20003f2e200 */
[C---:B------:R-:W-:Y:S02]  /*04e0*/  DADD R22, R8.reuse, +INF ;  /* 0x7ff0000008167429 */ /* 0x040fe40000000000 */
[----:B------:R-:W-:-:S08]  /*04f0*/  DSETP.GEU.AND P0, PT, R8, RZ, PT ;  /* 0x000000ff0800722a */ /* 0x000fd00003f0e000 */
[----:B------:R-:W-:Y:S02]  /*0500*/  FSEL R22, R22, RZ, P0 ;  /* 0x000000ff16167208 */ /* 0x000fe40000000000 */
[----:B------:R-:W-:Y:S01]  /*0510*/  FSEL R23, R23, RZ, P0 ;  /* 0x000000ff17177208 */ /* 0x000fe20000000000 */
[----:B------:R-:W-:Y:S06]  /*0520*/  @P1 BRA `(.L_x_148) ;  /* 0x00000000001c1947 */ /* 0x000fec0003800000 */
[----:B------:R-:W-:Y:S01]  /*0530*/  LEA.HI R2, R12, R12, RZ, 0x1 ;  /* 0x0000000c0c027211 */ /* 0x000fe200078f08ff */
[----:B------:R-:W-:-:S03]  /*0540*/  IMAD.MOV.U32 R22, RZ, RZ, RZ ;  /* 0x000000ffff167224 */ /* 0x000fc600078e00ff */
[----:B------:R-:W-:-:S04]  /*0550*/  SHF.R.S32.HI R9, RZ, 0x1, R2 ;  /* 0x00000001ff097819 */ /* 0x000fc80000011402 */
[----:B------:R-:W-:Y:S01]  /*0560*/  LEA R21, R9, R21, 0x14 ;  /* 0x0000001509157211 */ /* 0x000fe200078ea0ff */
[----:B------:R-:W-:-:S05]  /*0570*/  IMAD.IADD R12, R12, 0x1, -R9 ;  /* 0x000000010c0c7824 */ /* 0x000fca00078e0a09 */
[----:B------:R-:W-:-:S06]  /*0580*/  LEA R23, R12, 0x3ff00000, 0x14 ;  /* 0x3ff000000c177811 */ /* 0x000fcc00078ea0ff */
[----:B------:R-:W-:-:S11]  /*0590*/  DMUL R22, R20, R22 ;  /* 0x0000001614167228 */ /* 0x000fd60000000000 */
.L_x_148:
[----:B------:R0:W-:Y:S04]  /*05a0*/  STG.E.64 desc[UR6][R24.64+-0x8], R22 ;  /* 0xfffff81618007986 */ /* 0x0001e8000c101b06 */
[----:B------:R-:W2:Y:S01]  /*05b0*/  LDG.E.64 R8, desc[UR6][R6.64] ;  /* 0x0000000606087981 */ /* 0x000ea2000c1e1b00 */
[----:B------:R-:W-:Y:S02]  /*05c0*/  DADD R16, R22, R16 ;  /* 0x0000000016107229 */ /* 0x000fe40000000010 */
[----:B--2---:R-:W-:Y:S01]  /*05d0*/  DFMA R10, R8, R10, 6.75539944105574400000e+15 ;  /* 0x43380000080a742b */ /* 0x004fe2000000000a */
[----:B------:R-:W-:-:S07]  /*05e0*/  FSETP.GEU.AND P0, PT, |R9|, 4.1917929649353027344, PT ;  /* 0x4086232b0900780b */ /* 0x000fce0003f0e200 */
[----:B------:R-:W-:-:S08]  /*05f0*/  DADD R12, R10, -6.75539944105574400000e+15 ;  /* 0xc33800000a0c7429 */ /* 0x000fd00000000000 */
[----:B------:R-:W-:-:S08]  /*0600*/  DFMA R20, R12, -UR4, R8 ;  /* 0x800000040c147c2b */ /* 0x000fd00008000008 */
[----:B------:R-:W-:-:S08]  /*0610*/  DFMA R12, R12, -UR8, R20 ;  /* 0x800000080c0c7c2b */ /* 0x000fd00008000014 */
        /* <DEDUP_REMOVED lines=13> */
[----:B0-----:R-:W-:Y:S06]  /*06f0*/  @!P0 BRA `(.L_x_149) ;  /* 0x0000000000348947 */ /* 0x001fec0003800000 */
        /* <DEDUP_REMOVED lines=8> */
[----:B------:R-:W-:-:S05]  /*0780*/  SHF.R.S32.HI R9, RZ, 0x1, R2 ;  /* 0x00000001ff097819 */ /* 0x000fca0000011402 */
[----:B------:R-:W-:Y:S02]  /*0790*/  IMAD.IADD R10, R10, 0x1, -R9 ;  /* 0x000000010a0a7824 */ /* 0x000fe400078e0a09 */
[----:B------:R-:W-:-:S03]  /*07a0*/  IMAD R13, R9, 0x100000, R13 ;  /* 0x00100000090d7824 */ /* 0x000fc600078e020d */
[----:B------:R-:W-:-:S06]  /*07b0*/  LEA R19, R10, 0x3ff00000, 0x14 ;  /* 0x3ff000000a137811 */ /* 0x000fcc00078ea0ff */
[----:B------:R-:W-:-:S11]  /*07c0*/  DMUL R18, R12, R18 ;  /* 0x000000120c127228 */ /* 0x000fd60000000000 */
.L_x_149:
[----:B------:R-:W-:Y:S01]  /*07d0*/  VIADD R5, R5, 0x2 ;  /* 0x0000000205057836 */ /* 0x000fe20000000000 */
[----:B------:R-:W-:Y:S01]  /*07e0*/  IADD3 R2, P1, PT, R24, 0x10, RZ ;  /* 0x0000001018027810 */ /* 0x000fe20007f3e0ff */
[----:B------:R-:W-:Y:S01]  /*07f0*/  DADD R16, R16, R18 ;  /* 0x0000000010107229 */ /* 0x000fe20000000012 */
[----:B------:R-:W-:Y:S01]  /*0800*/  IADD3 R6, P2, PT, R6, 0x10, RZ ;  /* 0x0000001006067810 */ /* 0x000fe20007f5e0ff */
[----:B------:R0:W-:Y:S01]  /*0810*/  STG.E.64 desc[UR6][R24.64], R18 ;  /* 0x0000001218007986 */ /* 0x0001e2000c101b06 */
[----:B------:R-:W-:-:S03]  /*0820*/  ISETP.NE.AND P0, PT, R5, RZ, PT ;  /* 0x000000ff0500720c */ /* 0x000fc60003f05270 */
[----:B------:R-:W-:Y:S02]  /*0830*/  IMAD.X R7, RZ, RZ, R7, P2 ;  /* 0x000000ffff077224 */ /* 0x000fe400010e0607 */
[----:B0-----:R-:W-:-:S08]  /*0840*/  IMAD.X R24, RZ, RZ, R25, P1 ;  /* 0x000000ffff187224 */ /* 0x001fd000008e0619 */
[----:B------:R-:W-:Y:S05]  /*0850*/  @P0 BRA `(.L_x_150) ;  /* 0xfffffff8005c0947 */ /* 0x000fea000383ffff */
[----:B------:R-:W-:Y:S01]  /*0860*/  IMAD.MOV.U32 R10, RZ, RZ, R0 ;  /* 0x000000ffff0a7224 */ /* 0x000fe200078e0000 */
[----:B------:R-:W-:-:S07]  /*0870*/  MOV R11, RZ ;  /* 0x000000ff000b7202 */ /* 0x000fce0000000f00 */
.L_x_147:
[----:B------:R-:W0:Y:S02]  /*0880*/  LDC R0, c[0x0][0x394] ;  /* 0x0000e500ff007b82 */ /* 0x000e240000000800 */
[----:B0-----:R-:W-:-:S04]  /*0890*/  LOP3.LUT R2, R0, 0x1, RZ, 0xc0, !PT ;  /* 0x0000000100027812 */ /* 0x001fc800078ec0ff */
[----:B------:R-:W-:-:S13]  /*08a0*/  ISETP.NE.U32.AND P0, PT, R2, 0x1, PT ;  /* 0x000000010200780c */ /* 0x000fda0003f05070 */
[----:B------:R-:W-:Y:S05]  /*08b0*/  @P0 BRA `(.L_x_146) ;  /* 0x0000000400100947 */ /* 0x000fea0003800000 */
[----:B------:R-:W0:Y:S01]  /*08c0*/  LDC.64 R6, c[0x0][0x388] ;  /* 0x0000e200ff067b82 */ /* 0x000e220000000a00 */
[----:B------:R-:W-:-:S05]  /*08d0*/  IADD3 R2, P0, PT, R4, R10, RZ ;  /* 0x0000000a04027210 */ /* 0x000fca0007f1e0ff */
[----:B------:R-:W-:Y:S01]  /*08e0*/  IMAD.X R5, R3, 0x1, R11, P0 ;  /* 0x0000000103057824 */ /* 0x000fe200000e060b */
[----:B0-----:R-:W-:-:S04]  /*08f0*/  LEA R6, P0, R2, R6, 0x3 ;  /* 0x0000000602067211 */ /* 0x001fc800078018ff */
[----:B------:R-:W-:-:S06]  /*0900*/  LEA.HI.X R7, R2, R7, R5, 0x3, P0 ;  /* 0x0000000702077211 */ /* 0x000fcc00000f1c05 */
[----:B------:R-:W2:Y:S01]  /*0910*/  LDG.E.64 R6, desc[UR6][R6.64] ;  /* 0x0000000606067981 */ /* 0x000ea2000c1e1b00 */
[----:B------:R-:W-:Y:S01]  /*0920*/  IMAD.MOV.U32 R8, RZ, RZ, 0x652b82fe ;  /* 0x652b82feff087424 */ /* 0x000fe200078e00ff */
[----:B------:R-:W-:Y:S01]  /*0930*/  UMOV UR4, 0xfefa39ef ;  /* 0xfefa39ef00047882 */ /* 0x000fe20000000000 */
[----:B------:R-:W-:Y:S01]  /*0940*/  IMAD.MOV.U32 R9, RZ, RZ, 0x3ff71547 ;  /* 0x3ff71547ff097424 */ /* 0x000fe200078e00ff */
[----:B------:R-:W-:-:S05]  /*0950*/  UMOV UR5, 0x3fe62e42 ;  /* 0x3fe62e4200057882 */ /* 0x000fca0000000000 */
[----:B--2---:R-:W-:Y:S01]  /*0960*/  DFMA R8, R6, R8, 6.75539944105574400000e+15 ;  /* 0x433800000608742b */ /* 0x004fe20000000008 */
[----:B------:R-:W-:-:S07]  /*0970*/  FSETP.GEU.AND P0, PT, |R7|, 4.1917929649353027344, PT ;  /* 0x4086232b0700780b */ /* 0x000fce0003f0e200 */
[----:B------:R-:W-:-:S08]  /*0980*/  DADD R12, R8, -6.75539944105574400000e+15 ;  /* 0xc3380000080c7429 */ /* 0x000fd00000000000 */
[----:B------:R-:W-:Y:S01]  /*0990*/  DFMA R18, R12, -UR4, R6 ;  /* 0x800000040c127c2b */ /* 0x000fe20008000006 */
[----:B------:R-:W-:Y:S01]  /*09a0*/  UMOV UR4, 0x3b39803f ;  /* 0x3b39803f00047882 */ /* 0x000fe20000000000 */
[----:B------:R-:W-:-:S06]  /*09b0*/  UMOV UR5, 0x3c7abc9e ;  /* 0x3c7abc9e00057882 */ /* 0x000fcc0000000000 */
[----:B------:R-:W-:Y:S01]  /*09c0*/  DFMA R12, R12, -UR4, R18 ;  /* 0x800000040c0c7c2b */ /* 0x000fe20008000012 */
[----:B------:R-:W-:Y:S01]  /*09d0*/  UMOV UR4, 0x69ce2bdf ;  /* 0x69ce2bdf00047882 */ /* 0x000fe20000000000 */
[----:B------:R-:W-:Y:S01]  /*09e0*/  IMAD.MOV.U32 R18, RZ, RZ, -0x35dec16 ;  /* 0xfca213eaff127424 */ /* 0x000fe200078e00ff */
[----:B------:R-:W-:Y:S01]  /*09f0*/  UMOV UR5, 0x3e5ade15 ;  /* 0x3e5ade1500057882 */ /* 0x000fe20000000000 */
[----:B------:R-:W-:-:S06]  /*0a00*/  IMAD.MOV.U32 R19, RZ, RZ, 0x3e928af3 ;  /* 0x3e928af3ff137424 */ /* 0x000fcc00078e00ff */
        /* <DEDUP_REMOVED lines=26> */
[----:B------:R-:W-:Y:S01]  /*0bb0*/  DFMA R18, R12, R18, 1 ;  /* 0x3ff000000c12742b */ /* 0x000fe20000000012 */
[----:B------:R-:W-:-:S04]  /*0bc0*/  LEA R12, P1, R10, R14, 0x3 ;  /* 0x0000000e0a0c7211 */ /* 0x000fc800078218ff */
[----:B------:R-:W-:-:S05]  /*0bd0*/  LEA.HI.X R13, R10, R15, R11, 0x3, P1 ;  /* 0x0000000f0a0d7211 */ /* 0x000fca00008f1c0b */
        /* <DEDUP_REMOVED lines=16> */
.L_x_151:
[----:B------:R0:W-:Y:S01]  /*0ce0*/  STG.E.64 desc[UR6][R12.64], R10 ;  /* 0x0000000a0c007986 */ /* 0x0001e2000c101b06 */
[----:B------:R-:W-:-:S11]  /*0cf0*/  DADD R16, R16, R10 ;  /* 0x0000000010107229 */ /* 0x000fd6000000000a */
.L_x_146:
[----:B------:R-:W-:-:S13]  /*0d00*/  ISETP.GE.AND P0, PT, R0, 0x1, PT ;  /* 0x000000010000780c */ /* 0x000fda0003f06270 */
[----:B------:R-:W-:Y:S05]  /*0d10*/  @!P0 EXIT ;  /* 0x000000000000894d */ /* 0x000fea0003800000 */
[C---:B------:R-:W-:Y:S02]  /*0d20*/  ISETP.GE.U32.AND P0, PT, R0.reuse, 0x10, PT ;  /* 0x000000100000780c */ /* 0x040fe40003f06070 */
[----:B------:R-:W-:Y:S02]  /*0d30*/  LOP3.LUT R25, R0, 0xf, RZ, 0xc0, !PT ;  /* 0x0000000f00197812 */ /* 0x000fe400078ec0ff */
[----:B------:R-:W-:-:S09]  /*0d40*/  MOV R2, RZ ;  /* 0x000000ff00027202 */ /* 0x000fd20000000f00 */
[----:B------:R-:W-:Y:S05]  /*0d50*/  @!P0 BRA `(.L_x_152) ;  /* 0x0000001400788947 */ /* 0x000fea0003800000 */
[----:B------:R-:W1:Y:S01]  /*0d60*/  LDC.64 R6, c[0x0][0x380] ;  /* 0x0000e000ff067b82 */ /* 0x000e620000000a00 */
[----:B------:R-:W-:-:S05]  /*0d70*/  LOP3.LUT R2, R0, 0x7ffffff0, RZ, 0xc0, !PT ;  /* 0x7ffffff000027812 */ /* 0x000fca00078ec0ff */
[----:B------:R-:W-:Y:S01]  /*0d80*/  IMAD.MOV R24, RZ, RZ, -R2 ;  /* 0x000000ffff187224 */ /* 0x000fe200078e0a02 */
[----:B-1----:R-:W-:-:S04]  /*0d90*/  LEA R5, P0, R4, R6, 0x3 ;  /* 0x0000000604057211 */ /* 0x002fc800078018ff */
[----:B------:R-:W-:Y:S02]  /*0da0*/  IADD3 R5, P1, PT, R5, 0x40, RZ ;  /* 0x0000004005057810 */ /* 0x000fe40007f3e0ff */
[----:B------:R-:W-:-:S05]  /*0db0*/  LEA.HI.X R0, R4, R7, R3, 0x3, P0 ;  /* 0x0000000704007211 */ /* 0x000fca00000f1c03 */
[----:B------:R-:W-:-:S07]  /*0dc0*/  IMAD.X R0, RZ, RZ, R0, P1 ;  /* 0x000000ffff007224 */ /* 0x000fce00008e0600 */
.L_x_169:
[----:B-1----:R-:W-:Y:S02]  /*0dd0*/  IMAD.MOV.U32 R20, RZ, RZ, R5 ;  /* 0x000000ffff147224 */ /* 0x002fe400078e0005 */
[----:B------:R-:W-:-:S05]  /*0de0*/  IMAD.MOV.U32 R21, RZ, RZ, R0 ;  /* 0x000000ffff157224 */ /* 0x000fca00078e0000 */
[----:B0-----:R-:W2:Y:S01]  /*0df0*/  LDG.E.64 R10, desc[UR6][R20.64+-0x40] ;  /* 0xffffc006140a7981 */ /* 0x001ea2000c1e1b00 */
[----:B------:R-:W0:Y:S01]  /*0e00*/  MUFU.RCP64H R7, R17 ;  /* 0x0000001100077308 */ /* 0x000e220000001800 */
[----:B------:R-:W-:Y:S02]  /*0e10*/  IMAD.MOV.U32 R6, RZ, RZ, 0x1 ;  /* 0x00000001ff067424 */ /* 0x000fe400078e00ff */
[----:B------:R-:W-:-:S05]  /*0e20*/  VIADD R24, R24, 0x10 ;  /* 0x0000001018187836 */ /* 0x000fca0000000000 */
[----:B------:R-:W-:Y:S01]  /*0e30*/  ISETP.NE.AND P1, PT, R24, RZ, PT ;  /* 0x000000ff1800720c */ /* 0x000fe20003f25270 */
[----:B0-----:R-:W-:-:S08]  /*0e40*/  DFMA R8, R6, -R16, 1 ;  /* 0x3ff000000608742b */ /* 0x001fd00000000810 */
[----:B------:R-:W-:-:S08]  /*0e50*/  DFMA R8, R8, R8, R8 ;  /* 0x000000080808722b */ /* 0x000fd00000000008 */
[----:B------:R-:W-:-:S08]  /*0e60*/  DFMA R8, R6, R8, R6 ;  /* 0x000000080608722b */ /* 0x000fd00000000006 */
[----:B------:R-:W-:-:S08]  /*0e70*/  DFMA R6, R8, -R16, 1 ;  /* 0x3ff000000806742b */ /* 0x000fd00000000810 */
[----:B------:R-:W-:-:S08]  /*0e80*/  DFMA R6, R8, R6, R8 ;  /* 0x000000060806722b */ /* 0x000fd00000000008 */
[----:B--2---:R-:W-:Y:S01]  /*0e90*/  DMUL R8, R10, R6 ;  /* 0x000000060a087228 */ /* 0x004fe20000000000 */
[----:B------:R-:W-:-:S07]  /*0ea0*/  FSETP.GEU.AND P2, PT, |R11|, 6.5827683646048100446e-37, PT ;  /* 0x036000000b00780b */ /* 0x000fce0003f4e200 */
        /* <DEDUP_REMOVED lines=8> */
[----:B------:R-:W-:Y:S05]  /*0f30*/  CALL.REL.NOINC `($__internal_8_$__cuda_sm20_div_rn_f64_full) ;  /* 0x0000002400cc7944 */ /* 0x000fea0003c00000 */
.L_x_153:
[----:B------:R-:W2:Y:S01]  /*0f40*/  LDG.E.64 R10, desc[UR6][R20.64+-0x38] ;  /* 0xffffc806140a7981 */ /* 0x000ea2000c1e1b00 */
[----:B------:R-:W0:Y:S01]  /*0f50*/  MUFU.RCP64H R7, R17 ;  /* 0x0000001100077308 */ /* 0x000e220000001800 */
[----:B------:R-:W-:Y:S02]  /*0f60*/  IMAD.MOV.U32 R6, RZ, RZ, 0x1 ;  /* 0x00000001ff067424 */ /* 0x000fe400078e00ff */
[----:B------:R1:W-:Y:S04]  /*0f70*/  STG.E.64 desc[UR6][R20.64+-0x40], R8 ;  /* 0xffffc00814007986 */ /* 0x0003e8000c101b06 */
        /* <DEDUP_REMOVED lines=11> */
[----:B-1----:R-:W-:Y:S05]  /*1030*/  @P0 BRA P2, `(.L_x_154) ;  /* 0x0000000000180947 */ /* 0x002fea0001000000 */
[----:B------:R-:W-:Y:S01]  /*1040*/  IMAD.MOV.U32 R12, RZ, RZ, R16 ;  /* 0x000000ffff0c7224 */ /* 0x000fe200078e0010 */
[----:B------:R-:W-:Y:S02]  /*1050*/  MOV R9, R17 ;  /* 0x0000001100097202 */ /* 0x000fe40000000f00 */
[----:B------:R-:W-:-:S07]  /*1060*/  MOV R5, 0x1080 ;  /* 0x0000108000057802 */ /* 0x000fce0000000f00 */
[----:B------:R-:W-:Y:S05]  /*1070*/  CALL.REL.NOINC `($__internal_8_$__cuda_sm20_div_rn_f64_full) ;  /* 0x00000024007c7944 */ /* 0x000fea0003c00000 */
[----:B------:R-:W-:Y:S02]  /*1080*/  IMAD.MOV.U32 R6, RZ, RZ, R8 ;  /* 0x000000ffff067224 */ /* 0x000fe400078e0008 */
[----:B------:R-:W-:-:S07]  /*1090*/  IMAD.MOV.U32 R7, RZ, RZ, R9 ;  /* 0x000000ffff077224 */ /* 0x000fce00078e0009 */
.L_x_154:
        /* <DEDUP_REMOVED lines=17> */
[----:B------:R-:W-:Y:S01]  /*11b0*/  MOV R5, 0x11e0 ;  /* 0x000011e000057802 */ /* 0x000fe20000000f00 */
[----:B------:R-:W-:-:S07]  /*11c0*/  IMAD.MOV.U32 R9, RZ, RZ, R17 ;  /* 0x000000ffff097224 */ /* 0x000fce00078e0011 */
[----:B------:R-:W-:Y:S05]  /*11d0*/  CALL.REL.NOINC `($__internal_8_$__cuda_sm20_div_rn_f64_full) ;  /* 0x0000002400247944 */ /* 0x000fea0003c00000 */
.L_x_155:
        /* <DEDUP_REMOVED lines=20> */
[----:B------:R-:W-:Y:S02]  /*1320*/  IMAD.MOV.U32 R6, RZ, RZ, R8 ;  /* 0x000000ffff067224 */ /* 0x000fe400078e0008 */
[----:B------:R-:W-:-:S07]  /*1330*/  IMAD.MOV.U32 R7, RZ, RZ, R9 ;  /* 0x000000ffff077224 */ /* 0x000fce00078e0009 */
.L_x_156:
[----:B------:R-:W2:Y:S01]  /*1340*/  LDG.E.64 R10, desc[UR6][R20.64+-0x20] ;  /* 0xffffe006140a7981 */ /* 0x000ea2000c1e1b00 */
[----:B------:R-:W0:Y:S01]  /*1350*/  MUFU.RCP64H R9, R17 ;  /* 0x0000001100097308 */ /* 0x000e220000001800 */
[----:B------:R-:W-:Y:S02]  /*1360*/  MOV R8, 0x1 ;  /* 0x0000000100087802 */ /* 0x000fe40000000f00 */
        /* <DEDUP_REMOVED lines=17> */
.L_x_157:
        /* <DEDUP_REMOVED lines=22> */
.L_x_158:
        /* <DEDUP_REMOVED lines=20> */
.L_x_159:
        /* <DEDUP_REMOVED lines=22> */
.L_x_160:
        /* <DEDUP_REMOVED lines=20> */
.L_x_161:
        /* <DEDUP_REMOVED lines=20> */
[----:B------:R-:W-:Y:S01]  /*1b00*/  MOV R6, R8 ;  /* 0x0000000800067202 */ /* 0x000fe20000000f00 */
[----:B------:R-:W-:-:S07]  /*1b10*/  IMAD.MOV.U32 R7, RZ, RZ, R9 ;  /* 0x000000ffff077224 */ /* 0x000fce00078e0009 */
.L_x_162:
        /* <DEDUP_REMOVED lines=20> */
.L_x_163:
        /* <DEDUP_REMOVED lines=22> */
.L_x_164:
        /* <DEDUP_REMOVED lines=16> */
[----:B------:R-:W-:Y:S01]  /*1ec0*/  MOV R12, R16 ;  /* 0x00000010000c7202 */ /* 0x000fe20000000f00 */
[----:B------:R-:W-:Y:S01]  /*1ed0*/  IMAD.MOV.U32 R9, RZ, RZ, R17 ;  /* 0x000000ffff097224 */ /* 0x000fe200078e0011 */
[----:B------:R-:W-:-:S07]  /*1ee0*/  MOV R5, 0x1f00 ;  /* 0x00001f0000057802 */ /* 0x000fce0000000f00 */
[----:B------:R-:W-:Y:S05]  /*1ef0*/  CALL.REL.NOINC `($__internal_8_$__cuda_sm20_div_rn_f64_full) ;  /* 0x0000001400dc7944 */ /* 0x000fea0003c00000 */
.L_x_165:
        /* <DEDUP_REMOVED lines=22> */
.L_x_166:
        /* <DEDUP_REMOVED lines=20> */
.L_x_167:
        /* <DEDUP_REMOVED lines=20> */
[----:B------:R-:W-:Y:S02]  /*22e0*/  IMAD.MOV.U32 R6, RZ, RZ, R8 ;  /* 0x000000ffff067224 */ /* 0x000fe400078e0008 */
[----:B------:R-:W-:-:S07]  /*22f0*/  IMAD.MOV.U32 R7, RZ, RZ, R9 ;  /* 0x000000ffff077224 */ /* 0x000fce00078e0009 */
.L_x_168:
[----:B------:R1:W-:Y:S01]  /*2300*/  STG.E.64 desc[UR6][R20.64+0x38], R6 ;  /* 0x0000380614007986 */ /* 0x0003e2000c101b06 */
[----:B------:R-:W-:-:S05]  /*2310*/  IADD3 R5, P0, PT, R20, 0x80, RZ ;  /* 0x0000008014057810 */ /* 0x000fca0007f1e0ff */
[----:B------:R-:W-:Y:S01]  /*2320*/  IMAD.X R0, RZ, RZ, R21, P0 ;  /* 0x000000ffff007224 */ /* 0x000fe200000e0615 */
[----:B------:R-:W-:Y:S07]  /*2330*/  @P1 BRA `(.L_x_169) ;  /* 0xffffffe800a41947 */ /* 0x000fee000383ffff */
.L_x_152:
[----:B------:R-:W-:-:S13]  /*2340*/  ISETP.NE.AND P0, PT, R25, RZ, PT ;  /* 0x000000ff1900720c */ /* 0x000fda0003f05270 */
[----:B------:R-:W-:Y:S05]  /*2350*/  @!P0 EXIT ;  /* 0x000000000000894d */ /* 0x000fea0003800000 */
[----:B------:R-:W2:Y:S01]  /*2360*/  LDCU UR4, c[0x0][0x394] ;  /* 0x00007280ff0477ac */ /* 0x000ea20008000800 */
[----:B------:R-:W-:Y:S01]  /*2370*/  ISETP.GE.U32.AND P0, PT, R25, 0x8, PT ;  /* 0x000000081900780c */ /* 0x000fe20003f06070 */
[----:B--2---:R-:W-:-:S12]  /*2380*/  ULOP3.LUT UR4, UR4, 0x7, URZ, 0xc0, !UPT ;  /* 0x0000000704047892 */ /* 0x004fd8000f8ec0ff */
[----:B------:R-:W-:Y:S05]  /*2390*/  @!P0 BRA `(.L_x_170) ;  /* 0x0000000800a88947 */ /* 0x000fea0003800000 */
[----:B-1----:R-:W-:-:S05]  /*23a0*/  IMAD.WIDE.U32 R20, R2, 0x8, R14 ;  /* 0x0000000802147825 */ /* 0x002fca00078e000e */
[----:B0-----:R-:W2:Y:S01]  /*23b0*/  LDG.E.64 R10, desc[UR6][R20.64] ;  /* 0x00000006140a7981 */ /* 0x001ea2000c1e1b00 */
[----:B------:R-:W0:Y:S01]  /*23c0*/  MUFU.RCP64H R7, R17 ;  /* 0x0000001100077308 */ /* 0x000e220000001800 */
[----:B------:R-:W-:-:S06]  /*23d0*/  IMAD.MOV.U32 R6, RZ, RZ, 0x1 ;  /* 0x00000001ff067424 */ /* 0x000fcc00078e00ff */
        /* <DEDUP_REMOVED lines=16> */
[----:B------:R-:W-:Y:S02]  /*24e0*/  IMAD.MOV.U32 R6, RZ, RZ, R8 ;  /* 0x000000ffff067224 */ /* 0x000fe400078e0008 */
[----:B------:R-:W-:-:S07]  /*24f0*/  IMAD.MOV.U32 R7, RZ, RZ, R9 ;  /* 0x000000ffff077224 */ /* 0x000fce00078e0009 */
.L_x_171:
        /* <DEDUP_REMOVED lines=20> */
.L_x_172:
        /* <DEDUP_REMOVED lines=22> */
.L_x_173:
        /* <DEDUP_REMOVED lines=20> */
.L_x_174:
        /* <DEDUP_REMOVED lines=22> */
.L_x_175:
        /* <DEDUP_REMOVED lines=20> */
.L_x_176:
        /* <DEDUP_REMOVED lines=22> */
.L_x_177:
        /* <DEDUP_REMOVED lines=20> */
.L_x_178:
[----:B------:R2:W-:Y:S01]  /*2e20*/  STG.E.64 desc[UR6][R20.64+0x38], R8 ;  /* 0x0000380814007986 */ /* 0x0005e2000c101b06 */
[----:B------:R-:W-:-:S07]  /*2e30*/  VIADD R2, R2, 0x8 ;  /* 0x0000000802027836 */ /* 0x000fce0000000000 */
.L_x_170:
[----:B------:R-:W-:-:S13]  /*2e40*/  ISETP.NE.AND P0, PT, RZ, UR4, PT ;  /* 0x00000004ff007c0c */ /* 0x000fda000bf05270 */
[----:B------:R-:W-:Y:S05]  /*2e50*/  @!P0 EXIT ;  /* 0x000000000000894d */ /* 0x000fea0003800000 */
[----:B------:R-:W3:Y:S01]  /*2e60*/  LDCU UR5, c[0x0][0x394] ;  /* 0x00007280ff0577ac */ /* 0x000ee20008000800 */
[----:B------:R-:W-:Y:S02]  /*2e70*/  UISETP.GE.U32.AND UP0, UPT, UR4, 0x4, UPT ;  /* 0x000000040400788c */ /* 0x000fe4000bf06070 */
[----:B---3--:R-:W-:-:S07]  /*2e80*/  ULOP3.LUT UR5, UR5, 0x3, URZ, 0xc0, !UPT ;  /* 0x0000000305057892 */ /* 0x008fce000f8ec0ff */
[----:B------:R-:W-:Y:S05]  /*2e90*/  BRA.U !UP0, `(.L_x_179) ;  /* 0x0000000508587547 */ /* 0x000fea000b800000 */
[----:B------:R-:W-:-:S05]  /*2ea0*/  IMAD.WIDE.U32 R14, R2, 0x8, R14 ;  /* 0x00000008020e7825 */ /* 0x000fca00078e000e */
[----:B0-----:R-:W3:Y:S01]  /*2eb0*/  LDG.E.64 R10, desc[UR6][R14.64] ;  /* 0x000000060e0a7981 */ /* 0x001ee2000c1e1b00 */
[----:B-1----:R-:W2:Y:S01]  /*2ec0*/  MUFU.RCP64H R7, R17 ;  /* 0x0000001100077308 */ /* 0x002ea20000001800 */
[----:B------:R-:W-:-:S06]  /*2ed0*/  IMAD.MOV.U32 R6, RZ, RZ, 0x1 ;  /* 0x00000001ff067424 */ /* 0x000fcc00078e00ff */
[----:B--2---:R-:W-:-:S08]  /*2ee0*/  DFMA R8, R6, -R16, 1 ;  /* 0x3ff000000608742b */ /* 0x004fd00000000810 */
[----:B------:R-:W-:-:S08]  /*2ef0*/  DFMA R8, R8, R8, R8 ;  /* 0x000000080808722b */ /* 0x000fd00000000008 */
[----:B------:R-:W-:-:S08]  /*2f00*/  DFMA R8, R6, R8, R6 ;  /* 0x000000080608722b */ /* 0x000fd00000000006 */
[----:B------:R-:W-:-:S08]  /*2f10*/  DFMA R6, R8, -R16, 1 ;  /* 0x3ff000000806742b */ /* 0x000fd00000000810 */
[----:B------:R-:W-:-:S08]  /*2f20*/  DFMA R12, R8, R6, R8 ;  /* 0x00000006080c722b */ /* 0x000fd00000000008 */
[----:B---3--:R-:W-:Y:S01]  /*2f30*/  DMUL R6, R12, R10 ;  /* 0x0000000a0c067228 */ /* 0x008fe20000000000 */
[----:B------:R-:W-:-:S07]  /*2f40*/  FSETP.GEU.AND P1, PT, |R11|, 6.5827683646048100446e-37, PT ;  /* 0x036000000b00780b */ /* 0x000fce0003f2e200 */
[----:B------:R-:W-:-:S08]  /*2f50*/  DFMA R8, R6, -R16, R10 ;  /* 0x800000100608722b */ /* 0x000fd0000000000a */
[----:B------:R-:W-:-:S10]  /*2f60*/  DFMA R6, R12, R8, R6 ;  /* 0x000000080c06722b */ /* 0x000fd40000000006 */
[----:B------:R-:W-:-:S05]  /*2f70*/  FFMA R0, RZ, R17, R7 ;  /* 0x00000011ff007223 */ /* 0x000fca0000000007 */
[----:B------:R-:W-:-:S13]  /*2f80*/  FSETP.GT.AND P0, PT, |R0|, 1.469367938527859385e-39, PT ;  /* 0x001000000000780b */ /* 0x000fda0003f04200 */
[----:B------:R-:W-:Y:S05]  /*2f90*/  @P0 BRA P1, `(.L_x_180) ;  /* 0x0000000000180947 */ /* 0x000fea0000800000 */
[----:B------:R-:W-:Y:S01]  /*2fa0*/  IMAD.MOV.U32 R12, RZ, RZ, R16 ;  /* 0x000000ffff0c7224 */ /* 0x000fe200078e0010 */
[----:B------:R-:W-:Y:S02]  /*2fb0*/  MOV R9, R17 ;  /* 0x0000001100097202 */ /* 0x000fe40000000f00 */
[----:B------:R-:W-:-:S07]  /*2fc0*/  MOV R5, 0x2fe0 ;  /* 0x00002fe000057802 */ /* 0x000fce0000000f00 */
[----:B------:R-:W-:Y:S05]  /*2fd0*/  CALL.REL.NOINC `($__internal_8_$__cuda_sm20_div_rn_f64_full) ;  /* 0x0000000400a47944 */ /* 0x000fea0003c00000 */
[----:B------:R-:W-:Y:S02]  /*2fe0*/  IMAD.MOV.U32 R6, RZ, RZ, R8 ;  /* 0x000000ffff067224 */ /* 0x000fe400078e0008 */
[----:B------:R-:W-:-:S07]  /*2ff0*/  IMAD.MOV.U32 R7, RZ, RZ, R9 ;  /* 0x000000ffff077224 */ /* 0x000fce00078e0009 */
.L_x_180:
        /* <DEDUP_REMOVED lines=20> */
.L_x_181:
        /* <DEDUP_REMOVED lines=20> */
[----:B------:R-:W-:Y:S01]  /*3280*/  IMAD.MOV.U32 R6, RZ, RZ, R8 ;  /* 0x000000ffff067224 */ /* 0x000fe200078e0008 */
[----:B------:R-:W-:-:S07]  /*3290*/  MOV R7, R9 ;  /* 0x0000000900077202 */ /* 0x000fce0000000f00 */
.L_x_182:
        /* <DEDUP_REMOVED lines=20> */
.L_x_183:
[----:B------:R3:W-:Y:S01]  /*33e0*/  STG.E.64 desc[UR6][R14.64+0x18], R8 ;  /* 0x000018080e007986 */ /* 0x0007e2000c101b06 */
[----:B------:R-:W-:-:S07]  /*33f0*/  VIADD R2, R2, 0x4 ;  /* 0x0000000402027836 */ /* 0x000fce0000000000 */
.L_x_179:
[----:B------:R-:W-:-:S13]  /*3400*/  ISETP.NE.AND P0, PT, RZ, UR5, PT ;  /* 0x00000005ff007c0c */ /* 0x000fda000bf05270 */
[----:B------:R-:W-:Y:S05]  /*3410*/  @!P0 EXIT ;  /* 0x000000000000894d */ /* 0x000fea0003800000 */
[----:B------:R-:W4:Y:S01]  /*3420*/  LDCU.64 UR8, c[0x0][0x380] ;  /* 0x00007000ff0877ac */ /* 0x000f220008000a00 */
[C---:B------:R-:W-:Y:S01]  /*3430*/  SHF.L.U64.HI R5, R4.reuse, 0x3, R3 ;  /* 0x0000000304057819 */ /* 0x040fe20000010203 */
[----:B------:R-:W-:Y:S01]  /*3440*/  IMAD.SHL.U32 R4, R4, 0x8, RZ ;  /* 0x0000000804047824 */ /* 0x000fe200078e00ff */
[----:B------:R-:W-:-:S03]  /*3450*/  UIADD3 UR4, UPT, UPT, -UR5, URZ, URZ ;  /* 0x000000ff05047290 */ /* 0x000fc6000fffe1ff */
[----:B------:R-:W-:-:S03]  /*3460*/  IMAD.WIDE.U32 R2, R2, 0x8, R4 ;  /* 0x0000000802027825 */ /* 0x000fc600078e0004 */
[----:B----4-:R-:W-:-:S04]  /*3470*/  IADD3 R0, P0, PT, R2, UR8, RZ ;  /* 0x0000000802007c10 */ /* 0x010fc8000ff1e0ff */
[----:B-1----:R-:W-:-:S09]  /*3480*/  IADD3.X R7, PT, PT, R3, UR9, RZ, P0, !PT ;  /* 0x0000000903077c10 */ /* 0x002fd200087fe4ff */
.L_x_185:
[----:B-1----:R-:W-:Y:S02]  /*3490*/  IMAD.MOV.U32 R2, RZ, RZ, R0 ;  /* 0x000000ffff027224 */ /* 0x002fe400078e0000 */
[----:B------:R-:W-:-:S05]  /*34a0*/  IMAD.MOV.U32 R3, RZ, RZ, R7 ;  /* 0x000000ffff037224 */ /* 0x000fca00078e0007 */
[----:B0-----:R-:W4:Y:S01]  /*34b0*/  LDG.E.64 R10, desc[UR6][R2.64] ;  /* 0x00000006020a7981 */ /* 0x001f22000c1e1b00 */
[----:B------:R-:W0:Y:S01]  /*34c0*/  MUFU.RCP64H R5, R17 ;  /* 0x0000001100057308 */ /* 0x000e220000001800 */
[----:B------:R-:W-:Y:S01]  /*34d0*/  IMAD.MOV.U32 R4, RZ, RZ, 0x1 ;  /* 0x00000001ff047424 */ /* 0x000fe200078e00ff */
[----:B------:R-:W-:-:S04]  /*34e0*/  UIADD3 UR4, UPT, UPT, UR4, 0x1, URZ ;  /* 0x0000000104047890 */ /* 0x000fc8000fffe0ff */
[----:B------:R-:W-:Y:S01]  /*34f0*/  UISETP.NE.AND UP0, UPT, UR4, URZ, UPT ;  /* 0x000000ff0400728c */ /* 0x000fe2000bf05270 */
[----:B0-----:R-:W-:-:S08]  /*3500*/  DFMA R6, R4, -R16, 1 ;  /* 0x3ff000000406742b */ /* 0x001fd00000000810 */
[----:B------:R-:W-:-:S08]  /*3510*/  DFMA R6, R6, R6, R6 ;  /* 0x000000060606722b */ /* 0x000fd00000000006 */
[----:B------:R-:W-:-:S08]  /*3520*/  DFMA R6, R4, R6, R4 ;  /* 0x000000060406722b */ /* 0x000fd00000000004 */
[----:B------:R-:W-:-:S08]  /*3530*/  DFMA R4, R6, -R16, 1 ;  /* 0x3ff000000604742b */ /* 0x000fd00000000810 */
[----:B--23--:R-:W-:-:S08]  /*3540*/  DFMA R8, R6, R4, R6 ;  /* 0x000000040608722b */ /* 0x00cfd00000000006 */
[----:B----4-:R-:W-:Y:S01]  /*3550*/  DMUL R4, R8, R10 ;  /* 0x0000000a08047228 */ /* 0x010fe20000000000 */
        /* <DEDUP_REMOVED lines=12> */
.L_x_184:
[----:B------:R1:W-:Y:S01]  /*3620*/  STG.E.64 desc[UR6][R2.64], R4 ;  /* 0x0000000402007986 */ /* 0x0003e2000c101b06 */
[----:B------:R-:W-:-:S05]  /*3630*/  IADD3 R0, P0, PT, R2, 0x8, RZ ;  /* 0x0000000802007810 */ /* 0x000fca0007f1e0ff */
[----:B------:R-:W-:Y:S01]  /*3640*/  IMAD.X R7, RZ, RZ, R3, P0 ;  /* 0x000000ffff077224 */ /* 0x000fe200000e0603 */
[----:B------:R-:W-:Y:S07]  /*3650*/  BRA.U UP0, `(.L_x_185) ;  /* 0xfffffffd008c7547 */ /* 0x000fee000b83ffff */
[----:B------:R-:W-:Y:S05]  /*3660*/  EXIT ;  /* 0x000000000000794d */ /* 0x000fea0003800000 */
        .weak           $__internal_8_$__cuda_sm20_div_rn_f64_full
        .type           $__internal_8_$__cuda_sm20_div_rn_f64_full,@function
        .size           $__internal_8_$__cuda_sm20_div_rn_f64_full,(.L_x_200 - $__internal_8_$__cuda_sm20_div_rn_f64_full)
$__internal_8_$__cuda_sm20_div_rn_f64_full:
[C---:B------:R-:W-:Y:S01]  /*3670*/  FSETP.GEU.AND P0, PT, |R9|.reuse, 1.469367938527859385e-39, PT ;  /* 0x001000000900780b */ /* 0x040fe20003f0e200 */
[----:B------:R-:W-:Y:S01]  /*3680*/  IMAD.MOV.U32 R8, RZ, RZ, R12 ;  /* 0x000000ffff087224 */ /* 0x000fe200078e000c */
[----:B------:R-:W-:Y:S01]  /*3690*/  LOP3.LUT R0, R9, 0x7ff00000, RZ, 0xc0, !PT ;  /* 0x7ff0000009007812 */ /* 0x000fe200078ec0ff */
[----:B------:R-:W-:Y:S01]  /*36a0*/  IMAD.MOV.U32 R18, RZ, RZ, 0x1ca00000 ;  /* 0x1ca00000ff127424 */ /* 0x000fe200078e00ff */
[----:B------:R-:W-:Y:S02]  /*36b0*/  LOP3.LUT R22, R11, 0x7ff00000, RZ, 0xc0, !PT ;  /* 0x7ff000000b167812 */ /* 0x000fe400078ec0ff */
[----:B------:R-:W-:Y:S02]  /*36c0*/  LOP3.LUT R13, R9, 0x800fffff, RZ, 0xc0, !PT ;  /* 0x800fffff090d7812 */ /* 0x000fe400078ec0ff */
[----:B------:R-:W-:Y:S02]  /*36d0*/  ISETP.GE.U32.AND P2, PT, R22, R0, PT ;  /* 0x000000001600720c */ /* 0x000fe40003f46070 */
[----:B------:R-:W-:-:S02]  /*36e0*/  LOP3.LUT R13, R13, 0x3ff00000, RZ, 0xfc, !PT ;  /* 0x3ff000000d0d7812 */ /* 0x000fc400078efcff */
[----:B------:R-:W-:Y:S01]  /*36f0*/  SEL R6, R18, 0x63400000, !P2 ;  /* 0x6340000012067807 */ /* 0x000fe20005000000 */
[----:B------:R-:W-:Y:S01]  /*3700*/  @!P0 DMUL R12, R8, 8.98846567431157953865e+307 ;  /* 0x7fe00000080c8828 */ /* 0x000fe20000000000 */
[----:B------:R-:W-:Y:S02]  /*3710*/  FSETP.GEU.AND P2, PT, |R11|, 1.469367938527859385e-39, PT ;  /* 0x001000000b00780b */ /* 0x000fe40003f4e200 */
[----:B------:R-:W-:Y:S01]  /*3720*/  LOP3.LUT R7, R6, 0x800fffff, R11, 0xf8, !PT ;  /* 0x800fffff06077812 */ /* 0x000fe200078ef80b */
[----:B------:R-:W-:Y:S02]  /*3730*/  IMAD.MOV.U32 R6, RZ, RZ, R10 ;  /* 0x000000ffff067224 */ /* 0x000fe400078e000a */
[----:B------:R0:W1:Y:S08]  /*3740*/  MUFU.RCP64H R19, R13 ;  /* 0x0000000d00137308 */ /* 0x0000700000001800 */
[----:B------:R-:W-:Y:S05]  /*3750*/  @P2 BRA `(.L_x_186) ;  /* 0x0000000000202947 */ /* 0x000fea0003800000 */
[----:B------:R-:W-:-:S04]  /*3760*/  LOP3.LUT R23, R9, 0x7ff00000, RZ, 0xc0, !PT ;  /* 0x7ff0000009177812 */ /* 0x000fc800078ec0ff */
[----:B------:R-:W-:-:S04]  /*3770*/  ISETP.GE.U32.AND P2, PT, R22, R23, PT ;  /* 0x000000171600720c */ /* 0x000fc80003f46070 */
[----:B------:R-:W-:-:S04]  /*3780*/  SEL R22, R18, 0x63400000, !P2 ;  /* 0x6340000012167807 */ /* 0x000fc80005000000 */
[----:B------:R-:W-:-:S04]  /*3790*/  LOP3.LUT R22, R22, 0x80000000, R11, 0xf8, !PT ;  /* 0x8000000016167812 */ /* 0x000fc800078ef80b */
[----:B------:R-:W-:Y:S01]  /*37a0*/  LOP3.LUT R23, R22, 0x100000, RZ, 0xfc, !PT ;  /* 0x0010000016177812 */ /* 0x000fe200078efcff */
[----:B------:R-:W-:-:S06]  /*37b0*/  IMAD.MOV.U32 R22, RZ, RZ, RZ ;  /* 0x000000ffff167224 */ /* 0x000fcc00078e00ff */
[----:B------:R-:W-:-:S10]  /*37c0*/  DFMA R6, R6, 2, -R22 ;  /* 0x400000000606782b */ /* 0x000fd40000000816 */
[----:B------:R-:W-:-:S07]  /*37d0*/  LOP3.LUT R22, R7, 0x7ff00000, RZ, 0xc0, !PT ;  /* 0x7ff0000007167812 */ /* 0x000fce00078ec0ff */
.L_x_186:
[----:B------:R-:W-:Y:S01]  /*37e0*/  IMAD.MOV.U32 R18, RZ, RZ, 0x1 ;  /* 0x00000001ff127424 */ /* 0x000fe200078e00ff */
[----:B------:R-:W-:Y:S01]  /*37f0*/  @!P0 LOP3.LUT R0, R13, 0x7ff00000, RZ, 0xc0, !PT ;  /* 0x7ff000000d008812 */ /* 0x000fe200078ec0ff */
[----:B------:R-:W-:-:S04]  /*3800*/  VIADD R23, R22, 0xffffffff ;  /* 0xffffffff16177836 */ /* 0x000fc80000000000 */
[----:B-1----:R-:W-:Y:S01]  /*3810*/  DFMA R26, R18, -R12, 1 ;  /* 0x3ff00000121a742b */ /* 0x002fe2000000080c */
[----:B------:R-:W-:Y:S02]  /*3820*/  ISETP.GT.U32.AND P0, PT, R23, 0x7feffffe, PT ;  /* 0x7feffffe1700780c */ /* 0x000fe40003f04070 */
[----:B------:R-:W-:-:S04]  /*3830*/  IADD3 R23, PT, PT, R0, -0x1, RZ ;  /* 0xffffffff00177810 */ /* 0x000fc80007ffe0ff */
[----:B------:R-:W-:Y:S01]  /*3840*/  ISETP.GT.U32.OR P0, PT, R23, 0x7feffffe, P0 ;  /* 0x7feffffe1700780c */ /* 0x000fe20000704470 */
[----:B------:R-:W-:-:S08]  /*3850*/  DFMA R26, R26, R26, R26 ;  /* 0x0000001a1a1a722b */ /* 0x000fd0000000001a */
[----:B------:R-:W-:-:S08]  /*3860*/  DFMA R18, R18, R26, R18 ;  /* 0x0000001a1212722b */ /* 0x000fd00000000012 */
[----:B------:R-:W-:-:S08]  /*3870*/  DFMA R28, R18, -R12, 1 ;  /* 0x3ff00000121c742b */ /* 0x000fd0000000080c */
[----:B------:R-:W-:-:S08]  /*3880*/  DFMA R28, R18, R28, R18 ;  /* 0x0000001c121c722b */ /* 0x000fd00000000012 */
[----:B------:R-:W-:-:S08]  /*3890*/  DMUL R26, R28, R6 ;  /* 0x000000061c1a7228 */ /* 0x000fd00000000000 */
[----:B------:R-:W-:-:S08]  /*38a0*/  DFMA R18, R26, -R12, R6 ;  /* 0x8000000c1a12722b */ /* 0x000fd00000000006 */
[----:B------:R-:W-:Y:S01]  /*38b0*/  DFMA R18, R28, R18, R26 ;  /* 0x000000121c12722b */ /* 0x000fe2000000001a */
[----:B------:R-:W-:Y:S10]  /*38c0*/  @P0 BRA `(.L_x_187) ;  /* 0x0000000000740947 */ /* 0x000ff40003800000 */
[----:B------:R-:W-:Y:S01]  /*38d0*/  LOP3.LUT R10, R11, 0x7ff00000, RZ, 0xc0, !PT ;  /* 0x7ff000000b0a7812 */ /* 0x000fe200078ec0ff */
[----:B------:R-:W-:Y:S01]  /*38e0*/  IMAD.MOV.U32 R11, RZ, RZ, 0x1ca00000 ;  /* 0x1ca00000ff0b7424 */ /* 0x000fe200078e00ff */
[----:B------:R-:W-:-:S04]  /*38f0*/  LOP3.LUT R0, R9, 0x7ff00000, RZ, 0xc0, !PT ;  /* 0x7ff0000009007812 */ /* 0x000fc800078ec0ff */
[CC--:B------:R-:W-:Y:S02]  /*3900*/  VIADDMNMX R22, R10.reuse, -R0.reuse, 0xb9600000, !PT ;  /* 0xb96000000a167446 */ /* 0x0c0fe40007800900 */
[----:B------:R-:W-:Y:S01]  /*3910*/  ISETP.GE.U32.AND P0, PT, R10, R0, PT ;  /* 0x000000000a00720c */ /* 0x000fe20003f06070 */
[----:B------:R-:W-:Y:S01]  /*3920*/  IMAD.MOV.U32 R10, RZ, RZ, RZ ;  /* 0x000000ffff0a7224 */ /* 0x000fe200078e00ff */
        /* <DEDUP_REMOVED lines=16> */
[----:B------:R-:W-:-:S06]  /*3a30*/  DFMA R6, R26, -R6, R18 ;  /* 0x800000061a06722b */ /* 0x000fcc0000000012 */
[----:B------:R-:W-:-:S04]  /*3a40*/  IADD3 R6, PT, PT, -R0, -0x43300000, RZ ;  /* 0xbcd0000000067810 */ /* 0x000fc80007ffe1ff */
[----:B------:R-:W-:Y:S02]  /*3a50*/  FSETP.NEU.AND P0, PT, |R7|, R6, PT ;  /* 0x000000060700720b */ /* 0x000fe40003f0d200 */
[----:B------:R-:W-:Y:S02]  /*3a60*/  LOP3.LUT R7, R11, R8, RZ, 0x3c, !PT ;  /* 0x000000080b077212 */ /* 0x000fe400078e3cff */
[----:B------:R-:W-:Y:S02]  /*3a70*/  FSEL R26, R10, R26, !P0 ;  /* 0x0000001a0a1a7208 */ /* 0x000fe40004000000 */
[----:B------:R-:W-:Y:S01]  /*3a80*/  FSEL R27, R7, R27, !P0 ;  /* 0x0000001b071b7208 */ /* 0x000fe20004000000 */
[----:B------:R-:W-:Y:S06]  /*3a90*/  BRA `(.L_x_188) ;  /* 0x0000000000547947 */ /* 0x000fec0003800000 */
.L_x_187:
        /* <DEDUP_REMOVED lines=16> */
.L_x_190:
[----:B------:R-:W-:Y:S01]  /*3ba0*/  LOP3.LUT R27, R9, 0x80000, RZ, 0xfc, !PT ;  /* 0x00080000091b7812 */ /* 0x000fe200078efcff */
[----:B------:R-:W-:Y:S01]  /*3bb0*/  IMAD.MOV.U32 R26, RZ, RZ, R8 ;  /* 0x000000ffff1a7224 */ /* 0x000fe200078e0008 */
[----:B------:R-:W-:Y:S06]  /*3bc0*/  BRA `(.L_x_188) ;  /* 0x0000000000087947 */ /* 0x000fec0003800000 */
.L_x_189:
[----:B------:R-:W-:Y:S01]  /*3bd0*/  LOP3.LUT R27, R11, 0x80000, RZ, 0xfc, !PT ;  /* 0x000800000b1b7812 */ /* 0x000fe200078efcff */
[----:B------:R-:W-:-:S07]  /*3be0*/  IMAD.MOV.U32 R26, RZ, RZ, R10 ;  /* 0x000000ffff1a7224 */ /* 0x000fce00078e000a */
.L_x_188:
[----:B------:R-:W-:Y:S02]  /*3bf0*/  IMAD.MOV.U32 R6, RZ, RZ, R5 ;  /* 0x000000ffff067224 */ /* 0x000fe400078e0005 */
[----:B------:R-:W-:Y:S02]  /*3c00*/  IMAD.MOV.U32 R7, RZ, RZ, 0x0 ;  /* 0x00000000ff077424 */ /* 0x000fe400078e00ff */
[----:B------:R-:W-:Y:S02]  /*3c10*/  IMAD.MOV.U32 R8, RZ, RZ, R26 ;  /* 0x000000ffff087224 */ /* 0x000fe400078e001a */
[----:B------:R-:W-:Y:S01]  /*3c20*/  IMAD.MOV.U32 R9, RZ, RZ, R27 ;  /* 0x000000ffff097224 */ /* 0x000fe200078e001b */
[----:B0-----:R-:W-:Y:S06]  /*3c30*/  RET.REL.NODEC R6 `(_Z19softmax_rows_kernelPdPKdii) ;  /* 0xffffffc006f07950 */ /* 0x001fec0003c3ffff */
.L_x_191:
        /* <DEDUP_REMOVED lines=12> */
.L_x_200:


//--------------------- .nv.global.init           --------------------------
	.section	.nv.global.init,"aw",@progbits
	.align	4
.nv.global.init:
	.type		mrg32k3aM1SubSeq,@object
	.size		mrg32k3aM1SubSeq,(mrg32k3aM2SubSeq - mrg32k3aM1SubSeq)
mrg32k3aM1SubSeq:
        /*0000*/ 	.byte	0x0b, 0xcc, 0xee, 0x04, 0x73, 0x29, 0x8b, 0x6f, 0xf6, 0x53, 0x03, 0xf6, 0x23, 0xf6, 0xea, 0xda
        /* <DEDUP_REMOVED lines=125> */
	.type		mrg32k3aM2SubSeq,@object
	.size		mrg32k3aM2SubSeq,(mrg32k3aM1 - mrg32k3aM2SubSeq)
mrg32k3aM2SubSeq:
        /* <DEDUP_REMOVED lines=126> */
	.type		mrg32k3aM1,@object
	.size		mrg32k3aM1,(mrg32k3aM1Seq - mrg32k3aM1)
mrg32k3aM1:
        /* <DEDUP_REMOVED lines=144> */
	.type		mrg32k3aM1Seq,@object
	.size		mrg32k3aM1Seq,(mrg32k3aM2 - mrg32k3aM1Seq)
mrg32k3aM1Seq:
        /* <DEDUP_REMOVED lines=144> */
	.type		mrg32k3aM2,@object
	.size		mrg32k3aM2,(mrg32k3aM2Seq - mrg32k3aM2)
mrg32k3aM2:
        /* <DEDUP_REMOVED lines=144> */
	.type		mrg32k3aM2Seq,@object
	.size		mrg32k3aM2Seq,(precalc_xorwow_matrix - mrg32k3aM2Seq)
mrg32k3aM2Seq:
        /* <DEDUP_REMOVED lines=144> */
	.type		precalc_xorwow_matrix,@object
	.size		precalc_xorwow_matrix,(precalc_xorwow_offset_matrix - precalc_xorwow_matrix)
precalc_xorwow_matrix:
        /* <DEDUP_REMOVED lines=6400> */
	.type		precalc_xorwow_offset_matrix,@object
	.size		precalc_xorwow_offset_matrix,(.L_1 - precalc_xorwow_offset_matrix)
precalc_xorwow_offset_matrix:
        /* <DEDUP_REMOVED lines=6400> */
.L_1:


//--------------------- .nv.shared.reserved.0     --------------------------
	.section	.nv.shared.reserved.0,"aw",@nobits
	.weak		__nv_reservedSMEM_offset_0_alias
	.size		__nv_reservedSMEM_offset_0_alias, 0, 64
	.other		__nv_reservedSMEM_offset_0_alias,@"STO_CUDA_RESERVED_SHARED STV_DEFAULT"
__nv_reservedSMEM_offset_0_alias:
	.zero		0
	.zero		64


//--------------------- .nv.constant0.softmax_backward_kernel --------------------------
	.section	.nv.constant0.softmax_backward_kernel,"a",@progbits
	.sectionflags	@""
	.align	4
.nv.constant0.softmax_backward_kernel:
	.zero		928


//--------------------- .nv.constant0.element_div_kernel --------------------------
	.section	.nv.constant0.element_div_kernel,"a",@progbits
	.sectionflags	@""
	.align	4
.nv.constant0.element_div_kernel:
	.zero		924


//--------------------- .nv.constant0.zero_matrix_kernel --------------------------
	.section	.nv.constant0.zero_matrix_kernel,"a",@progbits
	.sectionflags	@""
	.align	4
.nv.constant0.zero_matrix_kernel:
	.zero		908


//--------------------- .nv.constant0.accumulate_bias_grad_kernel --------------------------
	.section	.nv.constant0.accumulate_bias_grad_kernel,"a",@progbits
	.sectionflags	@""
	.align	4
.nv.constant0.accumulate_bias_grad_kernel:
	.zero		920


//--------------------- .nv.constant0.apply_gradient_kernel --------------------------
	.section	.nv.constant0.apply_gradient_kernel,"a",@progbits
	.sectionflags	@""
	.align	4
.nv.constant0.apply_gradient_kernel:
	.zero		924


//--------------------- .nv.constant0.sigmoid_forward_kernel --------------------------
	.section	.nv.constant0.sigmoid_forward_kernel,"a",@progbits
	.sectionflags	@""
	.align	4
.nv.constant0.sigmoid_forward_kernel:
	.zero		924


//--------------------- .nv.constant0.transpose_kernel --------------------------
	.section	.nv.constant0.transpose_kernel,"a",@progbits
	.sectionflags	@""
	.align	4
.nv.constant0.transpose_kernel:
	.zero		920


//--------------------- .nv.constant0.mul_row_vector_kernel --------------------------
	.section	.nv.constant0.mul_row_vector_kernel,"a",@progbits
	.sectionflags	@""
	.align	4
.nv.constant0.mul_row_vector_kernel:
	.zero		920


//--------------------- .nv.constant0.sum_cols_kernel --------------------------
	.section	.nv.constant0.sum_cols_kernel,"a",@progbits
	.sectionflags	@""
	.align	4
.nv.constant0.sum_cols_kernel:
	.zero		920


//--------------------- .nv.constant0.layer_norm_backward_kernel --------------------------
	.section	.nv.constant0.layer_norm_backward_kernel,"a",@progbits
	.sectionflags	@""
	.align	4
.nv.constant0.layer_norm_backward_kernel:
	.zero		984


//--------------------- .nv.constant0.count_token_pairs_kernel --------------------------
	.section	.nv.constant0.count_token_pairs_kernel,"a",@progbits
	.sectionflags	@""
	.align	4
.nv.constant0.count_token_pairs_kernel:
	.zero		936


//--------------------- .nv.constant0.set_cols_kernel --------------------------
	.section	.nv.constant0.set_cols_kernel,"a",@progbits
	.sectionflags	@""
	.align	4
.nv.constant0.set_cols_kernel:
	.zero		928


//--------------------- .nv.constant0.slice_cols_kernel --------------------------
	.section	.nv.constant0.slice_cols_kernel,"a",@progbits
	.sectionflags	@""
	.align	4
.nv.constant0.slice_cols_kernel:
	.zero		928


//--------------------- .nv.constant0.apply_layer_norm_kernel --------------------------
	.section	.nv.constant0.apply_layer_norm_kernel,"a",@progbits
	.sectionflags	@""
	.align	4
.nv.constant0.apply_layer_norm_kernel:
	.zero		944


//--------------------- .nv.constant0.row_mean_var_kernel --------------------------
	.section	.nv.constant0.row_mean_var_kernel,"a",@progbits
	.sectionflags	@""
	.align	4
.nv.constant0.row_mean_var_kernel:
	.zero		928


//--------------------- .nv.constant0.gather_rows_kernel --------------------------
	.section	.nv.constant0.gather_rows_kernel,"a",@progbits
	.sectionflags	@""
	.align	4
.nv.constant0.gather_rows_kernel:
	.zero		928


//--------------------- .nv.constant0.dropout_kernel --------------------------
	.section	.nv.constant0.dropout_kernel,"a",@progbits
	.sectionflags	@""
	.align	4
.nv.constant0.dropout_kernel:
	.zero		936


//--------------------- .nv.constant0._Z20relu_backward_kernelPdPKdS1_i --------------------------
	.section	.nv.constant0._Z20relu_backward_kernelPdPKdS1_i,"a",@progbits
	.sectionflags	@""
	.align	4
.nv.constant0._Z20relu_backward_kernelPdPKdS1_i:
	.zero		924


//--------------------- .nv.constant0._Z19softmax_rows_kernelPdPKdii --------------------------
	.section	.nv.constant0._Z19softmax_rows_kernelPdPKdii,"a",@progbits
	.sectionflags	@""
	.align	4
.nv.constant0._Z19softmax_rows_kernelPdPKdii:
	.zero		920


//--------------------- SYMBOLS --------------------------

	.type		.nv.reservedSmem.offset0,@object
	.size		.nv.reservedSmem.offset0,0x4
